def matmul_kernel(
    a_ptr,
    b_ptr,
    c_ptr,
    M,
    N,
    K,
    stride_am,
    stride_ak,
    stride_bk,
    stride_bn,
    stride_cm,
    stride_cn,
    BLOCK_M: tl.constexpr,
    BLOCK_N: tl.constexpr,
    BLOCK_K: tl.constexpr,
    GROUP_M: tl.constexpr,
):
    pid = tl.program_id(axis=0)
    num_pid_m = tl.cdiv(M, BLOCK_M)
    num_pid_n = tl.cdiv(N, BLOCK_N)
    num_pid_in_group = GROUP_M * num_pid_n
    group_id = pid // num_pid_in_group
    first_pid_m = group_id * GROUP_M
    group_size_m = min(num_pid_m - first_pid_m, GROUP_M)
    pid_m = first_pid_m + ((pid % num_pid_in_group) % group_size_m)
    pid_n = (pid % num_pid_in_group) // group_size_m

    offs_am = (pid_m * BLOCK_M + tl.arange(0, BLOCK_M)) % M
    offs_bn = (pid_n * BLOCK_N + tl.arange(0, BLOCK_N)) % N
    offs_k = tl.arange(0, BLOCK_K)
    a_ptrs = a_ptr + offs_am[:, None] * stride_am + offs_k[None, :] * stride_ak
    b_ptrs = b_ptr + offs_k[:, None] * stride_bk + offs_bn[None, :] * stride_bn

    acc = tl.zeros((BLOCK_M, BLOCK_N), dtype=tl.float32)
    for kk in range(0, tl.cdiv(K, BLOCK_K)):
        a = tl.load(a_ptrs, mask=offs_k[None, :] < K - kk * BLOCK_K, other=0.0)
        b = tl.load(b_ptrs, mask=offs_k[:, None] < K - kk * BLOCK_K, other=0.0)
        acc = tl.dot(a, b, acc)
        a_ptrs += BLOCK_K * stride_ak
        b_ptrs += BLOCK_K * stride_bk

    c = acc.to(c_ptr.dtype.element_ty)
    offs_cm = pid_m * BLOCK_M + tl.arange(0, BLOCK_M)
    offs_cn = pid_n * BLOCK_N + tl.arange(0, BLOCK_N)
    c_ptrs = c_ptr + offs_cm[:, None] * stride_cm + offs_cn[None, :] * stride_cn
    mask = (offs_cm[:, None] < M) & (offs_cn[None, :] < N)
    tl.store(c_ptrs, c, mask=mask)

# config = {"BLOCK_K": 32, "BLOCK_M": 256, "BLOCK_N": 512, "GROUP_M": 8, "arch": "sm_100", "dtype": "fp16", "num_ctas": 1, "num_stages": 3, "num_warps": 16}
# arch = sm_100


// ===== COMPILED SASS (sm_100a) =====

	.target	sm_100a

	.elftype	@"ET_EXEC"


//--------------------- .note.nv.tkinfo           --------------------------
	.section	.note.nv.tkinfo,"",@"SHT_NOTE"
	.sectionflags	@"SHF_NOTE_NV_TKINFO"
	.tkinfo
        /*0018*/ 	.word	0x00000081
        /*0030*/ 	.string	""
        /*0030*/ 	.string	"ptxas-blackwell"
        /*0030*/ 	.string	"Cuda compilation tools, release 12.9, V12.9.86"
        /*0030*/ 	.string	"Build cuda_12.9.r12.9/compiler.36037853_0"
        /*0030*/ 	.string	"-v  -suppress-debug-info  -lineinfo  -arch sm_100a "



//--------------------- .note.nv.cuver            --------------------------
	.section	.note.nv.cuver,"",@"SHT_NOTE"
	.sectionflags	@"SHF_NOTE_NV_CUVER"
        /*0018*/ 	.short	0x0001
        /*001a*/ 	.short	0x0064
        /*001c*/ 	.short	0x0001
        /*001e*/ 	.short	0x0000
        /*0020*/ 	.short	0x0001
        /*0022*/ 	.short	0x0000


//--------------------- .nv.info                  --------------------------
	.section	.nv.info,"",@"SHT_CUDA_INFO"
	.align	4


	//----- nvinfo : EIATTR_REGCOUNT
	.align		4
        /*0000*/ 	.byte	0x04, 0x2f
        /*0002*/ 	.short	(.L_1 - .L_0)
	.align		4
.L_0:
        /*0004*/ 	.word	index@(matmul_kernel)
        /*0008*/ 	.word	0x00000020


	//----- nvinfo : EIATTR_FRAME_SIZE
	.align		4
.L_1:
        /*000c*/ 	.byte	0x04, 0x11
        /*000e*/ 	.short	(.L_3 - .L_2)
	.align		4
.L_2:
        /*0010*/ 	.word	index@(matmul_kernel)
        /*0014*/ 	.word	0x00000f30


	//----- nvinfo : EIATTR_MIN_STACK_SIZE
	.align		4
.L_3:
        /*0018*/ 	.byte	0x04, 0x12
        /*001a*/ 	.short	(.L_5 - .L_4)
	.align		4
.L_4:
        /*001c*/ 	.word	index@(matmul_kernel)
        /*0020*/ 	.word	0x00000f30
.L_5:


//--------------------- .nv.info.matmul_kernel    --------------------------
	.section	.nv.info.matmul_kernel,"",@"SHT_CUDA_INFO"
	.sectionflags	@""
	.align	4


	//----- nvinfo : EIATTR_CUDA_API_VERSION
	.align		4
        /*0000*/ 	.byte	0x04, 0x37
        /*0002*/ 	.short	(.L_7 - .L_6)
.L_6:
        /*0004*/ 	.word	0x00000081


	//----- nvinfo : EIATTR_KPARAM_INFO
	.align		4
.L_7:
        /*0008*/ 	.byte	0x04, 0x17
        /*000a*/ 	.short	(.L_9 - .L_8)
.L_8:
        /*000c*/ 	.word	0x00000000
        /*0010*/ 	.short	0x000d
        /*0012*/ 	.short	0x0048
        /*0014*/ 	.byte	0x00, 0xf4, 0x21, 0x00


	//----- nvinfo : EIATTR_KPARAM_INFO
	.align		4
.L_9:
        /*0018*/ 	.byte	0x04, 0x17
        /*001a*/ 	.short	(.L_11 - .L_10)
.L_10:
        /*001c*/ 	.word	0x00000000
        /*0020*/ 	.short	0x000c
        /*0022*/ 	.short	0x0040
        /*0024*/ 	.byte	0x00, 0xf4, 0x21, 0x00


	//----- nvinfo : EIATTR_KPARAM_INFO
	.align		4
.L_11:
        /*0028*/ 	.byte	0x04, 0x17
        /*002a*/ 	.short	(.L_13 - .L_12)
.L_12:
        /*002c*/ 	.word	0x00000000
        /*0030*/ 	.short	0x000b
        /*0032*/ 	.short	0x0038
        /*0034*/ 	.byte	0x00, 0xf0, 0x11, 0x00


	//----- nvinfo : EIATTR_KPARAM_INFO
	.align		4
.L_13:
        /*0038*/ 	.byte	0x04, 0x17
        /*003a*/ 	.short	(.L_15 - .L_14)
.L_14:
        /*003c*/ 	.word	0x00000000
        /*0040*/ 	.short	0x000a
        /*0042*/ 	.short	0x0034
        /*0044*/ 	.byte	0x00, 0xf0, 0x11, 0x00


	//----- nvinfo : EIATTR_KPARAM_INFO
	.align		4
.L_15:
        /*0048*/ 	.byte	0x04, 0x17
        /*004a*/ 	.short	(.L_17 - .L_16)
.L_16:
        /*004c*/ 	.word	0x00000000
        /*0050*/ 	.short	0x0009
        /*0052*/ 	.short	0x0030
        /*0054*/ 	.byte	0x00, 0xf0, 0x11, 0x00


	//----- nvinfo : EIATTR_KPARAM_INFO
	.align		4
.L_17:
        /*0058*/ 	.byte	0x04, 0x17
        /*005a*/ 	.short	(.L_19 - .L_18)
.L_18:
        /*005c*/ 	.word	0x00000000
        /*0060*/ 	.short	0x0008
        /*0062*/ 	.short	0x002c
        /*0064*/ 	.byte	0x00, 0xf0, 0x11, 0x00


	//----- nvinfo : EIATTR_KPARAM_INFO
	.align		4
.L_19:
        /*0068*/ 	.byte	0x04, 0x17
        /*006a*/ 	.short	(.L_21 - .L_20)
.L_20:
        /*006c*/ 	.word	0x00000000
        /*0070*/ 	.short	0x0007
        /*0072*/ 	.short	0x0028
        /*0074*/ 	.byte	0x00, 0xf0, 0x11, 0x00


	//----- nvinfo : EIATTR_KPARAM_INFO
	.align		4
.L_21:
        /*0078*/ 	.byte	0x04, 0x17
        /*007a*/ 	.short	(.L_23 - .L_22)
.L_22:
        /*007c*/ 	.word	0x00000000
        /*0080*/ 	.short	0x0006
        /*0082*/ 	.short	0x0024
        /*0084*/ 	.byte	0x00, 0xf0, 0x11, 0x00


	//----- nvinfo : EIATTR_KPARAM_INFO
	.align		4
.L_23:
        /*0088*/ 	.byte	0x04, 0x17
        /*008a*/ 	.short	(.L_25 - .L_24)
.L_24:
        /*008c*/ 	.word	0x00000000
        /*0090*/ 	.short	0x0005
        /*0092*/ 	.short	0x0020
        /*0094*/ 	.byte	0x00, 0xf0, 0x11, 0x00


	//----- nvinfo : EIATTR_KPARAM_INFO
	.align		4
.L_25:
        /*0098*/ 	.byte	0x04, 0x17
        /*009a*/ 	.short	(.L_27 - .L_26)
.L_26:
        /*009c*/ 	.word	0x00000000
        /*00a0*/ 	.short	0x0004
        /*00a2*/ 	.short	0x001c
        /*00a4*/ 	.byte	0x00, 0xf0, 0x11, 0x00


	//----- nvinfo : EIATTR_KPARAM_INFO
	.align		4
.L_27:
        /*00a8*/ 	.byte	0x04, 0x17
        /*00aa*/ 	.short	(.L_29 - .L_28)
.L_28:
        /*00ac*/ 	.word	0x00000000
        /*00b0*/ 	.short	0x0003
        /*00b2*/ 	.short	0x0018
        /*00b4*/ 	.byte	0x00, 0xf0, 0x11, 0x00


	//----- nvinfo : EIATTR_KPARAM_INFO
	.align		4
.L_29:
        /*00b8*/ 	.byte	0x04, 0x17
        /*00ba*/ 	.short	(.L_31 - .L_30)
.L_30:
        /*00bc*/ 	.word	0x00000000
        /*00c0*/ 	.short	0x0002
        /*00c2*/ 	.short	0x0010
        /*00c4*/ 	.byte	0x00, 0xf4, 0x21, 0x00


	//----- nvinfo : EIATTR_KPARAM_INFO
	.align		4
.L_31:
        /*00c8*/ 	.byte	0x04, 0x17
        /*00ca*/ 	.short	(.L_33 - .L_32)
.L_32:
        /*00cc*/ 	.word	0x00000000
        /*00d0*/ 	.short	0x0001
        /*00d2*/ 	.short	0x0008
        /*00d4*/ 	.byte	0x00, 0xf4, 0x21, 0x00


	//----- nvinfo : EIATTR_KPARAM_INFO
	.align		4
.L_33:
        /*00d8*/ 	.byte	0x04, 0x17
        /*00da*/ 	.short	(.L_35 - .L_34)
.L_34:
        /*00dc*/ 	.word	0x00000000
        /*00e0*/ 	.short	0x0000
        /*00e2*/ 	.short	0x0000
        /*00e4*/ 	.byte	0x00, 0xf4, 0x21, 0x00


	//----- nvinfo : EIATTR_SPARSE_MMA_MASK
	.align		4
.L_35:
        /*00e8*/ 	.byte	0x03, 0x50
        /*00ea*/ 	.short	0x0000


	//----- nvinfo : EIATTR_MAXREG_COUNT
	.align		4
        /*00ec*/ 	.byte	0x03, 0x1b
        /*00ee*/ 	.short	0x0080


	//----- nvinfo : EIATTR_NUM_BARRIERS
	.align		4
        /*00f0*/ 	.byte	0x02, 0x4c
        /*00f2*/ 	.byte	0x01
	.zero		1


	//----- nvinfo : EIATTR_ANNOTATIONS
	.align		4
        /*00f4*/ 	.byte	0x04, 0x55
        /*00f6*/ 	.short	(.L_37 - .L_36)


	//   ....[0]....
.L_36:
        /*00f8*/ 	.word	0x00000001
        /*00fc*/ 	.byte	0x20, 0x06, 0x00, 0x00, 0x01, 0x00, 0x00, 0x00, 0xc0, 0x06, 0x00, 0x00, 0x01, 0x00, 0x00, 0x00
        /* <DEDUP_REMOVED lines=1598> */
        /*64ec*/ 	.byte	0x30, 0xbf, 0x01, 0x00, 0x01, 0x00, 0x00, 0x00, 0x70, 0xbf, 0x01, 0x00


	//----- nvinfo : EIATTR_VRC_CTA_INIT_COUNT
	.align		4
.L_37:
        /*64f8*/ 	.byte	0x02, 0x4a
	.zero		1
	.zero		1


	//----- nvinfo : EIATTR_EXIT_INSTR_OFFSETS
	.align		4
        /*64fc*/ 	.byte	0x04, 0x1c
        /*64fe*/ 	.short	(.L_39 - .L_38)


	//   ....[0]....
.L_38:
        /*6500*/ 	.word	0x0001c300


	//   ....[1]....
        /*6504*/ 	.word	0x0001c330


	//----- nvinfo : EIATTR_REQNTID
	.align		4
.L_39:
        /*6508*/ 	.byte	0x04, 0x10
        /*650a*/ 	.short	(.L_41 - .L_40)
.L_40:
        /*650c*/ 	.word	0x00000200
        /*6510*/ 	.word	0x00000001
        /*6514*/ 	.word	0x00000001


	//----- nvinfo : EIATTR_CBANK_PARAM_SIZE
	.align		4
.L_41:
        /*6518*/ 	.byte	0x03, 0x19
        /*651a*/ 	.short	0x0050


	//----- nvinfo : EIATTR_PARAM_CBANK
	.align		4
        /*651c*/ 	.byte	0x04, 0x0a
        /*651e*/ 	.short	(.L_43 - .L_42)
	.align		4
.L_42:
        /*6520*/ 	.word	index@(.nv.constant0.matmul_kernel)
        /*6524*/ 	.short	0x0380
        /*6526*/ 	.short	0x0050


	//----- nvinfo : EIATTR_SW_WAR
	.align		4
.L_43:
        /*6528*/ 	.byte	0x04, 0x36
        /*652a*/ 	.short	(.L_45 - .L_44)
.L_44:
        /*652c*/ 	.word	0x00000008
.L_45:


//--------------------- .nv.compat                --------------------------
	.section	.nv.compat,"",@"SHT_CUDA_COMPAT_INFO"
	.align	4
        /*0000*/ 	.byte	0x02, 0x02, 0x01, 0x00, 0x02, 0x05, 0x05, 0x00, 0x02, 0x03, 0x00, 0x00, 0x02, 0x06, 0x01, 0x00


//--------------------- .nv.callgraph             --------------------------
	.section	.nv.callgraph,"",@"SHT_CUDA_CALLGRAPH"
	.align	4
	.sectionentsize	8
	.align		4
        /*0000*/ 	.word	0x00000000
	.align		4
        /*0004*/ 	.word	0xffffffff
	.align		4
        /*0008*/ 	.word	0x00000000
	.align		4
        /*000c*/ 	.word	0xfffffffe
	.align		4
        /*0010*/ 	.word	0x00000000
	.align		4
        /*0014*/ 	.word	0xfffffffd
	.align		4
        /*0018*/ 	.word	0x00000000
	.align		4
        /*001c*/ 	.word	0xfffffffc


//--------------------- .text.matmul_kernel       --------------------------
	.section	.text.matmul_kernel,"ax",@progbits
	.align	128
        .global         matmul_kernel
        .type           matmul_kernel,@function
        .size           matmul_kernel,(.L_x_4 - matmul_kernel)
        .other          matmul_kernel,@"STO_CUDA_ENTRY STV_DEFAULT"
matmul_kernel:
.text.matmul_kernel:
[----:B------:R-:W0:Y:S08]  /*0000*/  LDC R1, c[0x0][0x37c] ;  /* 0x0000df00ff017b82 */ /* 0x000e300000000800 */
[----:B------:R-:W1:Y:S01]  /*0010*/  LDC.64 R6, c[0x0][0x398] ;  /* 0x0000e600ff067b82 */ /* 0x000e620000000a00 */
[----:B------:R-:W2:Y:S01]  /*0020*/  S2R R14, SR_TID.X ;  /* 0x00000000000e7919 */ /* 0x000ea20000002100 */
[----:B------:R-:W3:Y:S01]  /*0030*/  LDCU UR4, c[0x0][0x3a0] ;  /* 0x00007400ff0477ac */ /* 0x000ee20008000800 */
[----:B0-----:R-:W-:Y:S01]  /*0040*/  VIADD R1, R1, 0xfffff0d0 ;  /* 0xfffff0d001017836 */ /* 0x001fe20000000000 */
[----:B------:R-:W-:Y:S01]  /*0050*/  UMOV UR5, 0x400 ;  /* 0x0000040000057882 */ /* 0x000fe20000000000 */
[----:B------:R-:W0:Y:S03]  /*0060*/  LDCU.64 UR8, c[0x0][0x358] ;  /* 0x00006b00ff0877ac */ /* 0x000e260008000a00 */
[----:B------:R-:W4:Y:S01]  /*0070*/  S2UR UR6, SR_CgaCtaId ;  /* 0x00000000000679c3 */ /* 0x000f220000008800 */
[----:B------:R-:W0:Y:S01]  /*0080*/  LDCU UR7, c[0x0][0x3a0] ;  /* 0x00007400ff0777ac */ /* 0x000e220008000800 */
[----:B---3--:R-:W-:Y:S01]  /*0090*/  UIADD3 UR4, UPT, UPT, UR4, 0x1f, URZ ;  /* 0x0000001f04047890 */ /* 0x008fe2000fffe0ff */
[----:B-1----:R-:W-:-:S03]  /*00a0*/  VIADD R0, R7, 0x1ff ;  /* 0x000001ff07007836 */ /* 0x002fc60000000000 */
[----:B------:R-:W-:Y:S02]  /*00b0*/  UISETP.GT.AND UP0, UPT, UR4, 0x1f, UPT ;  /* 0x0000001f0400788c */ /* 0x000fe4000bf04270 */
[----:B------:R-:W-:Y:S01]  /*00c0*/  SHF.R.S32.HI R3, RZ, 0x1f, R0 ;  /* 0x0000001fff037819 */ /* 0x000fe20000011400 */
[----:B----4-:R-:W-:-:S03]  /*00d0*/  ULEA UR5, UR6, UR5, 0x18 ;  /* 0x0000000506057291 */ /* 0x010fc6000f8ec0ff */
[----:B------:R-:W-:Y:S02]  /*00e0*/  LEA.HI R3, R3, R0, RZ, 0x9 ;  /* 0x0000000003037211 */ /* 0x000fe400078f48ff */
[C---:B--2---:R-:W-:Y:S02]  /*00f0*/  LOP3.LUT R16, R14.reuse, 0xff, RZ, 0xc0, !PT ;  /* 0x000000ff0e107812 */ /* 0x044fe400078ec0ff */
[----:B------:R-:W-:Y:S02]  /*0100*/  SHF.R.S32.HI R0, RZ, 0x9, R3 ;  /* 0x00000009ff007819 */ /* 0x000fe40000011403 */
[----:B------:R-:W1:Y:S01]  /*0110*/  S2R R3, SR_CTAID.X ;  /* 0x0000000000037919 */ /* 0x000e620000002500 */
[----:B------:R-:W-:Y:S02]  /*0120*/  LOP3.LUT R29, R14, 0x1ff, RZ, 0xc0, !PT ;  /* 0x000001ff0e1d7812 */ /* 0x000fe400078ec0ff */
[----:B------:R-:W-:-:S05]  /*0130*/  IMAD.SHL.U32 R0, R0, 0x8, RZ ;  /* 0x0000000800007824 */ /* 0x000fca00078e00ff */
[-C--:B------:R-:W-:Y:S02]  /*0140*/  IABS R9, R0.reuse ;  /* 0x0000000000097213 */ /* 0x080fe40000000000 */
[----:B------:R-:W-:Y:S02]  /*0150*/  IABS R12, R0 ;  /* 0x00000000000c7213 */ /* 0x000fe40000000000 */
[----:B------:R-:W2:Y:S08]  /*0160*/  I2F.RP R2, R9 ;  /* 0x0000000900027306 */ /* 0x000eb00000209400 */
[----:B--2---:R-:W2:Y:S01]  /*0170*/  MUFU.RCP R2, R2 ;  /* 0x0000000200027308 */ /* 0x004ea20000001000 */
[----:B-1----:R-:W-:Y:S01]  /*0180*/  IABS R10, R3 ;  /* 0x00000003000a7213 */ /* 0x002fe20000000000 */
[----:B--2---:R-:W-:-:S02]  /*0190*/  VIADD R4, R2, 0xffffffe ;  /* 0x0ffffffe02047836 */ /* 0x004fc40000000000 */
[----:B------:R-:W-:-:S04]  /*01a0*/  IMAD.MOV R2, RZ, RZ, -R12 ;  /* 0x000000ffff027224 */ /* 0x000fc800078e0a0c */
[----:B------:R1:W2:Y:S02]  /*01b0*/  F2I.FTZ.U32.TRUNC.NTZ R5, R4 ;  /* 0x0000000400057305 */ /* 0x0002a4000021f000 */
[----:B-1----:R-:W-:Y:S02]  /*01c0*/  IMAD.MOV.U32 R4, RZ, RZ, RZ ;  /* 0x000000ffff047224 */ /* 0x002fe400078e00ff */
[----:B--2---:R-:W-:-:S04]  /*01d0*/  IMAD.MOV R8, RZ, RZ, -R5 ;  /* 0x000000ffff087224 */ /* 0x004fc800078e0a05 */
[----:B------:R-:W-:Y:S02]  /*01e0*/  IMAD R11, R8, R9, RZ ;  /* 0x00000009080b7224 */ /* 0x000fe400078e02ff */
[----:B------:R-:W-:Y:S02]  /*01f0*/  IMAD.MOV.U32 R8, RZ, RZ, R10 ;  /* 0x000000ffff087224 */ /* 0x000fe400078e000a */
[----:B------:R-:W-:-:S06]  /*0200*/  IMAD.HI.U32 R5, R5, R11, R4 ;  /* 0x0000000b05057227 */ /* 0x000fcc00078e0004 */
[----:B------:R-:W-:-:S04]  /*0210*/  IMAD.HI.U32 R5, R5, R8, RZ ;  /* 0x0000000805057227 */ /* 0x000fc800078e00ff */
[----:B------:R-:W-:-:S05]  /*0220*/  IMAD R2, R5, R2, R8 ;  /* 0x0000000205027224 */ /* 0x000fca00078e0208 */
[----:B------:R-:W-:-:S13]  /*0230*/  ISETP.GT.U32.AND P1, PT, R9, R2, PT ;  /* 0x000000020900720c */ /* 0x000fda0003f24070 */
[----:B------:R-:W-:Y:S02]  /*0240*/  @!P1 IMAD.IADD R2, R2, 0x1, -R9 ;  /* 0x0000000102029824 */ /* 0x000fe400078e0a09 */
[----:B------:R-:W-:Y:S01]  /*0250*/  @!P1 VIADD R5, R5, 0x1 ;  /* 0x0000000105059836 */ /* 0x000fe20000000000 */
[----:B------:R-:W-:Y:S02]  /*0260*/  ISETP.NE.AND P1, PT, R0, RZ, PT ;  /* 0x000000ff0000720c */ /* 0x000fe40003f25270 */
[----:B------:R-:W-:Y:S02]  /*0270*/  ISETP.GE.U32.AND P0, PT, R2, R9, PT ;  /* 0x000000090200720c */ /* 0x000fe40003f06070 */
[----:B------:R-:W-:-:S04]  /*0280*/  LOP3.LUT R2, R3, R0, RZ, 0x3c, !PT ;  /* 0x0000000003027212 */ /* 0x000fc800078e3cff */
[----:B------:R-:W-:Y:S01]  /*0290*/  ISETP.GE.AND P2, PT, R2, RZ, PT ;  /* 0x000000ff0200720c */ /* 0x000fe20003f46270 */
[----:B------:R-:W-:-:S06]  /*02a0*/  VIADD R2, R6, 0xff ;  /* 0x000000ff06027836 */ /* 0x000fcc0000000000 */
[----:B------:R-:W-:-:S04]  /*02b0*/  @P0 VIADD R5, R5, 0x1 ;  /* 0x0000000105050836 */ /* 0x000fc80000000000 */
[----:B------:R-:W-:Y:S01]  /*02c0*/  IMAD.MOV.U32 R4, RZ, RZ, R5 ;  /* 0x000000ffff047224 */ /* 0x000fe200078e0005 */
[----:B------:R-:W-:-:S03]  /*02d0*/  SHF.R.S32.HI R5, RZ, 0x1f, R2 ;  /* 0x0000001fff057819 */ /* 0x000fc60000011402 */
[----:B------:R-:W-:Y:S01]  /*02e0*/  @!P2 IMAD.MOV R4, RZ, RZ, -R4 ;  /* 0x000000ffff04a224 */ /* 0x000fe200078e0a04 */
[----:B------:R-:W-:Y:S02]  /*02f0*/  @!P1 LOP3.LUT R4, RZ, R0, RZ, 0x33, !PT ;  /* 0x00000000ff049212 */ /* 0x000fe400078e33ff */
[----:B------:R-:W-:-:S03]  /*0300*/  LEA.HI R5, R5, R2, RZ, 0x8 ;  /* 0x0000000205057211 */ /* 0x000fc600078f40ff */
[----:B------:R-:W-:Y:S02]  /*0310*/  IMAD.SHL.U32 R2, R4, 0x8, RZ ;  /* 0x0000000804027824 */ /* 0x000fe400078e00ff */
[----:B------:R-:W-:-:S03]  /*0320*/  IMAD.MOV R4, RZ, RZ, -R4 ;  /* 0x000000ffff047224 */ /* 0x000fc600078e0a04 */
[----:B------:R-:W-:Y:S01]  /*0330*/  LEA.HI.SX32 R5, R5, -R2, 0x18 ;  /* 0x8000000205057211 */ /* 0x000fe200078fc2ff */
[----:B------:R-:W-:Y:S02]  /*0340*/  IMAD R15, R0, R4, R3 ;  /* 0x00000004000f7224 */ /* 0x000fe400078e0203 */
[----:B------:R-:W-:Y:S01]  /*0350*/  IMAD.MOV.U32 R4, RZ, RZ, RZ ;  /* 0x000000ffff047224 */ /* 0x000fe200078e00ff */
[----:B------:R-:W-:Y:S02]  /*0360*/  VIMNMX R8, PT, PT, R5, 0x8, PT ;  /* 0x0000000805087848 */ /* 0x000fe40003fe0100 */
[----:B------:R-:W-:Y:S02]  /*0370*/  IABS R13, R15 ;  /* 0x0000000f000d7213 */ /* 0x000fe40000000000 */
[----:B------:R-:W-:-:S04]  /*0380*/  IABS R11, R8 ;  /* 0x00000008000b7213 */ /* 0x000fc80000000000 */
[----:B------:R-:W1:Y:S08]  /*0390*/  I2F.RP R9, R11 ;  /* 0x0000000b00097306 */ /* 0x000e700000209400 */
[----:B-1----:R-:W1:Y:S02]  /*03a0*/  MUFU.RCP R9, R9 ;  /* 0x0000000900097308 */ /* 0x002e640000001000 */
[----:B-1----:R-:W-:-:S06]  /*03b0*/  VIADD R5, R9, 0xffffffe ;  /* 0x0ffffffe09057836 */ /* 0x002fcc0000000000 */
[----:B------:R-:W1:Y:S02]  /*03c0*/  F2I.FTZ.U32.TRUNC.NTZ R5, R5 ;  /* 0x0000000500057305 */ /* 0x000e64000021f000 */
[----:B-1----:R-:W-:-:S04]  /*03d0*/  IMAD.MOV R10, RZ, RZ, -R5 ;  /* 0x000000ffff0a7224 */ /* 0x002fc800078e0a05 */
[----:B------:R-:W-:-:S04]  /*03e0*/  IMAD.MOV.U32 R0, RZ, RZ, R10 ;  /* 0x000000ffff007224 */ /* 0x000fc800078e000a */
[----:B------:R-:W-:Y:S01]  /*03f0*/  IMAD R3, R0, R11, RZ ;  /* 0x0000000b00037224 */ /* 0x000fe200078e02ff */
[----:B------:R-:W-:-:S03]  /*0400*/  IABS R0, R8 ;  /* 0x0000000800007213 */ /* 0x000fc60000000000 */
[----:B------:R-:W-:-:S04]  /*0410*/  IMAD.HI.U32 R4, R5, R3, R4 ;  /* 0x0000000305047227 */ /* 0x000fc800078e0004 */
[----:B------:R-:W-:Y:S02]  /*0420*/  IMAD.MOV R0, RZ, RZ, -R0 ;  /* 0x000000ffff007224 */ /* 0x000fe400078e0a00 */
        /* <DEDUP_REMOVED lines=8> */
[----:B------:R-:W-:Y:S02]  /*04b0*/  ISETP.GE.AND P2, PT, R0, RZ, PT ;  /* 0x000000ff0000720c */ /* 0x000fe40003f46270 */
[----:B------:R-:W-:-:S04]  /*04c0*/  SHF.R.U32.HI R0, RZ, 0x8, R14 ;  /* 0x00000008ff007819 */ /* 0x000fc8000001160e */
[----:B------:R-:W-:Y:S01]  /*04d0*/  SGXT.U32 R17, R0, 0x1 ;  /* 0x000000010011781a */ /* 0x000fe20000000000 */
[----:B------:R-:W-:-:S03]  /*04e0*/  @P0 VIADD R28, R28, 0x1 ;  /* 0x000000011c1c0836 */ /* 0x000fc60000000000 */
[C---:B------:R-:W-:Y:S02]  /*04f0*/  LOP3.LUT R0, R17.reuse, 0x4, RZ, 0xfc, !PT ;  /* 0x0000000411007812 */ /* 0x040fe400078efcff */
[C---:B------:R-:W-:Y:S01]  /*0500*/  LOP3.LUT R0, R17.reuse, 0xa, RZ, 0xfc, !PT ;  /* 0x0000000a11007812 */ /* 0x040fe200078efcff */
[----:B------:R-:W-:Y:S01]  /*0510*/  @!P2 IMAD.MOV R28, RZ, RZ, -R28 ;  /* 0x000000ffff1ca224 */ /* 0x000fe200078e0a1c */
[----:B------:R-:W-:Y:S02]  /*0520*/  @!P1 LOP3.LUT R28, RZ, R8, RZ, 0x33, !PT ;  /* 0x00000008ff1c9212 */ /* 0x000fe400078e33ff */
[C---:B------:R-:W-:Y:S02]  /*0530*/  LOP3.LUT R0, R17.reuse, 0x10, RZ, 0xfc, !PT ;  /* 0x0000001011007812 */ /* 0x040fe400078efcff */
[C---:B------:R-:W-:Y:S01]  /*0540*/  LOP3.LUT R0, R17.reuse, 0x16, RZ, 0xfc, !PT ;  /* 0x0000001611007812 */ /* 0x040fe200078efcff */
[----:B------:R-:W-:Y:S01]  /*0550*/  IMAD.MOV R3, RZ, RZ, -R28 ;  /* 0x000000ffff037224 */ /* 0x000fe200078e0a1c */
[C---:B------:R-:W-:Y:S01]  /*0560*/  LOP3.LUT R0, R17.reuse, 0x1c, RZ, 0xfc, !PT ;  /* 0x0000001c11007812 */ /* 0x040fe200078efcff */
[----:B------:R-:W-:Y:S01]  /*0570*/  IMAD.SHL.U32 R28, R28, 0x200, RZ ;  /* 0x000002001c1c7824 */ /* 0x000fe200078e00ff */
[C---:B------:R-:W-:Y:S01]  /*0580*/  LOP3.LUT R4, R17.reuse, 0x2, RZ, 0xfc, !PT ;  /* 0x0000000211047812 */ /* 0x040fe200078efcff */
[----:B------:R-:W-:Y:S01]  /*0590*/  IMAD R3, R8, R3, R15 ;  /* 0x0000000308037224 */ /* 0x000fe200078e020f */
[----:B------:R-:W-:-:S02]  /*05a0*/  LOP3.LUT R4, R17, 0x8, RZ, 0xfc, !PT ;  /* 0x0000000811047812 */ /* 0x000fc400078efcff */
[C---:B------:R-:W-:Y:S01]  /*05b0*/  LOP3.LUT R4, R17.reuse, 0xe, RZ, 0xfc, !PT ;  /* 0x0000000e11047812 */ /* 0x040fe200078efcff */
[----:B------:R-:W-:Y:S01]  /*05c0*/  IMAD.IADD R3, R2, 0x1, R3 ;  /* 0x0000000102037824 */ /* 0x000fe200078e0203 */
[C---:B------:R-:W-:Y:S02]  /*05d0*/  LOP3.LUT R2, R17.reuse, 0x6, RZ, 0xfc, !PT ;  /* 0x0000000611027812 */ /* 0x040fe400078efcff */
[----:B------:R-:W-:Y:S01]  /*05e0*/  LOP3.LUT R2, R17, 0xc, RZ, 0xfc, !PT ;  /* 0x0000000c11027812 */ /* 0x000fe200078efcff */
[----:B------:R-:W-:Y:S01]  /*05f0*/  IMAD R0, R3, 0x100, R16 ;  /* 0x0000010003007824 */ /* 0x000fe200078e0210 */
[C---:B------:R-:W-:Y:S02]  /*0600*/  LOP3.LUT R2, R17.reuse, 0x12, RZ, 0xfc, !PT ;  /* 0x0000001211027812 */ /* 0x040fe400078efcff */
[C---:B------:R-:W-:Y:S02]  /*0610*/  LOP3.LUT R4, R17.reuse, 0x14, RZ, 0xfc, !PT ;  /* 0x0000001411047812 */ /* 0x040fe400078efcff */
[----:B------:R1:W-:Y:S01]  /*0620*/  STL [R1+0x614], R0 ;  /* 0x0006140001007387 */ /* 0x0003e20000100800 */
[----:B------:R-:W-:-:S02]  /*0630*/  LOP3.LUT R2, R17, 0x18, RZ, 0xfc, !PT ;  /* 0x0000001811027812 */ /* 0x000fc400078efcff */
[C---:B------:R-:W-:Y:S02]  /*0640*/  LOP3.LUT R4, R17.reuse, 0x1a, RZ, 0xfc, !PT ;  /* 0x0000001a11047812 */ /* 0x040fe400078efcff */
[----:B------:R-:W-:Y:S01]  /*0650*/  LOP3.LUT R2, R17, 0x1e, RZ, 0xfc, !PT ;  /* 0x0000001e11027812 */ /* 0x000fe200078efcff */
[----:B0-----:R-:W-:Y:S06]  /*0660*/  BRA.U UP0, `(.L_x_0) ;  /* 0x0000000500ec7547 */ /* 0x001fec000b800000 */
[C---:B------:R-:W-:Y:S01]  /*0670*/  IMAD.SHL.U32 R3, R14.reuse, 0x100, RZ ;  /* 0x000001000e037824 */ /* 0x040fe200078e00ff */
[----:B------:R-:W-:Y:S01]  /*0680*/  CS2R R20, SRZ ;  /* 0x0000000000147805 */ /* 0x000fe2000001ff00 */
[C---:B------:R-:W-:Y:S01]  /*0690*/  IMAD.SHL.U32 R2, R14.reuse, 0x10, RZ ;  /* 0x000000100e027824 */ /* 0x040fe200078e00ff */
[----:B------:R-:W-:Y:S01]  /*06a0*/  CS2R R22, SRZ ;  /* 0x0000000000167805 */ /* 0x000fe2000001ff00 */
[----:B-1----:R-:W-:Y:S01]  /*06b0*/  IMAD.SHL.U32 R0, R14, 0x8, RZ ;  /* 0x000000080e007824 */ /* 0x002fe200078e00ff */
[----:B------:R1:W-:Y:S01]  /*06c0*/  STL [R1+0x610], R3 ;  /* 0x0006100301007387 */ /* 0x0003e20000100800 */
[----:B------:R-:W-:Y:S02]  /*06d0*/  CS2R R12, SRZ ;  /* 0x00000000000c7805 */ /* 0x000fe4000001ff00 */
[----:B------:R-:W-:Y:S02]  /*06e0*/  CS2R R14, SRZ ;  /* 0x00000000000e7805 */ /* 0x000fe4000001ff00 */
[----:B------:R-:W-:Y:S01]  /*06f0*/  CS2R R8, SRZ ;  /* 0x0000000000087805 */ /* 0x000fe2000001ff00 */
[----:B------:R1:W-:Y:S01]  /*0700*/  STL [R1+0x628], R2 ;  /* 0x0006280201007387 */ /* 0x0003e20000100800 */
[----:B------:R-:W-:-:S02]  /*0710*/  CS2R R10, SRZ ;  /* 0x00000000000a7805 */ /* 0x000fc4000001ff00 */
[----:B------:R-:W-:Y:S02]  /*0720*/  CS2R R4, SRZ ;  /* 0x0000000000047805 */ /* 0x000fe4000001ff00 */
[----:B------:R-:W-:Y:S01]  /*0730*/  CS2R R6, SRZ ;  /* 0x0000000000067805 */ /* 0x000fe2000001ff00 */
[----:B------:R1:W-:Y:S01]  /*0740*/  STL [R1+0x624], R0 ;  /* 0x0006240001007387 */ /* 0x0003e20000100800 */
[----:B------:R-:W-:Y:S02]  /*0750*/  CS2R R16, SRZ ;  /* 0x0000000000107805 */ /* 0x000fe4000001ff00 */
[----:B------:R-:W-:Y:S02]  /*0760*/  CS2R R18, SRZ ;  /* 0x0000000000127805 */ /* 0x000fe4000001ff00 */
[----:B------:R-:W-:Y:S01]  /*0770*/  CS2R R24, SRZ ;  /* 0x0000000000187805 */ /* 0x000fe2000001ff00 */
[----:B------:R1:W-:Y:S01]  /*0780*/  STL [R1], RZ ;  /* 0x000000ff01007387 */ /* 0x0003e20000100800 */
[----:B------:R-:W-:-:S03]  /*0790*/  CS2R R26, SRZ ;  /* 0x00000000001a7805 */ /* 0x000fc6000001ff00 */
[----:B------:R1:W-:Y:S04]  /*07a0*/  STL [R1+0x4], RZ ;  /* 0x000004ff01007387 */ /* 0x0003e80000100800 */
        /* <DEDUP_REMOVED lines=101> */
[----:B------:R1:W-:Y:S01]  /*0e00*/  STL [R1+0x49c], RZ ;  /* 0x00049cff01007387 */ /* 0x0003e20000100800 */
[----:B------:R-:W-:Y:S05]  /*0e10*/  BRA `(.L_x_1) ;  /* 0x0000010000807947 */ /* 0x000fea0003800000 */
.L_x_0:
[----:B------:R-:W-:Y:S01]  /*0e20*/  IABS R9, R6 ;  /* 0x0000000600097213 */ /* 0x000fe20000000000 */
[----:B------:R-:W-:Y:S01]  /*0e30*/  IMAD.MOV.U32 R26, RZ, RZ, R0 ;  /* 0x000000ffff1a7224 */ /* 0x000fe200078e0000 */
[----:B------:R-:W-:Y:S01]  /*0e40*/  IABS R4, R7 ;  /* 0x0000000700047213 */ /* 0x000fe20000000000 */
[----:B------:R0:W-:Y:S01]  /*0e50*/  STL [R1+0x6a4], R7 ;  /* 0x0006a40701007387 */ /* 0x0001e20000100800 */
[----:B------:R-:W2:Y:S01]  /*0e60*/  I2F.RP R12, R9 ;  /* 0x00000009000c7306 */ /* 0x000ea20000209400 */
[----:B------:R-:W-:Y:S01]  /*0e70*/  IMAD.MOV.U32 R10, RZ, RZ, RZ ;  /* 0x000000ffff0a7224 */ /* 0x000fe200078e00ff */
[----:B------:R-:W-:Y:S01]  /*0e80*/  IABS R8, R26 ;  /* 0x0000001a00087213 */ /* 0x000fe20000000000 */
[----:B------:R-:W3:Y:S01]  /*0e90*/  LDCU UR6, c[0x0][0x3b0] ;  /* 0x00007600ff0677ac */ /* 0x000ee20008000800 */
[----:B------:R-:W-:Y:S01]  /*0ea0*/  ISETP.GE.AND P5, PT, R26, RZ, PT ;  /* 0x000000ff1a00720c */ /* 0x000fe20003fa6270 */
[----:B------:R-:W4:Y:S03]  /*0eb0*/  LDCU UR10, c[0x0][0x3a4] ;  /* 0x00007480ff0a77ac */ /* 0x000f260008000800 */
[----:B------:R-:W1:Y:S01]  /*0ec0*/  I2F.RP R5, R4 ;  /* 0x0000000400057306 */ /* 0x000e620000209400 */
[----:B0-----:R-:W0:Y:S01]  /*0ed0*/  S2R R7, SR_TID.X ;  /* 0x0000000000077919 */ /* 0x001e220000002100 */
[----:B------:R-:W0:Y:S06]  /*0ee0*/  LDCU.128 UR12, c[0x0][0x380] ;  /* 0x00007000ff0c77ac */ /* 0x000e2c0008000c00 */
[----:B--2---:R-:W2:Y:S08]  /*0ef0*/  MUFU.RCP R12, R12 ;  /* 0x0000000c000c7308 */ /* 0x004eb00000001000 */
[----:B-1----:R-:W1:Y:S01]  /*0f00*/  MUFU.RCP R0, R5 ;  /* 0x0000000500007308 */ /* 0x002e620000001000 */
[----:B--2---:R-:W-:-:S07]  /*0f10*/  VIADD R11, R12, 0xffffffe ;  /* 0x0ffffffe0c0b7836 */ /* 0x004fce0000000000 */
[----:B------:R-:W2:Y:S01]  /*0f20*/  F2I.FTZ.U32.TRUNC.NTZ R11, R11 ;  /* 0x0000000b000b7305 */ /* 0x000ea2000021f000 */
[----:B-1----:R-:W-:Y:S01]  /*0f30*/  VIADD R2, R0, 0xffffffe ;  /* 0x0ffffffe00027836 */ /* 0x002fe20000000000 */
[C---:B0-----:R-:W-:Y:S01]  /*0f40*/  LOP3.LUT R16, R7.reuse, 0x7, RZ, 0xc0, !PT ;  /* 0x0000000707107812 */ /* 0x041fe200078ec0ff */
[C---:B------:R-:W-:Y:S02]  /*0f50*/  IMAD.SHL.U32 R13, R7.reuse, 0x10, RZ ;  /* 0x00000010070d7824 */ /* 0x040fe400078e00ff */
[----:B------:R-:W-:Y:S01]  /*0f60*/  IMAD.SHL.U32 R15, R7, 0x8, RZ ;  /* 0x00000008070f7824 */ /* 0x000fe200078e00ff */
[----:B------:R-:W-:Y:S02]  /*0f70*/  LEA R17, R16, UR5, 0x6 ;  /* 0x0000000510117c11 */ /* 0x000fe4000f8e30ff */
[----:B------:R0:W1:Y:S01]  /*0f80*/  F2I.FTZ.U32.TRUNC.NTZ R3, R2 ;  /* 0x0000000200037305 */ /* 0x000062000021f000 */
[----:B------:R-:W-:Y:S01]  /*0f90*/  LOP3.LUT R19, R13, 0xe00, RZ, 0xc0, !PT ;  /* 0x00000e000d137812 */ /* 0x000fe200078ec0ff */
[----:B--2---:R-:W-:Y:S01]  /*0fa0*/  IMAD.MOV R0, RZ, RZ, -R11 ;  /* 0x000000ffff007224 */ /* 0x004fe200078e0a0b */
[----:B0-----:R-:W-:-:S03]  /*0fb0*/  SHF.R.U32.HI R2, RZ, 0x2, R7 ;  /* 0x00000002ff027819 */ /* 0x001fc60000011607 */
[----:B------:R-:W-:-:S04]  /*0fc0*/  IMAD R0, R0, R9, RZ ;  /* 0x0000000900007224 */ /* 0x000fc800078e02ff */
[----:B------:R-:W-:Y:S01]  /*0fd0*/  IMAD.HI.U32 R10, R11, R0, R10 ;  /* 0x000000000b0a7227 */ /* 0x000fe200078e000a */
[----:B------:R-:W-:-:S03]  /*0fe0*/  SHF.R.U32.HI R11, RZ, 0x5, R7 ;  /* 0x00000005ff0b7819 */ /* 0x000fc60000011607 */
[----:B------:R-:W-:Y:S02]  /*0ff0*/  IMAD.SHL.U32 R0, R29, 0x2, RZ ;  /* 0x000000021d007824 */ /* 0x000fe400078e00ff */
[----:B-1----:R-:W-:Y:S02]  /*1000*/  IMAD.MOV R5, RZ, RZ, -R3 ;  /* 0x000000ffff057224 */ /* 0x002fe400078e0a03 */
[----:B------:R-:W-:Y:S01]  /*1010*/  IMAD.HI.U32 R10, R10, R8, RZ ;  /* 0x000000080a0a7227 */ /* 0x000fe200078e00ff */
[----:B------:R-:W-:-:S03]  /*1020*/  LOP3.LUT R0, R0, 0x30, R2, 0x78, !PT ;  /* 0x0000003000007812 */ /* 0x000fc600078e7802 */
[----:B------:R-:W-:Y:S02]  /*1030*/  IMAD R5, R5, R4, RZ ;  /* 0x0000000405057224 */ /* 0x000fe400078e02ff */
[----:B------:R-:W-:Y:S01]  /*1040*/  IMAD.MOV.U32 R2, RZ, RZ, RZ ;  /* 0x000000ffff027224 */ /* 0x000fe200078e00ff */
[----:B------:R0:W-:Y:S01]  /*1050*/  STL [R1+0x66c], R0 ;  /* 0x00066c0001007387 */ /* 0x0001e20000100800 */
[----:B------:R-:W-:Y:S02]  /*1060*/  IMAD.MOV R10, RZ, RZ, -R10 ;  /* 0x000000ffff0a7224 */ /* 0x000fe400078e0a0a */
[----:B------:R-:W-:Y:S01]  /*1070*/  IMAD.HI.U32 R5, R3, R5, R2 ;  /* 0x0000000503057227 */ /* 0x000fe200078e0002 */
[----:B------:R-:W-:Y:S01]  /*1080*/  SGXT.U32 R2, R11, 0x4 ;  /* 0x000000040b02781a */ /* 0x000fe20000000000 */
[----:B------:R-:W-:Y:S02]  /*1090*/  STL [R1+0x670], R28 ;  /* 0x0006701c01007387 */ /* 0x000fe40000100800 */
[----:B------:R-:W-:Y:S01]  /*10a0*/  IMAD R3, R9, R10, R8 ;  /* 0x0000000a09037224 */ /* 0x000fe200078e0208 */
[C---:B------:R-:W-:Y:S01]  /*10b0*/  LEA.HI R8, R7.reuse, R28, RZ, 0x1b ;  /* 0x0000001c07087211 */ /* 0x040fe200078fd8ff */
[----:B------:R-:W-:Y:S01]  /*10c0*/  STL [R1+0x628], R13 ;  /* 0x0006280d01007387 */ /* 0x000fe20000100800 */
[----:B------:R-:W-:Y:S01]  /*10d0*/  LOP3.LUT R2, R28, R2, RZ, 0xfc, !PT ;  /* 0x000000021c027212 */ /* 0x000fe200078efcff */
[----:B0-----:R-:W-:Y:S01]  /*10e0*/  IMAD.SHL.U32 R0, R7, 0x2, RZ ;  /* 0x0000000207007824 */ /* 0x001fe200078e00ff */
[----:B------:R-:W-:Y:S01]  /*10f0*/  ISETP.GT.U32.AND P0, PT, R9, R3, PT ;  /* 0x000000030900720c */ /* 0x000fe20003f04070 */
[----:B------:R-:W-:Y:S01]  /*1100*/  VIADD R10, R8, 0x1f0 ;  /* 0x000001f0080a7836 */ /* 0x000fe20000000000 */
[----:B------:R-:W-:Y:S01]  /*1110*/  LOP3.LUT R11, R2, 0x1e0, RZ, 0xfc, !PT ;  /* 0x000001e0020b7812 */ /* 0x000fe200078efcff */
[----:B------:R0:W-:Y:S01]  /*1120*/  STL [R1+0x624], R15 ;  /* 0x0006240f01007387 */ /* 0x0001e20000100800 */
[----:B------:R-:W-:Y:S01]  /*1130*/  LOP3.LUT R18, R15, 0x30, R0, 0x48, !PT ;  /* 0x000000300f127812 */ /* 0x000fe200078e4800 */
[C---:B------:R-:W-:Y:S01]  /*1140*/  VIADD R12, R8.reuse, 0x1d0 ;  /* 0x000001d0080c7836 */ /* 0x040fe20000000000 */
[----:B------:R-:W-:Y:S01]  /*1150*/  IABS R14, R10 ;  /* 0x0000000a000e7213 */ /* 0x000fe20000000000 */
[----:B------:R1:W-:Y:S01]  /*1160*/  STL [R1+0x6b0], R0 ;  /* 0x0006b00001007387 */ /* 0x0003e20000100800 */
[----:B------:R-:W-:Y:S01]  /*1170*/  IABS R29, R11 ;  /* 0x0000000b001d7213 */ /* 0x000fe20000000000 */
[----:B------:R-:W-:Y:S01]  /*1180*/  VIADD R21, R8, 0x170 ;  /* 0x0000017008157836 */ /* 0x000fe20000000000 */
[----:B------:R-:W-:Y:S01]  /*1190*/  ISETP.GE.AND P4, PT, R10, RZ, PT ;  /* 0x000000ff0a00720c */ /* 0x000fe20003f86270 */
[----:B------:R-:W-:Y:S01]  /*11a0*/  IMAD.HI.U32 R16, R5, R14, RZ ;  /* 0x0000000e05107227 */ /* 0x000fe200078e00ff */
[----:B------:R-:W-:-:S02]  /*11b0*/  IABS R27, R12 ;  /* 0x0000000c001b7213 */ /* 0x000fc40000000000 */
[----:B------:R-:W-:Y:S01]  /*11c0*/  LOP3.LUT R22, R2, 0x180, RZ, 0xfc, !PT ;  /* 0x0000018002167812 */ /* 0x000fe200078efcff */
[----:B------:R-:W-:Y:S02]  /*11d0*/  IMAD.MOV R16, RZ, RZ, -R16 ;  /* 0x000000ffff107224 */ /* 0x000fe400078e0a10 */
[----:B0-----:R-:W-:Y:S01]  /*11e0*/  IMAD.HI.U32 R15, R5, R29, RZ ;  /* 0x0000001d050f7227 */ /* 0x001fe200078e00ff */
[----:B-1----:R-:W-:Y:S02]  /*11f0*/  IADD3 R0, PT, PT, R18, R17, R19 ;  /* 0x0000001112007210 */ /* 0x002fe40007ffe013 */
[----:B------:R-:W-:Y:S01]  /*1200*/  LOP3.LUT R19, R2, 0x120, RZ, 0xfc, !PT ;  /* 0x0000012002137812 */ /* 0x000fe200078efcff */
[C---:B------:R-:W-:Y:S02]  /*1210*/  IMAD R10, R4.reuse, R16, R14 ;  /* 0x00000010040a7224 */ /* 0x040fe400078e020e */
[----:B------:R-:W-:Y:S01]  /*1220*/  IMAD.MOV R15, RZ, RZ, -R15 ;  /* 0x000000ffff0f7224 */ /* 0x000fe200078e0a0f */
[----:B------:R0:W-:Y:S01]  /*1230*/  STL [R1+0x450], R0 ;  /* 0x0004500001007387 */ /* 0x0001e20000100800 */
[----:B------:R-:W-:Y:S01]  /*1240*/  @!P0 IMAD.IADD R3, R3, 0x1, -R9 ;  /* 0x0000000103038824 */ /* 0x000fe200078e0a09 */
[C---:B------:R-:W-:Y:S01]  /*1250*/  ISETP.GT.U32.AND P3, PT, R4.reuse, R10, PT ;  /* 0x0000000a0400720c */ /* 0x040fe20003f64070 */
[----:B------:R-:W-:Y:S01]  /*1260*/  IMAD R29, R4, R15, R29 ;  /* 0x0000000f041d7224 */ /* 0x000fe200078e021d */
[----:B------:R-:W-:Y:S01]  /*1270*/  ISETP.GE.AND P0, PT, R12, RZ, PT ;  /* 0x000000ff0c00720c */ /* 0x000fe20003f06270 */
[----:B------:R-:W-:Y:S01]  /*1280*/  IMAD.HI.U32 R13, R5, R27, RZ ;  /* 0x0000001b050d7227 */ /* 0x000fe200078e00ff */
[----:B------:R-:W-:-:S02]  /*1290*/  ISETP.GT.U32.AND P1, PT, R9, R3, PT ;  /* 0x000000030900720c */ /* 0x000fc40003f24070 */
[----:B------:R-:W-:Y:S01]  /*12a0*/  ISETP.GT.U32.AND P6, PT, R4, R29, PT ;  /* 0x0000001d0400720c */ /* 0x000fe20003fc4070 */
[----:B------:R-:W-:Y:S02]  /*12b0*/  IMAD.MOV R13, RZ, RZ, -R13 ;  /* 0x000000ffff0d7224 */ /* 0x000fe400078e0a0d */
[----:B------:R-:W-:Y:S02]  /*12c0*/  VIADD R12, R8, 0x1b0 ;  /* 0x000001b0080c7836 */ /* 0x000fe40000000000 */
[----:B------:R-:W-:Y:S02]  /*12d0*/  IMAD R27, R4, R13, R27 ;  /* 0x0000000d041b7224 */ /* 0x000fe400078e021b */
[--C-:B------:R-:W-:Y:S01]  /*12e0*/  @!P3 IMAD.IADD R10, R10, 0x1, -R4.reuse ;  /* 0x000000010a0ab824 */ /* 0x100fe200078e0a04 */
[----:B------:R-:W-:Y:S01]  /*12f0*/  ISETP.GE.AND P2, PT, R12, RZ, PT ;  /* 0x000000ff0c00720c */ /* 0x000fe20003f46270 */
[----:B------:R-:W-:Y:S01]  /*1300*/  VIADD R20, R8, 0x150 ;  /* 0x0000015008147836 */ /* 0x000fe20000000000 */
[----:B------:R-:W-:Y:S01]  /*1310*/  IABS R13, R12 ;  /* 0x0000000c000d7213 */ /* 0x000fe20000000000 */
[----:B------:R-:W-:Y:S01]  /*1320*/  @!P1 IMAD.IADD R3, R3, 0x1, -R9 ;  /* 0x0000000103039824 */ /* 0x000fe200078e0a09 */
[----:B------:R-:W-:Y:S01]  /*1330*/  LOP3.LUT R12, R2, 0x1c0, RZ, 0xfc, !PT ;  /* 0x000001c0020c7812 */ /* 0x000fe200078efcff */
[----:B------:R-:W-:Y:S01]  /*1340*/  @!P6 IMAD.IADD R29, R29, 0x1, -R4 ;  /* 0x000000011d1de824 */ /* 0x000fe200078e0a04 */
[----:B------:R-:W-:Y:S01]  /*1350*/  ISETP.GT.U32.AND P3, PT, R4, R10, PT ;  /* 0x0000000a0400720c */ /* 0x000fe20003f64070 */
[----:B------:R-:W-:Y:S01]  /*1360*/  @!P5 IMAD.MOV R3, RZ, RZ, -R3 ;  /* 0x000000ffff03d224 */ /* 0x000fe200078e0a03 */
[----:B------:R-:W-:Y:S01]  /*1370*/  ISETP.NE.AND P1, PT, R6, RZ, PT ;  /* 0x000000ff0600720c */ /* 0x000fe20003f25270 */
[----:B------:R-:W-:Y:S01]  /*1380*/  IMAD.HI.U32 R17, R5, R13, RZ ;  /* 0x0000000d05117227 */ /* 0x000fe200078e00ff */
[----:B------:R-:W-:-:S02]  /*1390*/  IABS R16, R12 ;  /* 0x0000000c00107213 */ /* 0x000fc40000000000 */
[----:B------:R-:W-:Y:S01]  /*13a0*/  ISETP.GT.U32.AND P6, PT, R4, R29, PT ;  /* 0x0000001d0400720c */ /* 0x000fe20003fc4070 */
[----:B------:R-:W-:Y:S01]  /*13b0*/  IMAD.MOV R17, RZ, RZ, -R17 ;  /* 0x000000ffff117224 */ /* 0x000fe200078e0a11 */
[----:B------:R-:W-:Y:S01]  /*13c0*/  LOP3.LUT R9, R2, 0x1a0, RZ, 0xfc, !PT ;  /* 0x000001a002097812 */ /* 0x000fe200078efcff */
[----:B------:R-:W-:Y:S01]  /*13d0*/  IMAD.HI.U32 R18, R5, R16, RZ ;  /* 0x0000001005127227 */ /* 0x000fe200078e00ff */
[----:B------:R-:W-:Y:S02]  /*13e0*/  ISETP.GT.U32.AND P5, PT, R4, R27, PT ;  /* 0x0000001b0400720c */ /* 0x000fe40003fa4070 */
[----:B------:R-:W-:Y:S01]  /*13f0*/  IABS R14, R9 ;  /* 0x00000009000e7213 */ /* 0x000fe20000000000 */
[----:B------:R-:W-:Y:S02]  /*1400*/  IMAD.MOV R18, RZ, RZ, -R18 ;  /* 0x000000ffff127224 */ /* 0x000fe400078e0a12 */
[----:B------:R-:W-:Y:S01]  /*1410*/  @!P3 IMAD.IADD R10, R10, 0x1, -R4 ;  /* 0x000000010a0ab824 */ /* 0x000fe200078e0a04 */
[----:B------:R-:W-:Y:S01]  /*1420*/  ISETP.GE.AND P3, PT, R12, RZ, PT ;  /* 0x000000ff0c00720c */ /* 0x000fe20003f66270 */
[C---:B------:R-:W-:Y:S01]  /*1430*/  IMAD R12, R4.reuse, R18, R16 ;  /* 0x00000012040c7224 */ /* 0x040fe200078e0210 */
[----:B------:R-:W-:Y:S01]  /*1440*/  @!P1 LOP3.LUT R3, RZ, R6, RZ, 0x33, !PT ;  /* 0x00000006ff039212 */ /* 0x000fe200078e33ff */
[--C-:B------:R-:W-:Y:S01]  /*1450*/  @!P6 IMAD.IADD R29, R29, 0x1, -R4.reuse ;  /* 0x000000011d1de824 */ /* 0x100fe200078e0a04 */
[----:B------:R-:W-:Y:S01]  /*1460*/  ISETP.GE.AND P1, PT, R11, RZ, PT ;  /* 0x000000ff0b00720c */ /* 0x000fe20003f26270 */
[----:B------:R-:W-:Y:S01]  /*1470*/  IMAD.HI.U32 R15, R5, R14, RZ ;  /* 0x0000000e050f7227 */ /* 0x000fe200078e00ff */
[----:B------:R-:W-:Y:S01]  /*1480*/  ISETP.GT.U32.AND P6, PT, R4, R12, PT ;  /* 0x0000000c0400720c */ /* 0x000fe20003fc4070 */
[----:B------:R-:W-:Y:S01]  /*1490*/  STL [R1+0x694], R3 ;  /* 0x0006940301007387 */ /* 0x000fe20000100800 */
[----:B------:R-:W-:Y:S01]  /*14a0*/  IABS R16, R22 ;  /* 0x0000001600107213 */ /* 0x000fe20000000000 */
[----:B------:R-:W-:Y:S01]  /*14b0*/  IMAD.MOV R15, RZ, RZ, -R15 ;  /* 0x000000ffff0f7224 */ /* 0x000fe200078e0a0f */
[----:B------:R-:W-:Y:S01]  /*14c0*/  LOP3.LUT R11, R2, 0x160, RZ, 0xfc, !PT ;  /* 0x00000160020b7812 */ /* 0x000fe200078efcff */
[----:B------:R-:W-:Y:S01]  /*14d0*/  IMAD R13, R4, R17, R13 ;  /* 0x00000011040d7224 */ /* 0x000fe200078e020d */
[----:B------:R-:W-:Y:S01]  /*14e0*/  LOP3.LUT R18, R2, 0x140, RZ, 0xfc, !PT ;  /* 0x0000014002127812 */ /* 0x000fe200078efcff */
[----:B------:R-:W-:-:S02]  /*14f0*/  @!P5 IMAD.IADD R27, R27, 0x1, -R4 ;  /* 0x000000011b1bd824 */ /* 0x000fc400078e0a04 */
[C---:B------:R-:W-:Y:S02]  /*1500*/  IMAD R14, R4.reuse, R15, R14 ;  /* 0x0000000f040e7224 */ /* 0x040fe400078e020e */
[----:B------:R-:W-:Y:S01]  /*1510*/  @!P1 IMAD.MOV R29, RZ, RZ, -R29 ;  /* 0x000000ffff1d9224 */ /* 0x000fe200078e0a1d */
[----:B------:R-:W-:Y:S01]  /*1520*/  ISETP.GT.U32.AND P1, PT, R4, R13, PT ;  /* 0x0000000d0400720c */ /* 0x000fe20003f24070 */
[----:B------:R-:W-:Y:S01]  /*1530*/  @!P6 IMAD.IADD R12, R12, 0x1, -R4 ;  /* 0x000000010c0ce824 */ /* 0x000fe200078e0a04 */
[----:B------:R-:W-:Y:S01]  /*1540*/  ISETP.GT.U32.AND P5, PT, R4, R27, PT ;  /* 0x0000001b0400720c */ /* 0x000fe20003fa4070 */
[----:B------:R-:W-:Y:S01]  /*1550*/  VIADD R6, R8, 0x190 ;  /* 0x0000019008067836 */ /* 0x000fe20000000000 */
[----:B------:R-:W-:Y:S01]  /*1560*/  ISETP.GT.U32.AND P6, PT, R4, R14, PT ;  /* 0x0000000e0400720c */ /* 0x000fe20003fc4070 */
[----:B0-----:R-:W-:Y:S01]  /*1570*/  IMAD.MOV.U32 R0, RZ, RZ, R10 ;  /* 0x000000ffff007224 */ /* 0x001fe200078e000a */
[----:B------:R-:W-:Y:S01]  /*1580*/  IABS R10, R11 ;  /* 0x0000000b000a7213 */ /* 0x000fe20000000000 */
[----:B------:R-:W-:Y:S01]  /*1590*/  IMAD.HI.U32 R17, R5, R16, RZ ;  /* 0x0000001005117227 */ /* 0x000fe200078e00ff */
[----:B------:R-:W-:-:S03]  /*15a0*/  IABS R15, R6 ;  /* 0x00000006000f7213 */ /* 0x000fc60000000000 */
[----:B------:R-:W-:Y:S01]  /*15b0*/  @!P4 IMAD.MOV R0, RZ, RZ, -R0 ;  /* 0x000000ffff00c224 */ /* 0x000fe200078e0a00 */
[----:B------:R-:W-:Y:S01]  /*15c0*/  ISETP.GE.AND P4, PT, R6, RZ, PT ;  /* 0x000000ff0600720c */ /* 0x000fe20003f86270 */
[--C-:B------:R-:W-:Y:S01]  /*15d0*/  @!P1 IMAD.IADD R13, R13, 0x1, -R4.reuse ;  /* 0x000000010d0d9824 */ /* 0x100fe200078e0a04 */
[----:B------:R-:W-:Y:S01]  /*15e0*/  ISETP.GT.U32.AND P1, PT, R4, R12, PT ;  /* 0x0000000c0400720c */ /* 0x000fe20003f24070 */
[----:B------:R-:W-:Y:S01]  /*15f0*/  IMAD.HI.U32 R6, R5, R15, RZ ;  /* 0x0000000f05067227 */ /* 0x000fe200078e00ff */
[----:B------:R-:W-:Y:S03]  /*1600*/  STL [R1], R0 ;  /* 0x0000000001007387 */ /* 0x000fe60000100800 */
[--C-:B------:R-:W-:Y:S01]  /*1610*/  @!P5 IMAD.IADD R27, R27, 0x1, -R4.reuse ;  /* 0x000000011b1bd824 */ /* 0x100fe200078e0a04 */
[----:B------:R-:W-:Y:S01]  /*1620*/  ISETP.GE.AND P5, PT, R21, RZ, PT ;  /* 0x000000ff1500720c */ /* 0x000fe20003fa6270 */
[----:B------:R-:W-:Y:S01]  /*1630*/  @!P6 IMAD.IADD R14, R14, 0x1, -R4 ;  /* 0x000000010e0ee824 */ /* 0x000fe200078e0a04 */
[----:B------:R-:W-:Y:S01]  /*1640*/  IABS R21, R21 ;  /* 0x0000001500157213 */ /* 0x000fe20000000000 */
[----:B------:R-:W-:Y:S01]  /*1650*/  IMAD.MOV R6, RZ, RZ, -R6 ;  /* 0x000000ffff067224 */ /* 0x000fe200078e0a06 */
[----:B------:R-:W-:Y:S01]  /*1660*/  STL [R1+0x69c], R29 ;  /* 0x00069c1d01007387 */ /* 0x000fe20000100800 */
[----:B------:R-:W-:Y:S01]  /*1670*/  IMAD.MOV R17, RZ, RZ, -R17 ;  /* 0x000000ffff117224 */ /* 0x000fe200078e0a11 */
[C---:B------:R-:W-:Y:S01]  /*1680*/  ISETP.GT.U32.AND P6, PT, R4.reuse, R14, PT ;  /* 0x0000000e0400720c */ /* 0x040fe20003fc4070 */
[----:B------:R-:W-:-:S02]  /*1690*/  IMAD R15, R4, R6, R15 ;  /* 0x00000006040f7224 */ /* 0x000fc400078e020f */
[----:B------:R-:W-:-:S04]  /*16a0*/  IMAD.HI.U32 R6, R5, R21, RZ ;  /* 0x0000001505067227 */ /* 0x000fc800078e00ff */
[----:B------:R-:W-:Y:S02]  /*16b0*/  IMAD.MOV R6, RZ, RZ, -R6 ;  /* 0x000000ffff067224 */ /* 0x000fe400078e0a06 */
[----:B------:R-:W-:Y:S01]  /*16c0*/  @!P1 IMAD.IADD R12, R12, 0x1, -R4 ;  /* 0x000000010c0c9824 */ /* 0x000fe200078e0a04 */
[C---:B------:R-:W-:Y:S01]  /*16d0*/  ISETP.GT.U32.AND P1, PT, R4.reuse, R15, PT ;  /* 0x0000000f0400720c */ /* 0x040fe20003f24070 */
[C---:B------:R-:W-:Y:S02]  /*16e0*/  IMAD R16, R4.reuse, R17, R16 ;  /* 0x0000001104107224 */ /* 0x040fe400078e0210 */
[----:B------:R-:W-:Y:S01]  /*16f0*/  @!P0 IMAD.MOV R27, RZ, RZ, -R27 ;  /* 0x000000ffff1b8224 */ /* 0x000fe200078e0a1b */
[C---:B------:R-:W-:Y:S01]  /*1700*/  ISETP.GT.U32.AND P0, PT, R4.reuse, R13, PT ;  /* 0x0000000d0400720c */ /* 0x040fe20003f04070 */
[C---:B------:R-:W-:Y:S02]  /*1710*/  IMAD R21, R4.reuse, R6, R21 ;  /* 0x0000000604157224 */ /* 0x040fe400078e0215 */
[----:B------:R-:W-:Y:S01]  /*1720*/  @!P3 IMAD.MOV R12, RZ, RZ, -R12 ;  /* 0x000000ffff0cb224 */ /* 0x000fe200078e0a0c */
[----:B------:R-:W-:Y:S01]  /*1730*/  ISETP.GT.U32.AND P3, PT, R4, R16, PT ;  /* 0x000000100400720c */ /* 0x000fe20003f64070 */
[--C-:B------:R-:W-:Y:S01]  /*1740*/  @!P6 IMAD.IADD R14, R14, 0x1, -R4.reuse ;  /* 0x000000010e0ee824 */ /* 0x100fe200078e0a04 */
[----:B------:R-:W-:Y:S01]  /*1750*/  ISETP.GT.U32.AND P6, PT, R4, R21, PT ;  /* 0x000000150400720c */ /* 0x000fe20003fc4070 */
[----:B------:R-:W-:Y:S01]  /*1760*/  IMAD.HI.U32 R6, R5, R10, RZ ;  /* 0x0000000a05067227 */ /* 0x000fe200078e00ff */
[----:B------:R0:W-:Y:S03]  /*1770*/  STL [R1+0x6a0], R27 ;  /* 0x0006a01b01007387 */ /* 0x0001e60000100800 */
[--C-:B------:R-:W-:Y:S01]  /*1780*/  @!P1 IMAD.IADD R15, R15, 0x1, -R4.reuse ;  /* 0x000000010f0f9824 */ /* 0x100fe200078e0a04 */
[----:B------:R-:W-:Y:S01]  /*1790*/  ISETP.GE.AND P1, PT, R9, RZ, PT ;  /* 0x000000ff0900720c */ /* 0x000fe20003f26270 */
[----:B------:R-:W-:Y:S01]  /*17a0*/  @!P0 IMAD.IADD R13, R13, 0x1, -R4 ;  /* 0x000000010d0d8824 */ /* 0x000fe200078e0a04 */
[----:B------:R-:W-:Y:S01]  /*17b0*/  ISETP.GE.AND P0, PT, R20, RZ, PT ;  /* 0x000000ff1400720c */ /* 0x000fe20003f06270 */
[----:B------:R-:W-:Y:S01]  /*17c0*/  IMAD.MOV R6, RZ, RZ, -R6 ;  /* 0x000000ffff067224 */ /* 0x000fe200078e0a06 */
[----:B------:R-:W-:Y:S01]  /*17d0*/  IABS R20, R20 ;  /* 0x0000001400147213 */ /* 0x000fe20000000000 */
[--C-:B------:R-:W-:Y:S01]  /*17e0*/  @!P3 IMAD.IADD R16, R16, 0x1, -R4.reuse ;  /* 0x000000011010b824 */ /* 0x100fe200078e0a04 */
[C---:B------:R-:W-:Y:S01]  /*17f0*/  ISETP.GT.U32.AND P3, PT, R4.reuse, R15, PT ;  /* 0x0000000f0400720c */ /* 0x040fe20003f64070 */
[----:B------:R-:W-:Y:S01]  /*1800*/  @!P6 IMAD.IADD R21, R21, 0x1, -R4 ;  /* 0x000000011515e824 */ /* 0x000fe200078e0a04 */
[----:B------:R-:W-:Y:S01]  /*1810*/  IABS R9, R18 ;  /* 0x0000001200097213 */ /* 0x000fe20000000000 */
[----:B------:R-:W-:Y:S01]  /*1820*/  IMAD.HI.U32 R17, R5, R20, RZ ;  /* 0x0000001405117227 */ /* 0x000fe200078e00ff */
[----:B------:R-:W-:Y:S01]  /*1830*/  ISETP.GT.U32.AND P6, PT, R4, R16, PT ;  /* 0x000000100400720c */ /* 0x000fe20003fc4070 */
[----:B------:R1:W-:Y:S01]  /*1840*/  STL [R1+0x6a8], R12 ;  /* 0x0006a80c01007387 */ /* 0x0003e20000100800 */
[----:B0-----:R-:W-:Y:S01]  /*1850*/  LOP3.LUT R27, R2, 0x40, RZ, 0xfc, !PT ;  /* 0x00000040021b7812 */ /* 0x001fe200078efcff */
[----:B------:R-:W-:-:S02]  /*1860*/  IMAD.MOV R17, RZ, RZ, -R17 ;  /* 0x000000ffff117224 */ /* 0x000fc400078e0a11 */
[C---:B------:R-:W-:Y:S02]  /*1870*/  IMAD R10, R4.reuse, R6, R10 ;  /* 0x00000006040a7224 */ /* 0x040fe400078e020a */
[C---:B------:R-:W-:Y:S01]  /*1880*/  IMAD R20, R4.reuse, R17, R20 ;  /* 0x0000001104147224 */ /* 0x040fe200078e0214 */
[----:B------:R-:W-:Y:S01]  /*1890*/  IABS R17, R19 ;  /* 0x0000001300117213 */ /* 0x000fe20000000000 */
[----:B------:R-:W-:Y:S01]  /*18a0*/  @!P3 IMAD.IADD R15, R15, 0x1, -R4 ;  /* 0x000000010f0fb824 */ /* 0x000fe200078e0a04 */
[C---:B------:R-:W-:Y:S01]  /*18b0*/  ISETP.GT.U32.AND P3, PT, R4.reuse, R10, PT ;  /* 0x0000000a0400720c */ /* 0x040fe20003f64070 */
[----:B------:R-:W-:Y:S01]  /*18c0*/  @!P1 IMAD.MOV R14, RZ, RZ, -R14 ;  /* 0x000000ffff0e9224 */ /* 0x000fe200078e0a0e */
[----:B------:R-:W-:Y:S01]  /*18d0*/  ISETP.GT.U32.AND P1, PT, R4, R21, PT ;  /* 0x000000150400720c */ /* 0x000fe20003f24070 */
[----:B------:R-:W-:Y:S01]  /*18e0*/  @!P6 IMAD.IADD R16, R16, 0x1, -R4 ;  /* 0x000000011010e824 */ /* 0x000fe200078e0a04 */
[----:B------:R-:W-:Y:S01]  /*18f0*/  ISETP.GT.U32.AND P6, PT, R4, R20, PT ;  /* 0x000000140400720c */ /* 0x000fe20003fc4070 */
[----:B------:R-:W-:Y:S01]  /*1900*/  VIADD R6, R8, 0x130 ;  /* 0x0000013008067836 */ /* 0x000fe20000000000 */
[----:B-1----:R-:W-:Y:S01]  /*1910*/  LOP3.LUT R12, R2, 0x80, RZ, 0xfc, !PT ;  /* 0x00000080020c7812 */ /* 0x002fe200078efcff */
[----:B------:R-:W-:-:S02]  /*1920*/  @!P2 IMAD.MOV R13, RZ, RZ, -R13 ;  /* 0x000000ffff0da224 */ /* 0x000fc400078e0a0d */
[----:B------:R-:W-:Y:S01]  /*1930*/  @!P4 IMAD.MOV R15, RZ, RZ, -R15 ;  /* 0x000000ffff0fc224 */ /* 0x000fe200078e0a0f */
[----:B------:R-:W-:Y:S01]  /*1940*/  ISETP.GE.AND P2, PT, R6, RZ, PT ;  /* 0x000000ff0600720c */ /* 0x000fe20003f46270 */
[----:B------:R-:W-:Y:S01]  /*1950*/  IMAD.HI.U32 R23, R5, R9, RZ ;  /* 0x0000000905177227 */ /* 0x000fe200078e00ff */
[----:B------:R-:W-:Y:S01]  /*1960*/  IABS R6, R6 ;  /* 0x0000000600067213 */ /* 0x000fe20000000000 */
[----:B------:R-:W-:Y:S01]  /*1970*/  STL [R1+0x6ac], R13 ;  /* 0x0006ac0d01007387 */ /* 0x000fe20000100800 */
[----:B------:R-:W-:Y:S01]  /*1980*/  IABS R24, R12 ;  /* 0x0000000c00187213 */ /* 0x000fe20000000000 */
[--C-:B------:R-:W-:Y:S01]  /*1990*/  @!P3 IMAD.IADD R10, R10, 0x1, -R4.reuse ;  /* 0x000000010a0ab824 */ /* 0x100fe200078e0a04 */
[----:B------:R-:W-:Y:S01]  /*19a0*/  ISETP.GE.AND P3, PT, R11, RZ, PT ;  /* 0x000000ff0b00720c */ /* 0x000fe20003f66270 */
[--C-:B------:R-:W-:Y:S01]  /*19b0*/  @!P6 IMAD.IADD R20, R20, 0x1, -R4.reuse ;  /* 0x000000011414e824 */ /* 0x100fe200078e0a04 */
[----:B------:R-:W-:Y:S01]  /*19c0*/  STL [R1+0x6b4], R14 ;  /* 0x0006b40e01007387 */ /* 0x000fe20000100800 */
[----:B------:R-:W-:Y:S01]  /*19d0*/  @!P1 IMAD.IADD R21, R21, 0x1, -R4 ;  /* 0x0000000115159824 */ /* 0x000fe200078e0a04 */
[----:B------:R-:W-:Y:S01]  /*19e0*/  ISETP.GE.AND P1, PT, R22, RZ, PT ;  /* 0x000000ff1600720c */ /* 0x000fe20003f26270 */
[----:B------:R-:W-:Y:S01]  /*19f0*/  IMAD.HI.U32 R22, R5, R6, RZ ;  /* 0x0000000605167227 */ /* 0x000fe200078e00ff */
[C---:B------:R-:W-:Y:S01]  /*1a00*/  ISETP.GT.U32.AND P6, PT, R4.reuse, R20, PT ;  /* 0x000000140400720c */ /* 0x040fe20003fc4070 */
[----:B------:R0:W-:Y:S01]  /*1a10*/  STL [R1+0x698], R15 ;  /* 0x0006980f01007387 */ /* 0x0001e20000100800 */
[----:B------:R-:W-:Y:S01]  /*1a20*/  ISETP.GT.U32.AND P4, PT, R4, R10, PT ;  /* 0x0000000a0400720c */ /* 0x000fe20003f84070 */
[----:B------:R-:W-:Y:S01]  /*1a30*/  IMAD.MOV R22, RZ, RZ, -R22 ;  /* 0x000000ffff167224 */ /* 0x000fe200078e0a16 */
[----:B------:R-:W-:Y:S01]  /*1a40*/  LOP3.LUT R12, R2, 0x60, RZ, 0xfc, !PT ;  /* 0x00000060020c7812 */ /* 0x000fe200078efcff */
[----:B------:R-:W-:-:S02]  /*1a50*/  IMAD.MOV R23, RZ, RZ, -R23 ;  /* 0x000000ffff177224 */ /* 0x000fc400078e0a17 */
[----:B------:R-:W-:Y:S01]  /*1a60*/  IMAD R6, R4, R22, R6 ;  /* 0x0000001604067224 */ /* 0x000fe200078e0206 */
[----:B------:R-:W-:Y:S01]  /*1a70*/  IABS R26, R12 ;  /* 0x0000000c001a7213 */ /* 0x000fe20000000000 */
[----:B------:R-:W-:Y:S01]  /*1a80*/  IMAD.HI.U32 R11, R5, R17, RZ ;  /* 0x00000011050b7227 */ /* 0x000fe200078e00ff */
[----:B0-----:R-:W-:-:S03]  /*1a90*/  LOP3.LUT R15, R2, 0x20, RZ, 0xfc, !PT ;  /* 0x00000020020f7812 */ /* 0x001fc600078efcff */
[----:B------:R-:W-:Y:S01]  /*1aa0*/  IMAD R9, R4, R23, R9 ;  /* 0x0000001704097224 */ /* 0x000fe200078e0209 */
[----:B------:R-:W-:Y:S01]  /*1ab0*/  LOP3.LUT R23, R2, 0x100, RZ, 0xfc, !PT ;  /* 0x0000010002177812 */ /* 0x000fe200078efcff */
[--C-:B------:R-:W-:Y:S01]  /*1ac0*/  @!P6 IMAD.IADD R20, R20, 0x1, -R4.reuse ;  /* 0x000000011414e824 */ /* 0x100fe200078e0a04 */
[----:B------:R-:W-:Y:S01]  /*1ad0*/  ISETP.GT.U32.AND P6, PT, R4, R6, PT ;  /* 0x000000060400720c */ /* 0x000fe20003fc4070 */
[----:B------:R-:W-:Y:S01]  /*1ae0*/  IMAD.MOV R11, RZ, RZ, -R11 ;  /* 0x000000ffff0b7224 */ /* 0x000fe200078e0a0b */
[----:B------:R-:W-:Y:S01]  /*1af0*/  IABS R22, R23 ;  /* 0x0000001700167213 */ /* 0x000fe20000000000 */
[----:B------:R-:W-:Y:S02]  /*1b00*/  @!P4 IMAD.IADD R10, R10, 0x1, -R4 ;  /* 0x000000010a0ac824 */ /* 0x000fe400078e0a04 */
[----:B------:R-:W-:Y:S01]  /*1b10*/  @!P1 IMAD.MOV R16, RZ, RZ, -R16 ;  /* 0x000000ffff109224 */ /* 0x000fe200078e0a10 */
[C---:B------:R-:W-:Y:S01]  /*1b20*/  ISETP.GT.U32.AND P1, PT, R4.reuse, R9, PT ;  /* 0x000000090400720c */ /* 0x040fe20003f24070 */
[----:B------:R-:W-:-:S02]  /*1b30*/  IMAD R17, R4, R11, R17 ;  /* 0x0000000b04117224 */ /* 0x000fc400078e0211 */
[----:B------:R-:W-:Y:S01]  /*1b40*/  IMAD.MOV.U32 R3, RZ, RZ, R10 ;  /* 0x000000ffff037224 */ /* 0x000fe200078e000a */
[----:B------:R-:W-:Y:S01]  /*1b50*/  STL [R1+0x6b8], R16 ;  /* 0x0006b81001007387 */ /* 0x000fe20000100800 */
[----:B------:R-:W-:Y:S02]  /*1b60*/  IMAD.MOV.U32 R0, RZ, RZ, R21 ;  /* 0x000000ffff007224 */ /* 0x000fe400078e0015 */
[----:B------:R-:W-:Y:S02]  /*1b70*/  VIADD R21, R8, 0x110 ;  /* 0x0000011008157836 */ /* 0x000fe40000000000 */
[----:B------:R-:W-:Y:S01]  /*1b80*/  @!P3 IMAD.MOV R3, RZ, RZ, -R3 ;  /* 0x000000ffff03b224 */ /* 0x000fe200078e0a03 */
[----:B------:R-:W-:Y:S01]  /*1b90*/  ISETP.GT.U32.AND P3, PT, R4, R17, PT ;  /* 0x000000110400720c */ /* 0x000fe20003f64070 */
[----:B------:R-:W-:Y:S01]  /*1ba0*/  @!P5 IMAD.MOV R0, RZ, RZ, -R0 ;  /* 0x000000ffff00d224 */ /* 0x000fe200078e0a00 */
[----:B------:R-:W-:Y:S01]  /*1bb0*/  ISETP.GE.AND P5, PT, R21, RZ, PT ;  /* 0x000000ff1500720c */ /* 0x000fe20003fa6270 */
[--C-:B------:R-:W-:Y:S01]  /*1bc0*/  @!P6 IMAD.IADD R6, R6, 0x1, -R4.reuse ;  /* 0x000000010606e824 */ /* 0x100fe200078e0a04 */
[----:B------:R-:W-:Y:S01]  /*1bd0*/  IABS R21, R21 ;  /* 0x0000001500157213 */ /* 0x000fe20000000000 */
[----:B------:R-:W-:Y:S01]  /*1be0*/  @!P1 IMAD.IADD R9, R9, 0x1, -R4 ;  /* 0x0000000109099824 */ /* 0x000fe200078e0a04 */
[----:B------:R0:W-:Y:S01]  /*1bf0*/  STL [R1+0x3c], R0 ;  /* 0x00003c0001007387 */ /* 0x0001e20000100800 */
[----:B------:R-:W-:Y:S01]  /*1c00*/  VIADD R11, R8, 0xf0 ;  /* 0x000000f0080b7836 */ /* 0x000fe20000000000 */
[C---:B------:R-:W-:Y:S01]  /*1c10*/  ISETP.GT.U32.AND P6, PT, R4.reuse, R6, PT ;  /* 0x000000060400720c */ /* 0x040fe20003fc4070 */
[----:B------:R-:W-:Y:S01]  /*1c20*/  IMAD.HI.U32 R10, R5, R21, RZ ;  /* 0x00000015050a7227 */ /* 0x000fe200078e00ff */
[----:B------:R-:W-:Y:S01]  /*1c30*/  ISETP.GT.U32.AND P1, PT, R4, R9, PT ;  /* 0x000000090400720c */ /* 0x000fe20003f24070 */
[----:B------:R-:W-:Y:S01]  /*1c40*/  STL [R1+0x38], R3 ;  /* 0x0000380301007387 */ /* 0x000fe20000100800 */
[----:B------:R-:W-:Y:S01]  /*1c50*/  ISETP.GE.AND P4, PT, R11, RZ, PT ;  /* 0x000000ff0b00720c */ /* 0x000fe20003f86270 */
[----:B------:R-:W-:Y:S01]  /*1c60*/  IMAD.MOV R10, RZ, RZ, -R10 ;  /* 0x000000ffff0a7224 */ /* 0x000fe200078e0a0a */
[----:B------:R-:W-:Y:S01]  /*1c70*/  IABS R11, R11 ;  /* 0x0000000b000b7213 */ /* 0x000fe20000000000 */
[----:B------:R-:W-:-:S02]  /*1c80*/  @!P3 IMAD.IADD R17, R17, 0x1, -R4 ;  /* 0x000000011111b824 */ /* 0x000fc400078e0a04 */
[----:B0-----:R-:W-:Y:S02]  /*1c90*/  IMAD.MOV.U32 R0, RZ, RZ, R20 ;  /* 0x000000ffff007224 */ /* 0x001fe400078e0014 */
[C---:B------:R-:W-:Y:S01]  /*1ca0*/  IMAD R21, R4.reuse, R10, R21 ;  /* 0x0000000a04157224 */ /* 0x040fe200078e0215 */
[----:B------:R-:W-:Y:S01]  /*1cb0*/  ISETP.GT.U32.AND P3, PT, R4, R17, PT ;  /* 0x000000110400720c */ /* 0x000fe20003f64070 */
[----:B------:R-:W-:Y:S01]  /*1cc0*/  @!P0 IMAD.MOV R0, RZ, RZ, -R0 ;  /* 0x000000ffff008224 */ /* 0x000fe200078e0a00 */
[----:B------:R-:W-:Y:S01]  /*1cd0*/  ISETP.GE.AND P0, PT, R18, RZ, PT ;  /* 0x000000ff1200720c */ /* 0x000fe20003f06270 */
[C---:B------:R-:W-:Y:S01]  /*1ce0*/  IMAD.HI.U32 R18, R5.reuse, R11, RZ ;  /* 0x0000000b05127227 */ /* 0x040fe200078e00ff */
[----:B------:R-:W-:Y:S02]  /*1cf0*/  LOP3.LUT R10, R2, 0xe0, RZ, 0xfc, !PT ;  /* 0x000000e0020a7812 */ /* 0x000fe400078efcff */
[----:B------:R0:W-:Y:S01]  /*1d00*/  STL [R1+0x34], R0 ;  /* 0x0000340001007387 */ /* 0x0001e20000100800 */
[----:B------:R-:W-:Y:S01]  /*1d10*/  @!P6 IMAD.IADD R6, R6, 0x1, -R4 ;  /* 0x000000010606e824 */ /* 0x000fe200078e0a04 */
[----:B------:R-:W-:Y:S01]  /*1d20*/  ISETP.GT.U32.AND P6, PT, R4, R21, PT ;  /* 0x000000150400720c */ /* 0x000fe20003fc4070 */
[----:B------:R-:W-:-:S04]  /*1d30*/  IMAD.HI.U32 R20, R5, R22, RZ ;  /* 0x0000001605147227 */ /* 0x000fc800078e00ff */
[----:B------:R-:W-:Y:S02]  /*1d40*/  IMAD.MOV R18, RZ, RZ, -R18 ;  /* 0x000000ffff127224 */ /* 0x000fe400078e0a12 */
[----:B------:R-:W-:Y:S01]  /*1d50*/  @!P1 IMAD.IADD R9, R9, 0x1, -R4 ;  /* 0x0000000109099824 */ /* 0x000fe200078e0a04 */
[----:B------:R-:W-:Y:S01]  /*1d60*/  ISETP.GE.AND P1, PT, R19, RZ, PT ;  /* 0x000000ff1300720c */ /* 0x000fe20003f26270 */
[----:B------:R-:W-:Y:S02]  /*1d70*/  IMAD.MOV R19, RZ, RZ, -R20 ;  /* 0x000000ffff137224 */ /* 0x000fe400078e0a14 */
[C---:B------:R-:W-:Y:S01]  /*1d80*/  IMAD R11, R4.reuse, R18, R11 ;  /* 0x00000012040b7224 */ /* 0x040fe200078e020b */
[----:B------:R-:W-:Y:S01]  /*1d90*/  IABS R18, R10 ;  /* 0x0000000a00127213 */ /* 0x000fe20000000000 */
[----:B------:R-:W-:Y:S02]  /*1da0*/  IMAD R22, R4, R19, R22 ;  /* 0x0000001304167224 */ /* 0x000fe400078e0216 */
[----:B------:R-:W-:Y:S01]  /*1db0*/  IMAD.MOV.U32 R28, RZ, RZ, R9 ;  /* 0x000000ffff1c7224 */ /* 0x000fe200078e0009 */
[----:B------:R-:W-:Y:S01]  /*1dc0*/  LOP3.LUT R9, R2, 0xc0, RZ, 0xfc, !PT ;  /* 0x000000c002097812 */ /* 0x000fe200078efcff */
[----:B------:R-:W-:Y:S01]  /*1dd0*/  @!P3 IMAD.IADD R17, R17, 0x1, -R4 ;  /* 0x000000011111b824 */ /* 0x000fe200078e0a04 */
[C---:B------:R-:W-:Y:S01]  /*1de0*/  ISETP.GT.U32.AND P3, PT, R4.reuse, R11, PT ;  /* 0x0000000b0400720c */ /* 0x040fe20003f64070 */
[----:B------:R-:W-:Y:S01]  /*1df0*/  @!P0 IMAD.MOV R28, RZ, RZ, -R28 ;  /* 0x000000ffff1c8224 */ /* 0x000fe200078e0a1c */
[----:B------:R-:W-:Y:S01]  /*1e00*/  ISETP.GT.U32.AND P0, PT, R4, R22, PT ;  /* 0x000000160400720c */ /* 0x000fe20003f04070 */
[----:B------:R-:W-:Y:S01]  /*1e10*/  @!P6 IMAD.IADD R21, R21, 0x1, -R4 ;  /* 0x000000011515e824 */ /* 0x000fe200078e0a04 */
[----:B------:R-:W-:Y:S01]  /*1e20*/  IABS R20, R9 ;  /* 0x0000000900147213 */ /* 0x000fe20000000000 */
[----:B------:R-:W-:Y:S01]  /*1e30*/  VIADD R19, R8, 0xd0 ;  /* 0x000000d008137836 */ /* 0x000fe20000000000 */
[----:B------:R-:W-:Y:S01]  /*1e40*/  STL [R1+0x6bc], R28 ;  /* 0x0006bc1c01007387 */ /* 0x000fe20000100800 */
[----:B0-----:R-:W-:Y:S01]  /*1e50*/  IMAD.MOV.U32 R0, RZ, RZ, R6 ;  /* 0x000000ffff007224 */ /* 0x001fe200078e0006 */
[----:B------:R-:W-:Y:S01]  /*1e60*/  ISETP.GT.U32.AND P6, PT, R4, R21, PT ;  /* 0x000000150400720c */ /* 0x000fe20003fc4070 */
[----:B------:R-:W-:-:S04]  /*1e70*/  IMAD.HI.U32 R6, R5, R18, RZ ;  /* 0x0000001205067227 */ /* 0x000fc800078e00ff */
[----:B------:R-:W-:Y:S01]  /*1e80*/  @!P2 IMAD.MOV R0, RZ, RZ, -R0 ;  /* 0x000000ffff00a224 */ /* 0x000fe200078e0a00 */
[----:B------:R-:W-:Y:S01]  /*1e90*/  ISETP.GE.AND P2, PT, R19, RZ, PT ;  /* 0x000000ff1300720c */ /* 0x000fe20003f46270 */
[----:B------:R-:W-:Y:S01]  /*1ea0*/  IMAD.MOV R6, RZ, RZ, -R6 ;  /* 0x000000ffff067224 */ /* 0x000fe200078e0a06 */
[----:B------:R-:W-:Y:S01]  /*1eb0*/  IABS R19, R19 ;  /* 0x0000001300137213 */ /* 0x000fe20000000000 */
[--C-:B------:R-:W-:Y:S01]  /*1ec0*/  @!P3 IMAD.IADD R11, R11, 0x1, -R4.reuse ;  /* 0x000000010b0bb824 */ /* 0x100fe200078e0a04 */
[----:B------:R0:W-:Y:S01]  /*1ed0*/  STL [R1+0x2c], R0 ;  /* 0x00002c0001007387 */ /* 0x0001e20000100800 */
[----:B------:R-:W-:Y:S01]  /*1ee0*/  @!P0 IMAD.IADD R22, R22, 0x1, -R4 ;  /* 0x0000000116168824 */ /* 0x000fe200078e0a04 */
[----:B------:R-:W-:Y:S01]  /*1ef0*/  ISETP.GE.AND P0, PT, R23, RZ, PT ;  /* 0x000000ff1700720c */ /* 0x000fe20003f06270 */
[C---:B------:R-:W-:Y:S01]  /*1f00*/  IMAD R18, R4.reuse, R6, R18 ;  /* 0x0000000604127224 */ /* 0x040fe200078e0212 */
[----:B------:R-:W-:Y:S01]  /*1f10*/  ISETP.GT.U32.AND P3, PT, R4, R11, PT ;  /* 0x0000000b0400720c */ /* 0x000fe20003f64070 */
[----:B------:R-:W-:-:S04]  /*1f20*/  IMAD.HI.U32 R23, R5, R19, RZ ;  /* 0x0000001305177227 */ /* 0x000fc800078e00ff */
[--C-:B------:R-:W-:Y:S01]  /*1f30*/  @!P6 IMAD.IADD R21, R21, 0x1, -R4.reuse ;  /* 0x000000011515e824 */ /* 0x100fe200078e0a04 */
[C---:B------:R-:W-:Y:S01]  /*1f40*/  ISETP.GT.U32.AND P6, PT, R4.reuse, R18, PT ;  /* 0x000000120400720c */ /* 0x040fe20003fc4070 */
[----:B------:R-:W-:Y:S02]  /*1f50*/  IMAD.MOV R23, RZ, RZ, -R23 ;  /* 0x000000ffff177224 */ /* 0x000fe400078e0a17 */
[----:B------:R-:W-:Y:S01]  /*1f60*/  @!P1 IMAD.MOV R17, RZ, RZ, -R17 ;  /* 0x000000ffff119224 */ /* 0x000fe200078e0a11 */
[C---:B------:R-:W-:Y:S01]  /*1f70*/  ISETP.GT.U32.AND P1, PT, R4.reuse, R22, PT ;  /* 0x000000160400720c */ /* 0x040fe20003f24070 */
[C---:B------:R-:W-:Y:S02]  /*1f80*/  IMAD R19, R4.reuse, R23, R19 ;  /* 0x0000001704137224 */ /* 0x040fe400078e0213 */
[----:B------:R-:W-:Y:S01]  /*1f90*/  @!P3 IMAD.IADD R11, R11, 0x1, -R4 ;  /* 0x000000010b0bb824 */ /* 0x000fe200078e0a04 */
[----:B------:R-:W-:Y:S01]  /*1fa0*/  STL [R1+0x6c0], R17 ;  /* 0x0006c01101007387 */ /* 0x000fe20000100800 */
[----:B------:R-:W-:Y:S01]  /*1fb0*/  IMAD.HI.U32 R6, R5, R20, RZ ;  /* 0x0000001405067227 */ /* 0x000fe200078e00ff */
[----:B------:R-:W-:-:S03]  /*1fc0*/  ISETP.GT.U32.AND P3, PT, R4, R19, PT ;  /* 0x000000130400720c */ /* 0x000fc60003f64070 */
[----:B------:R-:W-:Y:S02]  /*1fd0*/  @!P6 IMAD.IADD R18, R18, 0x1, -R4 ;  /* 0x000000011212e824 */ /* 0x000fe400078e0a04 */
[----:B0-----:R-:W-:Y:S02]  /*1fe0*/  IMAD.MOV.U32 R0, RZ, RZ, R21 ;  /* 0x000000ffff007224 */ /* 0x001fe400078e0015 */
[----:B------:R-:W-:Y:S01]  /*1ff0*/  VIADD R21, R8, 0xb0 ;  /* 0x000000b008157836 */ /* 0x000fe20000000000 */
[C---:B------:R-:W-:Y:S01]  /*2000*/  ISETP.GT.U32.AND P6, PT, R4.reuse, R18, PT ;  /* 0x000000120400720c */ /* 0x040fe20003fc4070 */
[----:B------:R-:W-:Y:S02]  /*2010*/  IMAD.MOV R6, RZ, RZ, -R6 ;  /* 0x000000ffff067224 */ /* 0x000fe400078e0a06 */
[----:B------:R-:W-:Y:S01]  /*2020*/  @!P5 IMAD.MOV R0, RZ, RZ, -R0 ;  /* 0x000000ffff00d224 */ /* 0x000fe200078e0a00 */
[----:B------:R-:W-:Y:S01]  /*2030*/  ISETP.GE.AND P5, PT, R21, RZ, PT ;  /* 0x000000ff1500720c */ /* 0x000fe20003fa6270 */
[----:B------:R-:W-:Y:S01]  /*2040*/  IMAD R20, R4, R6, R20 ;  /* 0x0000000604147224 */ /* 0x000fe200078e0214 */
[----:B------:R-:W-:Y:S01]  /*2050*/  IABS R21, R21 ;  /* 0x0000001500157213 */ /* 0x000fe20000000000 */
[--C-:B------:R-:W-:Y:S01]  /*2060*/  @!P1 IMAD.IADD R22, R22, 0x1, -R4.reuse ;  /* 0x0000000116169824 */ /* 0x100fe200078e0a04 */
[----:B------:R-:W-:Y:S01]  /*2070*/  LOP3.LUT R6, R2, 0xa0, RZ, 0xfc, !PT ;  /* 0x000000a002067812 */ /* 0x000fe200078efcff */
[----:B------:R-:W-:Y:S01]  /*2080*/  IMAD.MOV.U32 R3, RZ, RZ, R11 ;  /* 0x000000ffff037224 */ /* 0x000fe200078e000b */
[----:B------:R0:W-:Y:S01]  /*2090*/  STL [R1+0x24], R0 ;  /* 0x0000240001007387 */ /* 0x0001e20000100800 */
[----:B------:R-:W-:-:S02]  /*20a0*/  @!P3 IMAD.IADD R19, R19, 0x1, -R4 ;  /* 0x000000011313b824 */ /* 0x000fc400078e0a04 */
[----:B------:R-:W-:Y:S01]  /*20b0*/  @!P4 IMAD.MOV R3, RZ, RZ, -R3 ;  /* 0x000000ffff03c224 */ /* 0x000fe200078e0a03 */
[----:B------:R-:W-:Y:S01]  /*20c0*/  ISETP.GE.AND P4, PT, R10, RZ, PT ;  /* 0x000000ff0a00720c */ /* 0x000fe20003f86270 */
[----:B------:R-:W-:Y:S01]  /*20d0*/  IMAD.HI.U32 R11, R5, R21, RZ ;  /* 0x00000015050b7227 */ /* 0x000fe200078e00ff */
[----:B------:R-:W-:Y:S02]  /*20e0*/  ISETP.GT.U32.AND P3, PT, R4, R19, PT ;  /* 0x000000130400720c */ /* 0x000fe40003f64070 */
[----:B------:R-:W-:Y:S01]  /*20f0*/  STL [R1+0x6c4], R3 ;  /* 0x0006c40301007387 */ /* 0x000fe20000100800 */
[----:B------:R-:W-:Y:S01]  /*2100*/  @!P6 IMAD.IADD R18, R18, 0x1, -R4 ;  /* 0x000000011212e824 */ /* 0x000fe200078e0a04 */
[----:B------:R-:W-:Y:S01]  /*2110*/  ISETP.GE.AND P6, PT, R9, RZ, PT ;  /* 0x000000ff0900720c */ /* 0x000fe20003fc6270 */
[----:B0-----:R-:W-:Y:S01]  /*2120*/  IMAD.MOV.U32 R0, RZ, RZ, R22 ;  /* 0x000000ffff007224 */ /* 0x001fe200078e0016 */
[----:B------:R-:W-:Y:S01]  /*2130*/  IABS R22, R6 ;  /* 0x0000000600167213 */ /* 0x000fe20000000000 */
[----:B------:R-:W-:-:S02]  /*2140*/  IMAD.MOV R11, RZ, RZ, -R11 ;  /* 0x000000ffff0b7224 */ /* 0x000fc400078e0a0b */
[----:B------:R-:W-:Y:S01]  /*2150*/  @!P0 IMAD.MOV R0, RZ, RZ, -R0 ;  /* 0x000000ffff008224 */ /* 0x000fe200078e0a00 */
[----:B------:R-:W-:Y:S01]  /*2160*/  ISETP.GT.U32.AND P0, PT, R4, R20, PT ;  /* 0x000000140400720c */ /* 0x000fe20003f04070 */
[----:B------:R-:W-:-:S03]  /*2170*/  IMAD.HI.U32 R9, R5, R22, RZ ;  /* 0x0000001605097227 */ /* 0x000fc600078e00ff */
[----:B------:R0:W-:Y:S01]  /*2180*/  STL [R1+0x20], R0 ;  /* 0x0000200001007387 */ /* 0x0001e20000100800 */
[C---:B------:R-:W-:Y:S02]  /*2190*/  IMAD R21, R4.reuse, R11, R21 ;  /* 0x0000000b04157224 */ /* 0x040fe400078e0215 */
[----:B------:R-:W-:Y:S02]  /*21a0*/  IMAD.MOV R9, RZ, RZ, -R9 ;  /* 0x000000ffff097224 */ /* 0x000fe400078e0a09 */
[----:B------:R-:W-:Y:S01]  /*21b0*/  @!P4 IMAD.MOV R18, RZ, RZ, -R18 ;  /* 0x000000ffff12c224 */ /* 0x000fe200078e0a12 */
[----:B------:R-:W-:Y:S01]  /*21c0*/  ISETP.GT.U32.AND P4, PT, R4, R21, PT ;  /* 0x000000150400720c */ /* 0x000fe20003f84070 */
[----:B------:R-:W-:Y:S01]  /*21d0*/  @!P3 IMAD.IADD R19, R19, 0x1, -R4 ;  /* 0x000000011313b824 */ /* 0x000fe200078e0a04 */
[----:B------:R-:W-:Y:S01]  /*21e0*/  ISETP.GE.AND P3, PT, R6, RZ, PT ;  /* 0x000000ff0600720c */ /* 0x000fe20003f66270 */
[----:B------:R-:W-:Y:S02]  /*21f0*/  IMAD R22, R4, R9, R22 ;  /* 0x0000000904167224 */ /* 0x000fe400078e0216 */
[----:B------:R-:W-:-:S02]  /*2200*/  @!P2 IMAD.MOV R19, RZ, RZ, -R19 ;  /* 0x000000ffff13a224 */ /* 0x000fc400078e0a13 */
[----:B------:R-:W-:Y:S01]  /*2210*/  VIADD R23, R8, 0x90 ;  /* 0x0000009008177836 */ /* 0x000fe20000000000 */
[----:B------:R-:W-:Y:S01]  /*2220*/  ISETP.GT.U32.AND P2, PT, R4, R22, PT ;  /* 0x000000160400720c */ /* 0x000fe20003f44070 */
[--C-:B------:R-:W-:Y:S02]  /*2230*/  @!P0 IMAD.IADD R20, R20, 0x1, -R4.reuse ;  /* 0x0000000114148824 */ /* 0x100fe400078e0a04 */
[----:B------:R-:W-:Y:S01]  /*2240*/  IMAD.HI.U32 R6, R5, R24, RZ ;  /* 0x0000001805067227 */ /* 0x000fe200078e00ff */
[----:B------:R-:W-:Y:S02]  /*2250*/  ISETP.GE.AND P1, PT, R23, RZ, PT ;  /* 0x000000ff1700720c */ /* 0x000fe40003f26270 */
[----:B------:R-:W-:Y:S01]  /*2260*/  IABS R23, R23 ;  /* 0x0000001700177213 */ /* 0x000fe20000000000 */
[----:B------:R-:W-:Y:S01]  /*2270*/  @!P4 IMAD.IADD R21, R21, 0x1, -R4 ;  /* 0x000000011515c824 */ /* 0x000fe200078e0a04 */
[----:B------:R-:W-:Y:S01]  /*2280*/  ISETP.GT.U32.AND P0, PT, R4, R20, PT ;  /* 0x000000140400720c */ /* 0x000fe20003f04070 */
[----:B------:R-:W-:-:S02]  /*2290*/  IMAD.MOV R6, RZ, RZ, -R6 ;  /* 0x000000ffff067224 */ /* 0x000fc400078e0a06 */
[----:B------:R-:W-:Y:S01]  /*22a0*/  IMAD.HI.U32 R10, R5, R23, RZ ;  /* 0x00000017050a7227 */ /* 0x000fe200078e00ff */
[----:B------:R-:W-:-:S03]  /*22b0*/  ISETP.GT.U32.AND P4, PT, R4, R21, PT ;  /* 0x000000150400720c */ /* 0x000fc60003f84070 */
[----:B------:R-:W-:Y:S02]  /*22c0*/  @!P2 IMAD.IADD R22, R22, 0x1, -R4 ;  /* 0x000000011616a824 */ /* 0x000fe400078e0a04 */
[----:B------:R-:W-:Y:S02]  /*22d0*/  IMAD.MOV R10, RZ, RZ, -R10 ;  /* 0x000000ffff0a7224 */ /* 0x000fe400078e0a0a */
[C---:B------:R-:W-:Y:S01]  /*22e0*/  IMAD R24, R4.reuse, R6, R24 ;  /* 0x0000000604187224 */ /* 0x040fe200078e0218 */
[C---:B------:R-:W-:Y:S01]  /*22f0*/  ISETP.GT.U32.AND P2, PT, R4.reuse, R22, PT ;  /* 0x000000160400720c */ /* 0x040fe20003f44070 */
[----:B------:R-:W-:Y:S01]  /*2300*/  IMAD R23, R4, R10, R23 ;  /* 0x0000000a04177224 */ /* 0x000fe200078e0217 */
[----:B------:R-:W-:Y:S01]  /*2310*/  IABS R10, R27 ;  /* 0x0000001b000a7213 */ /* 0x000fe20000000000 */
[----:B------:R-:W-:Y:S02]  /*2320*/  VIADD R25, R8, 0x70 ;  /* 0x0000007008197836 */ /* 0x000fe40000000000 */
[--C-:B------:R-:W-:Y:S01]  /*2330*/  @!P4 IMAD.IADD R21, R21, 0x1, -R4.reuse ;  /* 0x000000011515c824 */ /* 0x100fe200078e0a04 */
[----:B------:R-:W-:Y:S01]  /*2340*/  ISETP.GT.U32.AND P4, PT, R4, R23, PT ;  /* 0x000000170400720c */ /* 0x000fe20003f84070 */
[----:B------:R-:W-:Y:S01]  /*2350*/  @!P0 IMAD.IADD R20, R20, 0x1, -R4 ;  /* 0x0000000114148824 */ /* 0x000fe200078e0a04 */
[----:B------:R-:W-:Y:S01]  /*2360*/  ISETP.GE.AND P0, PT, R25, RZ, PT ;  /* 0x000000ff1900720c */ /* 0x000fe20003f06270 */
[----:B0-----:R-:W-:Y:S01]  /*2370*/  VIADD R0, R8, 0x50 ;  /* 0x0000005008007836 */ /* 0x001fe20000000000 */
[----:B------:R-:W-:Y:S01]  /*2380*/  IABS R25, R25 ;  /* 0x0000001900197213 */ /* 0x000fe20000000000 */
[----:B------:R-:W-:-:S03]  /*2390*/  IMAD.HI.U32 R6, R5, R26, RZ ;  /* 0x0000001a05067227 */ /* 0x000fc600078e00ff */
[----:B------:R-:W-:Y:S01]  /*23a0*/  IABS R11, R0 ;  /* 0x00000000000b7213 */ /* 0x000fe20000000000 */
[----:B------:R-:W-:Y:S01]  /*23b0*/  @!P2 IMAD.IADD R22, R22, 0x1, -R4 ;  /* 0x000000011616a824 */ /* 0x000fe200078e0a04 */
[----:B------:R-:W-:Y:S01]  /*23c0*/  ISETP.GT.U32.AND P2, PT, R4, R24, PT ;  /* 0x000000180400720c */ /* 0x000fe20003f44070 */
[----:B------:R-:W-:-:S04]  /*23d0*/  IMAD.HI.U32 R9, R5, R25, RZ ;  /* 0x0000001905097227 */ /* 0x000fc800078e00ff */
[--C-:B------:R-:W-:Y:S02]  /*23e0*/  @!P4 IMAD.IADD R23, R23, 0x1, -R4.reuse ;  /* 0x000000011717c824 */ /* 0x100fe400078e0a04 */
[----:B------:R-:W-:Y:S02]  /*23f0*/  IMAD.MOV R9, RZ, RZ, -R9 ;  /* 0x000000ffff097224 */ /* 0x000fe400078e0a09 */
[----:B------:R-:W-:Y:S02]  /*2400*/  IMAD.MOV.U32 R3, RZ, RZ, R11 ;  /* 0x000000ffff037224 */ /* 0x000fe400078e000b */
[----:B------:R-:W-:Y:S02]  /*2410*/  IMAD R25, R4, R9, R25 ;  /* 0x0000000904197224 */ /* 0x000fe400078e0219 */
[----:B------:R-:W-:Y:S01]  /*2420*/  @!P2 IMAD.IADD R24, R24, 0x1, -R4 ;  /* 0x000000011818a824 */ /* 0x000fe200078e0a04 */
[C---:B------:R-:W-:Y:S01]  /*2430*/  ISETP.GT.U32.AND P2, PT, R4.reuse, R23, PT ;  /* 0x000000170400720c */ /* 0x040fe20003f44070 */
[----:B------:R-:W-:Y:S01]  /*2440*/  IMAD.MOV R6, RZ, RZ, -R6 ;  /* 0x000000ffff067224 */ /* 0x000fe200078e0a06 */
[----:B------:R-:W-:Y:S01]  /*2450*/  ISETP.GT.U32.AND P4, PT, R4, R25, PT ;  /* 0x000000190400720c */ /* 0x000fe20003f84070 */
[----:B------:R-:W-:-:S02]  /*2460*/  VIADD R29, R8, 0x30 ;  /* 0x00000030081d7836 */ /* 0x000fc40000000000 */
[----:B------:R-:W-:-:S04]  /*2470*/  IMAD.HI.U32 R11, R5, R3, RZ ;  /* 0x00000003050b7227 */ /* 0x000fc800078e00ff */
[----:B------:R-:W-:-:S04]  /*2480*/  IMAD.HI.U32 R9, R5, R10, RZ ;  /* 0x0000000a05097227 */ /* 0x000fc800078e00ff */
[----:B------:R-:W-:Y:S01]  /*2490*/  IMAD R26, R4, R6, R26 ;  /* 0x00000006041a7224 */ /* 0x000fe200078e021a */
[----:B------:R-:W-:Y:S01]  /*24a0*/  IABS R6, R29 ;  /* 0x0000001d00067213 */ /* 0x000fe20000000000 */
[----:B------:R-:W-:Y:S02]  /*24b0*/  IMAD.MOV R11, RZ, RZ, -R11 ;  /* 0x000000ffff0b7224 */ /* 0x000fe400078e0a0b */
[----:B------:R-:W-:Y:S02]  /*24c0*/  IMAD.MOV R9, RZ, RZ, -R9 ;  /* 0x000000ffff097224 */ /* 0x000fe400078e0a09 */
[----:B------:R-:W-:Y:S01]  /*24d0*/  VIADD R13, R8, 0x10 ;  /* 0x00000010080d7836 */ /* 0x000fe20000000000 */
[----:B------:R-:W-:Y:S01]  /*24e0*/  IABS R8, R2 ;  /* 0x0000000200087213 */ /* 0x000fe20000000000 */
[C---:B------:R-:W-:Y:S02]  /*24f0*/  IMAD R11, R4.reuse, R11, R3 ;  /* 0x0000000b040b7224 */ /* 0x040fe400078e0203 */
[C---:B------:R-:W-:Y:S01]  /*2500*/  IMAD R10, R4.reuse, R9, R10 ;  /* 0x00000009040a7224 */ /* 0x040fe200078e020a */
[----:B------:R-:W-:Y:S01]  /*2510*/  IABS R9, R13 ;  /* 0x0000000d00097213 */ /* 0x000fe20000000000 */
[----:B------:R-:W-:Y:S01]  /*2520*/  IMAD.MOV.U32 R3, RZ, RZ, R6 ;  /* 0x000000ffff037224 */ /* 0x000fe200078e0006 */
[----:B------:R-:W-:Y:S01]  /*2530*/  IABS R6, R15 ;  /* 0x0000000f00067213 */ /* 0x000fe20000000000 */
[----:B------:R-:W-:Y:S01]  /*2540*/  @!P2 IMAD.IADD R23, R23, 0x1, -R4 ;  /* 0x000000011717a824 */ /* 0x000fe200078e0a04 */
[----:B------:R-:W-:Y:S01]  /*2550*/  ISETP.GT.U32.AND P2, PT, R4, R26, PT ;  /* 0x0000001a0400720c */ /* 0x000fe20003f44070 */
[----:B------:R-:W-:-:S02]  /*2560*/  IMAD.MOV.U32 R28, RZ, RZ, R9 ;  /* 0x000000ffff1c7224 */ /* 0x000fc400078e0009 */
[----:B------:R-:W-:Y:S02]  /*2570*/  IMAD.MOV.U32 R17, RZ, RZ, R8 ;  /* 0x000000ffff117224 */ /* 0x000fe400078e0008 */
[----:B------:R-:W-:-:S04]  /*2580*/  IMAD.HI.U32 R8, R5, R6, RZ ;  /* 0x0000000605087227 */ /* 0x000fc800078e00ff */
[----:B------:R-:W-:-:S04]  /*2590*/  IMAD.HI.U32 R16, R5, R3, RZ ;  /* 0x0000000305107227 */ /* 0x000fc800078e00ff */
[----:B------:R-:W-:-:S04]  /*25a0*/  IMAD.HI.U32 R14, R5, R28, RZ ;  /* 0x0000001c050e7227 */ /* 0x000fc800078e00ff */
[----:B------:R-:W-:-:S04]  /*25b0*/  IMAD.HI.U32 R9, R5, R17, RZ ;  /* 0x0000001105097227 */ /* 0x000fc800078e00ff */
[----:B------:R-:W-:Y:S01]  /*25c0*/  @!P6 IMAD.MOV R20, RZ, RZ, -R20 ;  /* 0x000000ffff14e224 */ /* 0x000fe200078e0a14 */
[----:B------:R-:W-:Y:S01]  /*25d0*/  ISETP.GT.U32.AND P6, PT, R4, R24, PT ;  /* 0x000000180400720c */ /* 0x000fe20003fc4070 */
[----:B------:R-:W-:Y:S01]  /*25e0*/  IMAD.MOV R5, RZ, RZ, -R8 ;  /* 0x000000ffff057224 */ /* 0x000fe200078e0a08 */
[----:B------:R-:W-:Y:S01]  /*25f0*/  LOP3.LUT R8, R2, 0x80, RZ, 0xfc, !PT ;  /* 0x0000008002087812 */ /* 0x000fe200078efcff */
[----:B------:R-:W-:Y:S02]  /*2600*/  @!P2 IMAD.IADD R26, R26, 0x1, -R4 ;  /* 0x000000011a1aa824 */ /* 0x000fe400078e0a04 */
[----:B------:R-:W-:Y:S01]  /*2610*/  IMAD.MOV R17, RZ, RZ, -R16 ;  /* 0x000000ffff117224 */ /* 0x000fe200078e0a10 */
[----:B------:R-:W-:Y:S01]  /*2620*/  ISETP.GE.AND P2, PT, R8, RZ, PT ;  /* 0x000000ff0800720c */ /* 0x000fe20003f46270 */
[----:B------:R-:W-:Y:S02]  /*2630*/  IMAD.MOV R16, RZ, RZ, -R14 ;  /* 0x000000ffff107224 */ /* 0x000fe400078e0a0e */
[----:B------:R-:W-:Y:S01]  /*2640*/  IMAD R5, R4, R5, R6 ;  /* 0x0000000504057224 */ /* 0x000fe200078e0206 */
[----:B------:R-:W-:Y:S01]  /*2650*/  IABS R6, R2 ;  /* 0x0000000200067213 */ /* 0x000fe20000000000 */
[----:B------:R-:W-:-:S02]  /*2660*/  IMAD.MOV R14, RZ, RZ, -R9 ;  /* 0x000000ffff0e7224 */ /* 0x000fc400078e0a09 */
[----:B------:R-:W-:Y:S01]  /*2670*/  @!P6 IMAD.IADD R24, R24, 0x1, -R4 ;  /* 0x000000011818e824 */ /* 0x000fe200078e0a04 */
[C---:B------:R-:W-:Y:S01]  /*2680*/  ISETP.GT.U32.AND P6, PT, R4.reuse, R11, PT ;  /* 0x0000000b0400720c */ /* 0x040fe20003fc4070 */
[C---:B------:R-:W-:Y:S02]  /*2690*/  IMAD R9, R4.reuse, R17, R3 ;  /* 0x0000001104097224 */ /* 0x040fe400078e0203 */
[----:B------:R-:W2:Y:S01]  /*26a0*/  LDL.LU R3, [R1+0x6c4] ;  /* 0x0006c40001037983 */ /* 0x000ea20000300800 */
[C---:B------:R-:W-:Y:S02]  /*26b0*/  IMAD R8, R4.reuse, R16, R28 ;  /* 0x0000001004087224 */ /* 0x040fe400078e021c */
[----:B------:R-:W-:Y:S01]  /*26c0*/  @!P4 IMAD.IADD R25, R25, 0x1, -R4 ;  /* 0x000000011919c824 */ /* 0x000fe200078e0a04 */
[----:B------:R-:W2:Y:S01]  /*26d0*/  LDL.LU R17, [R1+0x6c0] ;  /* 0x0006c00001117983 */ /* 0x000ea20000300800 */
[----:B------:R-:W-:Y:S02]  /*26e0*/  IMAD R6, R4, R14, R6 ;  /* 0x0000000e04067224 */ /* 0x000fe400078e0206 */
[----:B------:R-:W-:Y:S01]  /*26f0*/  @!P2 IMAD.MOV R24, RZ, RZ, -R24 ;  /* 0x000000ffff18a224 */ /* 0x000fe200078e0a18 */
[----:B------:R-:W2:Y:S01]  /*2700*/  LDL.LU R28, [R1+0x6bc] ;  /* 0x0006bc00011c7983 */ /* 0x000ea20000300800 */
[----:B------:R-:W-:-:S02]  /*2710*/  ISETP.GE.AND P2, PT, R0, RZ, PT ;  /* 0x000000ff0000720c */ /* 0x000fc40003f46270 */
[C---:B------:R-:W-:Y:S01]  /*2720*/  ISETP.GT.U32.AND P4, PT, R4.reuse, R25, PT ;  /* 0x000000190400720c */ /* 0x040fe20003f84070 */
[----:B------:R-:W2:Y:S04]  /*2730*/  LDL.LU R16, [R1+0x6b8] ;  /* 0x0006b80001107983 */ /* 0x000ea80000300800 */
[----:B------:R-:W2:Y:S04]  /*2740*/  LDL.LU R14, [R1+0x6b4] ;  /* 0x0006b400010e7983 */ /* 0x000ea80000300800 */
[----:B------:R-:W2:Y:S04]  /*2750*/  LDL.LU R0, [R1+0x6b0] ;  /* 0x0006b00001007983 */ /* 0x000ea80000300800 */
[--C-:B------:R-:W-:Y:S01]  /*2760*/  @!P4 IMAD.IADD R25, R25, 0x1, -R4.reuse ;  /* 0x000000011919c824 */ /* 0x100fe200078e0a04 */
[----:B------:R-:W-:Y:S01]  /*2770*/  ISETP.GT.U32.AND P4, PT, R4, R10, PT ;  /* 0x0000000a0400720c */ /* 0x000fe20003f84070 */
[----:B------:R-:W-:-:S02]  /*2780*/  @!P6 IMAD.IADD R11, R11, 0x1, -R4 ;  /* 0x000000010b0be824 */ /* 0x000fc400078e0a04 */
[----:B------:R-:W-:-:S03]  /*2790*/  @!P3 IMAD.MOV R22, RZ, RZ, -R22 ;  /* 0x000000ffff16b224 */ /* 0x000fc600078e0a16 */
[----:B------:R-:W-:Y:S01]  /*27a0*/  ISETP.GT.U32.AND P3, PT, R4, R11, PT ;  /* 0x0000000b0400720c */ /* 0x000fe20003f64070 */
[----:B------:R-:W-:-:S06]  /*27b0*/  @!P5 IMAD.MOV R21, RZ, RZ, -R21 ;  /* 0x000000ffff15d224 */ /* 0x000fcc00078e0a15 */
[----:B------:R-:W-:Y:S01]  /*27c0*/  @!P4 IMAD.IADD R10, R10, 0x1, -R4 ;  /* 0x000000010a0ac824 */ /* 0x000fe200078e0a04 */
[----:B------:R-:W-:-:S04]  /*27d0*/  ISETP.GT.U32.AND P6, PT, R4, R9, PT ;  /* 0x000000090400720c */ /* 0x000fc80003fc4070 */
[----:B------:R-:W-:Y:S01]  /*27e0*/  ISETP.GT.U32.AND P5, PT, R4, R10, PT ;  /* 0x0000000a0400720c */ /* 0x000fe20003fa4070 */
[----:B------:R-:W-:Y:S01]  /*27f0*/  @!P3 IMAD.IADD R11, R11, 0x1, -R4 ;  /* 0x000000010b0bb824 */ /* 0x000fe200078e0a04 */
[----:B------:R-:W-:Y:S02]  /*2800*/  ISETP.GE.AND P3, PT, R29, RZ, PT ;  /* 0x000000ff1d00720c */ /* 0x000fe40003f66270 */
[C---:B------:R-:W-:Y:S02]  /*2810*/  LOP3.LUT R29, R7.reuse, 0xff, RZ, 0xc0, !PT ;  /* 0x000000ff071d7812 */ /* 0x040fe400078ec0ff */
[----:B------:R-:W-:-:S03]  /*2820*/  LOP3.LUT R7, R7, 0x100, RZ, 0xc0, !PT ;  /* 0x0000010007077812 */ /* 0x000fc600078ec0ff */
[----:B------:R-:W-:-:S04]  /*2830*/  @!P6 IMAD.IADD R9, R9, 0x1, -R4 ;  /* 0x000000010909e824 */ /* 0x000fc800078e0a04 */
[----:B------:R-:W-:Y:S01]  /*2840*/  @!P5 IMAD.IADD R10, R10, 0x1, -R4 ;  /* 0x000000010a0ad824 */ /* 0x000fe200078e0a04 */
[----:B------:R-:W-:Y:S02]  /*2850*/  ISETP.GE.AND P5, PT, R12, RZ, PT ;  /* 0x000000ff0c00720c */ /* 0x000fe40003fa6270 */
[----:B------:R-:W-:Y:S01]  /*2860*/  ISETP.NE.U32.AND P6, PT, R7, RZ, PT ;  /* 0x000000ff0700720c */ /* 0x000fe20003fc5070 */
[----:B------:R-:W-:Y:S01]  /*2870*/  IMAD.SHL.U32 R29, R29, 0x2, RZ ;  /* 0x000000021d1d7824 */ /* 0x000fe200078e00ff */
[----:B--2---:R-:W-:Y:S02]  /*2880*/  LOP3.LUT R12, R0, 0x10, RZ, 0xc0, !PT ;  /* 0x00000010000c7812 */ /* 0x004fe400078ec0ff */
[----:B------:R-:W-:Y:S02]  /*2890*/  SEL R0, RZ, 0x210, !P6 ;  /* 0x00000210ff007807 */ /* 0x000fe40007000000 */
[----:B------:R-:W-:Y:S02]  /*28a0*/  LEA.HI R7, R7, R12, RZ, 0x1d ;  /* 0x0000000c07077211 */ /* 0x000fe400078fe8ff */
[----:B------:R-:W-:-:S02]  /*28b0*/  ISETP.GE.AND P6, PT, R13, RZ, PT ;  /* 0x000000ff0d00720c */ /* 0x000fc40003fc6270 */
[----:B------:R-:W2:Y:S04]  /*28c0*/  LDL.LU R13, [R1+0x6ac] ;  /* 0x0006ac00010d7983 */ /* 0x000ea80000300800 */
[----:B------:R-:W2:Y:S01]  /*28d0*/  LDL.LU R12, [R1+0x6a8] ;  /* 0x0006a800010c7983 */ /* 0x000ea20000300800 */
[----:B------:R-:W-:-:S03]  /*28e0*/  LOP3.LUT R0, R0, R29, RZ, 0x3c, !PT ;  /* 0x0000001d00007212 */ /* 0x000fc600078e3cff */
[----:B------:R-:W2:Y:S04]  /*28f0*/  LDL.LU R7, [R1+0x6a4] ;  /* 0x0006a40001077983 */ /* 0x000ea80000300800 */
[----:B------:R-:W3:Y:S01]  /*2900*/  LDL.LU R29, [R1] ;  /* 0x00000000011d7983 */ /* 0x000ee20000300800 */
[C---:B------:R-:W-:Y:S01]  /*2910*/  ISETP.GT.U32.AND P4, PT, R4.reuse, R26, PT ;  /* 0x0000001a0400720c */ /* 0x040fe20003f84070 */
[----:B------:R-:W-:Y:S01]  /*2920*/  @!P0 IMAD.MOV R25, RZ, RZ, -R25 ;  /* 0x000000ffff198224 */ /* 0x000fe200078e0a19 */
[C---:B------:R-:W-:Y:S01]  /*2930*/  ISETP.GT.U32.AND P0, PT, R4.reuse, R6, PT ;  /* 0x000000060400720c */ /* 0x040fe20003f04070 */
[----:B------:R-:W-:Y:S01]  /*2940*/  @!P1 IMAD.MOV R23, RZ, RZ, -R23 ;  /* 0x000000ffff179224 */ /* 0x000fe200078e0a17 */
[----:B------:R-:W-:-:S09]  /*2950*/  ISETP.GT.U32.AND P1, PT, R4, R8, PT ;  /* 0x000000080400720c */ /* 0x000fd20003f24070 */
[--C-:B------:R-:W-:Y:S01]  /*2960*/  @!P4 IMAD.IADD R26, R26, 0x1, -R4.reuse ;  /* 0x000000011a1ac824 */ /* 0x100fe200078e0a04 */
[----:B------:R-:W-:Y:S01]  /*2970*/  ISETP.GT.U32.AND P4, PT, R4, R5, PT ;  /* 0x000000050400720c */ /* 0x000fe20003f84070 */
[--C-:B------:R-:W-:Y:S02]  /*2980*/  @!P0 IMAD.IADD R6, R6, 0x1, -R4.reuse ;  /* 0x0000000106068824 */ /* 0x100fe400078e0a04 */
[----:B------:R-:W-:Y:S02]  /*2990*/  @!P1 IMAD.IADD R8, R8, 0x1, -R4 ;  /* 0x0000000108089824 */ /* 0x000fe400078e0a04 */
[----:B------:R-:W-:-:S08]  /*29a0*/  @!P5 IMAD.MOV R26, RZ, RZ, -R26 ;  /* 0x000000ffff1ad224 */ /* 0x000fd000078e0a1a */
[----:B------:R-:W-:Y:S01]  /*29b0*/  @!P4 IMAD.IADD R5, R5, 0x1, -R4 ;  /* 0x000000010505c824 */ /* 0x000fe200078e0a04 */
[----:B------:R-:W-:-:S04]  /*29c0*/  ISETP.GT.U32.AND P4, PT, R4, R6, PT ;  /* 0x000000060400720c */ /* 0x000fc80003f84070 */
[C---:B------:R-:W-:Y:S02]  /*29d0*/  ISETP.GT.U32.AND P5, PT, R4.reuse, R5, PT ;  /* 0x000000050400720c */ /* 0x040fe40003fa4070 */
[C---:B------:R-:W-:Y:S02]  /*29e0*/  ISETP.GT.U32.AND P0, PT, R4.reuse, R8, PT ;  /* 0x000000080400720c */ /* 0x040fe40003f04070 */
[----:B------:R-:W-:-:S05]  /*29f0*/  ISETP.GT.U32.AND P1, PT, R4, R9, PT ;  /* 0x000000090400720c */ /* 0x000fca0003f24070 */
[----:B------:R-:W-:Y:S01]  /*2a00*/  @!P4 IMAD.IADD R6, R6, 0x1, -R4 ;  /* 0x000000010606c824 */ /* 0x000fe200078e0a04 */
[----:B------:R-:W-:-:S03]  /*2a10*/  ISETP.GE.AND P4, PT, R15, RZ, PT ;  /* 0x000000ff0f00720c */ /* 0x000fc60003f86270 */
[--C-:B------:R-:W-:Y:S01]  /*2a20*/  @!P5 IMAD.IADD R5, R5, 0x1, -R4.reuse ;  /* 0x000000010505d824 */ /* 0x100fe200078e0a04 */
[----:B------:R0:W-:Y:S01]  /*2a30*/  STL [R1+0x674], R0 ;  /* 0x0006740001007387 */ /* 0x0001e20000100800 */
[--C-:B------:R-:W-:Y:S01]  /*2a40*/  @!P0 IMAD.IADD R8, R8, 0x1, -R4.reuse ;  /* 0x0000000108088824 */ /* 0x100fe200078e0a04 */
[----:B------:R-:W-:Y:S01]  /*2a50*/  ISETP.GE.AND P0, PT, R27, RZ, PT ;  /* 0x000000ff1b00720c */ /* 0x000fe20003f06270 */
[----:B------:R-:W-:Y:S01]  /*2a60*/  @!P1 IMAD.IADD R9, R9, 0x1, -R4 ;  /* 0x0000000109099824 */ /* 0x000fe200078e0a04 */
[----:B------:R-:W4:Y:S01]  /*2a70*/  LDL.LU R27, [R1+0x6a0] ;  /* 0x0006a000011b7983 */ /* 0x000f220000300800 */
[----:B------:R-:W-:-:S03]  /*2a80*/  ISETP.GE.AND P1, PT, R2, RZ, PT ;  /* 0x000000ff0200720c */ /* 0x000fc60003f26270 */
[----:B0-----:R-:W4:Y:S04]  /*2a90*/  LDL.LU R0, [R1+0x2c] ;  /* 0x00002c0001007983 */ /* 0x001f280000300800 */
[----:B------:R-:W4:Y:S04]  /*2aa0*/  LDL.LU R2, [R1+0x24] ;  /* 0x0000240001027983 */ /* 0x000f280000300800 */
[----:B------:R-:W4:Y:S01]  /*2ab0*/  LDL.LU R4, [R1+0x20] ;  /* 0x0000200001047983 */ /* 0x000f220000300800 */
[----:B--2---:R-:W-:Y:S02]  /*2ac0*/  ISETP.NE.AND P5, PT, R7, RZ, PT ;  /* 0x000000ff0700720c */ /* 0x004fe40003fa5270 */
[----:B------:R-:W-:-:S02]  /*2ad0*/  LOP3.LUT R15, RZ, R7, RZ, 0x33, !PT ;  /* 0x00000007ff0f7212 */ /* 0x000fc400078e33ff */
[----:B------:R-:W2:Y:S02]  /*2ae0*/  LDL.LU R7, [R1+0x34] ;  /* 0x0000340001077983 */ /* 0x000ea40000300800 */
[----:B---3--:R-:W-:-:S05]  /*2af0*/  SEL R29, R15, R29, !P5 ;  /* 0x0000001d0f1d7207 */ /* 0x008fca0006800000 */
[----:B------:R0:W-:Y:S04]  /*2b00*/  STL [R1+0x10], R29 ;  /* 0x0000101d01007387 */ /* 0x0001e80000100800 */
[----:B0-----:R-:W3:Y:S02]  /*2b10*/  LDL.LU R29, [R1+0x69c] ;  /* 0x00069c00011d7983 */ /* 0x001ee40000300800 */
[----:B---3--:R-:W-:-:S05]  /*2b20*/  SEL R29, R15, R29, !P5 ;  /* 0x0000001d0f1d7207 */ /* 0x008fca0006800000 */
[----:B------:R0:W-:Y:S02]  /*2b30*/  STL [R1+0xc], R29 ;  /* 0x00000c1d01007387 */ /* 0x0001e40000100800 */
[----:B0-----:R-:W-:Y:S02]  /*2b40*/  IMAD.MOV.U32 R29, RZ, RZ, R15 ;  /* 0x000000ffff1d7224 */ /* 0x001fe400078e000f */
[----:B------:R-:W3:Y:S03]  /*2b50*/  LDL.LU R15, [R1+0x698] ;  /* 0x00069800010f7983 */ /* 0x000ee60000300800 */
[----:B----4-:R-:W-:-:S05]  /*2b60*/  SEL R27, R29, R27, !P5 ;  /* 0x0000001b1d1b7207 */ /* 0x010fca0006800000 */
[----:B------:R0:W-:Y:S02]  /*2b70*/  STL [R1+0x8], R27 ;  /* 0x0000081b01007387 */ /* 0x0001e40000100800 */
[----:B0-----:R-:W-:-:S05]  /*2b80*/  IMAD.MOV.U32 R27, RZ, RZ, R29 ;  /* 0x000000ffff1b7224 */ /* 0x001fca00078e001d */
[C---:B------:R-:W-:Y:S02]  /*2b90*/  SEL R29, R27.reuse, R12, !P5 ;  /* 0x0000000c1b1d7207 */ /* 0x040fe40006800000 */
[----:B------:R-:W4:Y:S04]  /*2ba0*/  LDL.LU R12, [R1+0x38] ;  /* 0x00003800010c7983 */ /* 0x000f280000300800 */
[----:B------:R0:W-:Y:S02]  /*2bb0*/  STL [R1+0x4], R29 ;  /* 0x0000041d01007387 */ /* 0x0001e40000100800 */
[C---:B0-----:R-:W-:Y:S02]  /*2bc0*/  SEL R29, R27.reuse, R13, !P5 ;  /* 0x0000000d1b1d7207 */ /* 0x041fe40006800000 */
[----:B------:R-:W4:Y:S01]  /*2bd0*/  LDL.LU R13, [R1+0x3c] ;  /* 0x00003c00010d7983 */ /* 0x000f220000300800 */
[----:B------:R-:W-:-:S05]  /*2be0*/  SEL R14, R27, R14, !P5 ;  /* 0x0000000e1b0e7207 */ /* 0x000fca0006800000 */
[----:B------:R0:W-:Y:S02]  /*2bf0*/  STL [R1], R14 ;  /* 0x0000000e01007387 */ /* 0x0001e40000100800 */
[----:B0-----:R-:W-:-:S05]  /*2c00*/  IMAD.MOV.U32 R14, RZ, RZ, R27 ;  /* 0x000000ffff0e7224 */ /* 0x001fca00078e001b */
[C---:B------:R-:W-:Y:S02]  /*2c10*/  SEL R28, R14.reuse, R28, !P5 ;  /* 0x0000001c0e1c7207 */ /* 0x040fe40006800000 */
[C---:B--2---:R-:W-:Y:S02]  /*2c20*/  SEL R7, R14.reuse, R7, !P5 ;  /* 0x000000070e077207 */ /* 0x044fe40006800000 */
[C---:B------:R-:W-:Y:S02]  /*2c30*/  SEL R0, R14.reuse, R0, !P5 ;  /* 0x000000000e007207 */ /* 0x040fe40006800000 */
[----:B---3--:R-:W-:-:S05]  /*2c40*/  SEL R27, R14, R15, !P5 ;  /* 0x0000000f0e1b7207 */ /* 0x008fca0006800000 */
[----:B------:R0:W-:Y:S01]  /*2c50*/  STL [R1+0x690], R27 ;  /* 0x0006901b01007387 */ /* 0x0001e20000100800 */
[C---:B----4-:R-:W-:Y:S02]  /*2c60*/  SEL R12, R14.reuse, R12, !P5 ;  /* 0x0000000c0e0c7207 */ /* 0x050fe40006800000 */
[----:B------:R-:W-:-:S05]  /*2c70*/  SEL R13, R14, R13, !P5 ;  /* 0x0000000d0e0d7207 */ /* 0x000fca0006800000 */
[----:B------:R-:W-:Y:S04]  /*2c80*/  STL [R1+0x14], R13 ;  /* 0x0000140d01007387 */ /* 0x000fe80000100800 */
[----:B------:R-:W-:Y:S04]  /*2c90*/  STL [R1+0x18], R12 ;  /* 0x0000180c01007387 */ /* 0x000fe80000100800 */
[----:B------:R-:W-:Y:S04]  /*2ca0*/  STL [R1+0x684], R28 ;  /* 0x0006841c01007387 */ /* 0x000fe80000100800 */
[----:B------:R-:W-:Y:S04]  /*2cb0*/  STL [R1+0x34], R7 ;  /* 0x0000340701007387 */ /* 0x000fe80000100800 */
[----:B------:R-:W2:Y:S04]  /*2cc0*/  LDL.LU R15, [R1+0x4] ;  /* 0x00000400010f7983 */ /* 0x000ea80000300800 */
[----:B0-----:R-:W3:Y:S04]  /*2cd0*/  LDL.LU R27, [R1] ;  /* 0x00000000011b7983 */ /* 0x001ee80000300800 */
[----:B------:R0:W-:Y:S04]  /*2ce0*/  STL [R1+0x688], R0 ;  /* 0x0006880001007387 */ /* 0x0001e80000100800 */
[----:B0-----:R-:W4:Y:S01]  /*2cf0*/  LDL.LU R0, [R1+0x18] ;  /* 0x0000180001007983 */ /* 0x001f220000300800 */
[----:B------:R-:W-:Y:S01]  /*2d00*/  SEL R7, R14, R3, !P5 ;  /* 0x000000030e077207 */ /* 0x000fe20006800000 */
[----:B------:R-:W-:-:S02]  /*2d10*/  @!P2 IMAD.MOV R11, RZ, RZ, -R11 ;  /* 0x000000ffff0ba224 */ /* 0x000fc400078e0a0b */
[----:B------:R-:W-:Y:S01]  /*2d20*/  @!P0 IMAD.MOV R10, RZ, RZ, -R10 ;  /* 0x000000ffff0a8224 */ /* 0x000fe200078e0a0a */
[----:B----4-:R0:W-:Y:S04]  /*2d30*/  STL [R1+0x68c], R0 ;  /* 0x00068c0001007387 */ /* 0x0101e80000100800 */
[----:B0-----:R-:W4:Y:S04]  /*2d40*/  LDL.LU R0, [R1+0x14] ;  /* 0x0000140001007983 */ /* 0x001f280000300800 */
[----:B------:R-:W2:Y:S04]  /*2d50*/  LDL.LU R28, [R1+0x34] ;  /* 0x00003400011c7983 */ /* 0x000ea80000300800 */
[----:B------:R-:W2:Y:S01]  /*2d60*/  LDL.LU R3, [R1+0x694] ;  /* 0x0006940001037983 */ /* 0x000ea20000300800 */
[----:B------:R-:W-:-:S02]  /*2d70*/  @!P3 IMAD.MOV R9, RZ, RZ, -R9 ;  /* 0x000000ffff09b224 */ /* 0x000fc400078e0a09 */
[----:B------:R-:W-:Y:S02]  /*2d80*/  @!P6 IMAD.MOV R8, RZ, RZ, -R8 ;  /* 0x000000ffff08e224 */ /* 0x000fe400078e0a08 */
[----:B------:R-:W-:Y:S02]  /*2d90*/  @!P4 IMAD.MOV R5, RZ, RZ, -R5 ;  /* 0x000000ffff05c224 */ /* 0x000fe400078e0a05 */
[----:B------:R-:W-:Y:S01]  /*2da0*/  @!P1 IMAD.MOV R6, RZ, RZ, -R6 ;  /* 0x000000ffff069224 */ /* 0x000fe200078e0a06 */
[C---:B------:R-:W-:Y:S01]  /*2db0*/  SEL R16, R14.reuse, R16, !P5 ;  /* 0x000000100e107207 */ /* 0x040fe20006800000 */
[----:B---3--:R-:W-:Y:S01]  /*2dc0*/  IMAD R27, R27, UR6, RZ ;  /* 0x000000061b1b7c24 */ /* 0x008fe2000f8e02ff */
[C---:B------:R-:W-:Y:S02]  /*2dd0*/  SEL R17, R14.reuse, R17, !P5 ;  /* 0x000000110e117207 */ /* 0x040fe40006800000 */
[C---:B------:R-:W-:Y:S02]  /*2de0*/  SEL R2, R14.reuse, R2, !P5 ;  /* 0x000000020e027207 */ /* 0x040fe40006800000 */
[----:B------:R-:W-:-:S02]  /*2df0*/  SEL R4, R14, R4, !P5 ;  /* 0x000000040e047207 */ /* 0x000fc40006800000 */
[C---:B------:R-:W-:Y:S02]  /*2e00*/  SEL R18, R14.reuse, R18, !P5 ;  /* 0x000000120e127207 */ /* 0x040fe40006800000 */
[C---:B------:R-:W-:Y:S02]  /*2e10*/  SEL R19, R14.reuse, R19, !P5 ;  /* 0x000000130e137207 */ /* 0x040fe40006800000 */
[C---:B------:R-:W-:Y:S02]  /*2e20*/  SEL R20, R14.reuse, R20, !P5 ;  /* 0x000000140e147207 */ /* 0x040fe40006800000 */
        /* <DEDUP_REMOVED lines=11> */
[----:B------:R-:W3:Y:S01]  /*2ee0*/  LDL.LU R5, [R1+0xc] ;  /* 0x00000c0001057983 */ /* 0x000ee20000300800 */
[----:B------:R-:W-:-:S03]  /*2ef0*/  SEL R14, R14, R6, !P5 ;  /* 0x000000060e0e7207 */ /* 0x000fc60006800000 */
[----:B------:R-:W3:Y:S01]  /*2f00*/  LDL.LU R6, [R1+0x10] ;  /* 0x0000100001067983 */ /* 0x000ee20000300800 */
[----:B----4-:R-:W-:Y:S02]  /*2f10*/  IMAD R0, R0, UR6, RZ ;  /* 0x0000000600007c24 */ /* 0x010fe4000f8e02ff */
[----:B--2---:R-:W-:Y:S02]  /*2f20*/  IMAD R8, R3, UR10, RZ ;  /* 0x0000000a03087c24 */ /* 0x004fe4000f8e02ff */
[----:B------:R-:W2:Y:S04]  /*2f30*/  LDL.LU R3, [R1+0x8] ;  /* 0x0000080001037983 */ /* 0x000ea80000300800 */
[----:B------:R0:W-:Y:S04]  /*2f40*/  STL [R1], R27 ;  /* 0x0000001b01007387 */ /* 0x0001e80000100800 */
[----:B0-----:R-:W4:Y:S04]  /*2f50*/  LDL.LU R27, [R1+0x690] ;  /* 0x00069000011b7983 */ /* 0x001f280000300800 */
[----:B------:R0:W-:Y:S04]  /*2f60*/  STL [R1+0x4], R0 ;  /* 0x0000040001007387 */ /* 0x0001e80000100800 */
[----:B0-----:R-:W2:Y:S01]  /*2f70*/  LDL.LU R0, [R1+0x68c] ;  /* 0x00068c0001007983 */ /* 0x001ea20000300800 */
[----:B------:R-:W-:-:S02]  /*2f80*/  IMAD R28, R28, UR6, RZ ;  /* 0x000000061c1c7c24 */ /* 0x000fc4000f8e02ff */
[----:B--2---:R-:W-:-:S05]  /*2f90*/  IMAD R0, R0, UR6, RZ ;  /* 0x0000000600007c24 */ /* 0x004fca000f8e02ff */
[----:B------:R0:W-:Y:S04]  /*2fa0*/  STL [R1+0x8], R0 ;  /* 0x0000080001007387 */ /* 0x0001e80000100800 */
[----:B0-----:R-:W2:Y:S04]  /*2fb0*/  LDL.LU R0, [R1+0x688] ;  /* 0x0006880001007983 */ /* 0x001ea80000300800 */
[----:B------:R0:W-:Y:S04]  /*2fc0*/  STL [R1+0xc], R28 ;  /* 0x00000c1c01007387 */ /* 0x0001e80000100800 */
[----:B0-----:R-:W3:Y:S01]  /*2fd0*/  LDL.LU R28, [R1+0x684] ;  /* 0x00068400011c7983 */ /* 0x001ee20000300800 */
[----:B------:R-:W-:-:S02]  /*2fe0*/  IMAD R17, R17, UR6, RZ ;  /* 0x0000000611117c24 */ /* 0x000fc4000f8e02ff */
[----:B------:R-:W-:Y:S02]  /*2ff0*/  IMAD R2, R2, UR6, RZ ;  /* 0x0000000602027c24 */ /* 0x000fe4000f8e02ff */
[----:B------:R-:W-:Y:S02]  /*3000*/  IMAD R7, R7, UR6, RZ ;  /* 0x0000000607077c24 */ /* 0x000fe4000f8e02ff */
[----:B------:R-:W-:Y:S02]  /*3010*/  IMAD R19, R19, UR6, RZ ;  /* 0x0000000613137c24 */ /* 0x000fe4000f8e02ff */
[----:B--2---:R-:W-:Y:S02]  /*3020*/  IMAD R0, R0, UR6, RZ ;  /* 0x0000000600007c24 */ /* 0x004fe4000f8e02ff */
[----:B---3--:R-:W-:-:S05]  /*3030*/  IMAD R28, R28, UR6, RZ ;  /* 0x000000061c1c7c24 */ /* 0x008fca000f8e02ff */
[----:B------:R-:W-:Y:S04]  /*3040*/  STL [R1+0x10], R28 ;  /* 0x0000101c01007387 */ /* 0x000fe80000100800 */
[----:B------:R-:W-:Y:S04]  /*3050*/  STL [R1+0x680], R17 ;  /* 0x0006801101007387 */ /* 0x000fe80000100800 */
[----:B------:R0:W-:Y:S04]  /*3060*/  STL [R1+0x14], R0 ;  /* 0x0000140001007387 */ /* 0x0001e80000100800 */
[----:B------:R-:W-:Y:S01]  /*3070*/  STL [R1+0x18], R2 ;  /* 0x0000180201007387 */ /* 0x000fe20000100800 */
[----:B0-----:R-:W-:-:S03]  /*3080*/  IMAD R0, R4, UR6, RZ ;  /* 0x0000000604007c24 */ /* 0x001fc6000f8e02ff */
[----:B------:R0:W-:Y:S04]  /*3090*/  STL [R1+0x67c], R7 ;  /* 0x00067c0701007387 */ /* 0x0001e80000100800 */
[----:B------:R-:W-:Y:S04]  /*30a0*/  STL [R1+0x1c], R0 ;  /* 0x00001c0001007387 */ /* 0x000fe80000100800 */
[----:B0-----:R-:W2:Y:S04]  /*30b0*/  LDL.LU R7, [R1] ;  /* 0x0000000001077983 */ /* 0x001ea80000300800 */
[----:B------:R0:W-:Y:S04]  /*30c0*/  STL [R1+0x678], R19 ;  /* 0x0006781301007387 */ /* 0x0001e80000100800 */
[----:B0-----:R-:W3:Y:S01]  /*30d0*/  LDL.LU R19, [R1+0x4] ;  /* 0x0000040001137983 */ /* 0x001ee20000300800 */
[----:B------:R-:W-:-:S02]  /*30e0*/  IMAD R6, R6, UR6, RZ ;  /* 0x0000000606067c24 */ /* 0x000fc4000f8e02ff */
[----:B------:R-:W-:Y:S02]  /*30f0*/  IMAD R0, R22, UR6, RZ ;  /* 0x0000000616007c24 */ /* 0x000fe4000f8e02ff */
[----:B------:R-:W-:Y:S01]  /*3100*/  IMAD R5, R5, UR6, RZ ;  /* 0x0000000605057c24 */ /* 0x000fe2000f8e02ff */
[----:B------:R-:W3:Y:S01]  /*3110*/  LDL.LU R22, [R1+0x1c] ;  /* 0x00001c0001167983 */ /* 0x000ee20000300800 */
[----:B------:R-:W-:Y:S02]  /*3120*/  IMAD R3, R3, UR6, RZ ;  /* 0x0000000603037c24 */ /* 0x000fe4000f8e02ff */
[----:B------:R-:W-:Y:S01]  /*3130*/  IMAD R28, R12, UR6, RZ ;  /* 0x000000060c1c7c24 */ /* 0x000fe2000f8e02ff */
[----:B------:R0:W-:Y:S01]  /*3140*/  STL [R1+0x20], R0 ;  /* 0x0000200001007387 */ /* 0x0001e20000100800 */
[----:B------:R-:W-:Y:S01]  /*3150*/  LEA R12, P2, R6, UR14, 0x1 ;  /* 0x0000000e060c7c11 */ /* 0x000fe2000f8408ff */
[----:B------:R-:W-:Y:S01]  /*3160*/  IMAD R15, R15, UR6, RZ ;  /* 0x000000060f0f7c24 */ /* 0x000fe2000f8e02ff */
[----:B------:R-:W-:Y:S01]  /*3170*/  LEA R2, P3, R5, UR14, 0x1 ;  /* 0x0000000e05027c11 */ /* 0x000fe2000f8608ff */
[----:B------:R-:W-:Y:S01]  /*3180*/  IMAD R29, R29, UR6, RZ ;  /* 0x000000061d1d7c24 */ /* 0x000fe2000f8e02ff */
[----:B------:R-:W-:Y:S01]  /*3190*/  LEA R17, P4, R3, UR14, 0x1 ;  /* 0x0000000e03117c11 */ /* 0x000fe2000f8808ff */
[----:B0-----:R-:W-:-:S02]  /*31a0*/  IMAD R0, R26, UR6, RZ ;  /* 0x000000061a007c24 */ /* 0x001fc4000f8e02ff */
[----:B------:R-:W-:Y:S02]  /*31b0*/  IMAD R26, R11, UR6, RZ ;  /* 0x000000060b1a7c24 */ /* 0x000fe4000f8e02ff */
[----:B------:R-:W-:Y:S02]  /*31c0*/  IMAD R11, R14, UR6, RZ ;  /* 0x000000060e0b7c24 */ /* 0x000fe4000f8e02ff */
[----:B------:R-:W3:Y:S04]  /*31d0*/  LDL.LU R14, [R1+0x18] ;  /* 0x00001800010e7983 */ /* 0x000ee80000300800 */
[----:B------:R0:W-:Y:S01]  /*31e0*/  STL [R1+0x5c4], R12 ;  /* 0x0005c40c01007387 */ /* 0x0001e20000100800 */
[----:B----4-:R-:W-:-:S03]  /*31f0*/  IMAD R27, R27, UR6, RZ ;  /* 0x000000061b1b7c24 */ /* 0x010fc6000f8e02ff */
[----:B------:R1:W-:Y:S01]  /*3200*/  STL [R1+0x5bc], R2 ;  /* 0x0005bc0201007387 */ /* 0x0003e20000100800 */
[----:B------:R-:W-:-:S03]  /*3210*/  LEA R4, P1, R8, UR12, 0x1 ;  /* 0x0000000c08047c11 */ /* 0x000fc6000f8208ff */
[----:B------:R-:W-:Y:S01]  /*3220*/  STL [R1+0x5b4], R17 ;  /* 0x0005b41101007387 */ /* 0x000fe20000100800 */
[----:B0-----:R-:W-:Y:S02]  /*3230*/  LEA R12, P5, R15, UR14, 0x1 ;  /* 0x0000000e0f0c7c11 */ /* 0x001fe4000f8a08ff */
[----:B-1----:R-:W-:-:S03]  /*3240*/  LEA R2, P6, R29, UR14, 0x1 ;  /* 0x0000000e1d027c11 */ /* 0x002fc6000f8c08ff */
[----:B------:R0:W-:Y:S04]  /*3250*/  STL [R1+0x5ac], R12 ;  /* 0x0005ac0c01007387 */ /* 0x0001e80000100800 */
[----:B0-----:R-:W4:Y:S04]  /*3260*/  LDL.LU R12, [R1+0x20] ;  /* 0x00002000010c7983 */ /* 0x001f280000300800 */
[----:B------:R0:W-:Y:S01]  /*3270*/  STL [R1+0x5a4], R2 ;  /* 0x0005a40201007387 */ /* 0x0001e20000100800 */
[----:B------:R-:W-:Y:S01]  /*3280*/  IMAD R16, R16, UR6, RZ ;  /* 0x0000000610107c24 */ /* 0x000fe2000f8e02ff */
[----:B0-----:R-:W-:-:S02]  /*3290*/  LEA.HI.X.SX32 R2, R8, UR13, 0x1, P1 ;  /* 0x0000000d08027c11 */ /* 0x001fc400088f0eff */
[----:B--2---:R-:W-:-:S05]  /*32a0*/  LEA R17, P0, R7, UR14, 0x1 ;  /* 0x0000000e07117c11 */ /* 0x004fca000f8008ff */
[----:B------:R0:W-:Y:S04]  /*32b0*/  STL [R1+0x59c], R17 ;  /* 0x00059c1101007387 */ /* 0x0001e80000100800 */
[----:B------:R-:W2:Y:S01]  /*32c0*/  LDL.LU R8, [R1+0x14] ;  /* 0x0000140001087983 */ /* 0x000ea20000300800 */
[----:B0-----:R-:W-:-:S05]  /*32d0*/  LEA R17, P1, R27, UR14, 0x1 ;  /* 0x0000000e1b117c11 */ /* 0x001fca000f8208ff */
[----:B------:R0:W-:Y:S02]  /*32e0*/  STL [R1+0x590], R17 ;  /* 0x0005901101007387 */ /* 0x0001e40000100800 */
[----:B0-----:R-:W-:Y:S02]  /*32f0*/  LEA.HI.X.SX32 R17, R6, UR15, 0x1, P2 ;  /* 0x0000000f06117c11 */ /* 0x001fe400090f0eff */
[----:B------:R-:W2:Y:S04]  /*3300*/  LDL.LU R6, [R1+0x10] ;  /* 0x0000100001067983 */ /* 0x000ea80000300800 */
[----:B------:R0:W-:Y:S02]  /*3310*/  STL [R1+0x5c0], R17 ;  /* 0x0005c01101007387 */ /* 0x0001e40000100800 */
[----:B0-----:R-:W-:-:S05]  /*3320*/  LEA R17, P2, R16, UR14, 0x1 ;  /* 0x0000000e10117c11 */ /* 0x001fca000f8408ff */
[----:B------:R0:W-:Y:S02]  /*3330*/  STL [R1+0x588], R17 ;  /* 0x0005881101007387 */ /* 0x0001e40000100800 */
[----:B0-----:R-:W-:Y:S02]  /*3340*/  LEA.HI.X.SX32 R17, R5, UR15, 0x1, P3 ;  /* 0x0000000f05117c11 */ /* 0x001fe400098f0eff */
[----:B------:R-:W2:Y:S04]  /*3350*/  LDL.LU R5, [R1+0xc] ;  /* 0x00000c0001057983 */ /* 0x000ea80000300800 */
[----:B------:R3:W-:Y:S02]  /*3360*/  STL [R1+0x5b8], R17 ;  /* 0x0005b81101007387 */ /* 0x0007e40000100800 */
[----:B---3--:R-:W-:-:S05]  /*3370*/  LEA R17, P3, R19, UR14, 0x1 ;  /* 0x0000000e13117c11 */ /* 0x008fca000f8608ff */
[----:B------:R0:W-:Y:S02]  /*3380*/  STL [R1+0x580], R17 ;  /* 0x0005801101007387 */ /* 0x0001e40000100800 */
[----:B0-----:R-:W-:Y:S02]  /*3390*/  LEA.HI.X.SX32 R17, R3, UR15, 0x1, P4 ;  /* 0x0000000f03117c11 */ /* 0x001fe4000a0f0eff */
[----:B------:R-:W3:Y:S04]  /*33a0*/  LDL.LU R3, [R1+0x8] ;  /* 0x0000080001037983 */ /* 0x000ee80000300800 */
[----:B------:R3:W-:Y:S01]  /*33b0*/  STL [R1+0x5b0], R17 ;  /* 0x0005b01101007387 */ /* 0x0007e20000100800 */
[----:B------:R-:W-:Y:S02]  /*33c0*/  LEA.HI.X.SX32 R15, R15, UR15, 0x1, P5 ;  /* 0x0000000f0f0f7c11 */ /* 0x000fe4000a8f0eff */
[----:B---3--:R-:W-:-:S05]  /*33d0*/  LEA R17, P4, R3, UR14, 0x1 ;  /* 0x0000000e03117c11 */ /* 0x008fca000f8808ff */
[----:B------:R0:W-:Y:S04]  /*33e0*/  STL [R1+0x578], R17 ;  /* 0x0005781101007387 */ /* 0x0001e80000100800 */
[----:B0-----:R-:W3:Y:S04]  /*33f0*/  LDL.LU R17, [R1+0x680] ;  /* 0x0006800001117983 */ /* 0x001ee80000300800 */
[----:B------:R2:W-:Y:S02]  /*3400*/  STL [R1+0x5a8], R15 ;  /* 0x0005a80f01007387 */ /* 0x0005e40000100800 */
[----:B--2---:R-:W-:-:S05]  /*3410*/  LEA R15, P5, R5, UR14, 0x1 ;  /* 0x0000000e050f7c11 */ /* 0x004fca000f8a08ff */
[----:B------:R0:W-:Y:S02]  /*3420*/  STL [R1+0x570], R15 ;  /* 0x0005700f01007387 */ /* 0x0001e40000100800 */
[----:B0-----:R-:W-:Y:S02]  /*3430*/  LEA.HI.X.SX32 R15, R29, UR15, 0x1, P6 ;  /* 0x0000000f1d0f7c11 */ /* 0x001fe4000b0f0eff */
[----:B------:R-:W-:-:S03]  /*3440*/  LEA R29, P6, R6, UR14, 0x1 ;  /* 0x0000000e061d7c11 */ /* 0x000fc6000f8c08ff */
[----:B------:R0:W-:Y:S01]  /*3450*/  STL [R1+0x5a0], R15 ;  /* 0x0005a00f01007387 */ /* 0x0001e20000100800 */
[----:B------:R-:W-:Y:S02]  /*3460*/  LEA.HI.X.SX32 R16, R16, UR15, 0x1, P2 ;  /* 0x0000000f10107c11 */ /* 0x000fe400090f0eff */
[----:B0-----:R-:W-:Y:S02]  /*3470*/  LEA.HI.X.SX32 R15, R7, UR15, 0x1, P0 ;  /* 0x0000000f070f7c11 */ /* 0x001fe400080f0eff */
[----:B------:R-:W2:Y:S04]  /*3480*/  LDL.LU R7, [R1+0x67c] ;  /* 0x00067c0001077983 */ /* 0x000ea80000300800 */
[----:B------:R0:W-:Y:S04]  /*3490*/  STL [R1+0x568], R29 ;  /* 0x0005681d01007387 */ /* 0x0001e80000100800 */
[----:B------:R1:W-:Y:S01]  /*34a0*/  STL [R1+0x594], R15 ;  /* 0x0005940f01007387 */ /* 0x0003e20000100800 */
[----:B0-----:R-:W-:-:S02]  /*34b0*/  LEA R29, P0, R8, UR14, 0x1 ;  /* 0x0000000e081d7c11 */ /* 0x001fc4000f8008ff */
[----:B-1----:R-:W-:-:S03]  /*34c0*/  LEA.HI.X.SX32 R15, R27, UR15, 0x1, P1 ;  /* 0x0000000f1b0f7c11 */ /* 0x002fc600088f0eff */
[----:B------:R-:W-:Y:S04]  /*34d0*/  STL [R1+0x4c4], R29 ;  /* 0x0004c41d01007387 */ /* 0x000fe80000100800 */
[----:B------:R-:W-:Y:S01]  /*34e0*/  STL [R1+0x58c], R15 ;  /* 0x00058c0f01007387 */ /* 0x000fe20000100800 */
[----:B---3--:R-:W-:-:S05]  /*34f0*/  LEA R27, P1, R17, UR14, 0x1 ;  /* 0x0000000e111b7c11 */ /* 0x008fca000f8208ff */
[----:B------:R0:W-:Y:S04]  /*3500*/  STL [R1+0x4bc], R27 ;  /* 0x0004bc1b01007387 */ /* 0x0001e80000100800 */
[----:B------:R1:W-:Y:S01]  /*3510*/  STL [R1+0x584], R16 ;  /* 0x0005841001007387 */ /* 0x0003e20000100800 */
[----:B0-----:R-:W-:-:S03]  /*3520*/  LEA.HI.X.SX32 R27, R19, UR15, 0x1, P3 ;  /* 0x0000000f131b7c11 */ /* 0x001fc600098f0eff */
[----:B------:R-:W3:Y:S01]  /*3530*/  LDL.LU R19, [R1+0x678] ;  /* 0x0006780001137983 */ /* 0x000ee20000300800 */
[----:B------:R-:W-:Y:S02]  /*3540*/  LEA R15, P2, R14, UR14, 0x1 ;  /* 0x0000000e0e0f7c11 */ /* 0x000fe4000f8408ff */
[----:B-1----:R-:W-:Y:S01]  /*3550*/  LEA R16, P3, R22, UR14, 0x1 ;  /* 0x0000000e16107c11 */ /* 0x002fe2000f8608ff */
[----:B------:R-:W-:Y:S02]  /*3560*/  IMAD R18, R18, UR6, RZ ;  /* 0x0000000612127c24 */ /* 0x000fe4000f8e02ff */
[----:B------:R0:W-:Y:S01]  /*3570*/  STL [R1+0x4b4], R15 ;  /* 0x0004b40f01007387 */ /* 0x0001e20000100800 */
[----:B------:R-:W-:-:S03]  /*3580*/  LEA.HI.X.SX32 R5, R5, UR15, 0x1, P5 ;  /* 0x0000000f05057c11 */ /* 0x000fc6000a8f0eff */
[----:B------:R-:W-:Y:S01]  /*3590*/  STL [R1+0x57c], R27 ;  /* 0x00057c1b01007387 */ /* 0x000fe20000100800 */
[----:B0-----:R-:W-:-:S03]  /*35a0*/  LEA.HI.X.SX32 R15, R3, UR15, 0x1, P4 ;  /* 0x0000000f030f7c11 */ /* 0x001fc6000a0f0eff */
[----:B------:R-:W-:Y:S01]  /*35b0*/  STL [R1+0x4ac], R16 ;  /* 0x0004ac1001007387 */ /* 0x000fe20000100800 */
[----:B------:R-:W-:-:S03]  /*35c0*/  IMAD R20, R20, UR6, RZ ;  /* 0x0000000614147c24 */ /* 0x000fc6000f8e02ff */
[----:B------:R0:W-:Y:S01]  /*35d0*/  STL [R1+0x574], R15 ;  /* 0x0005740f01007387 */ /* 0x0001e20000100800 */
[----:B--2---:R-:W-:Y:S02]  /*35e0*/  LEA R3, P4, R7, UR14, 0x1 ;  /* 0x0000000e07037c11 */ /* 0x004fe4000f8808ff */
[----:B0-----:R-:W-:-:S03]  /*35f0*/  LEA R15, P5, R18, UR14, 0x1 ;  /* 0x0000000e120f7c11 */ /* 0x001fc6000f8a08ff */
[----:B------:R0:W-:Y:S01]  /*3600*/  STL [R1+0x4a4], R3 ;  /* 0x0004a40301007387 */ /* 0x0001e20000100800 */
[----:B------:R-:W-:-:S03]  /*3610*/  IMAD R21, R21, UR6, RZ ;  /* 0x0000000615157c24 */ /* 0x000fc6000f8e02ff */
[----:B------:R-:W-:Y:S01]  /*3620*/  STL [R1+0x56c], R5 ;  /* 0x00056c0501007387 */ /* 0x000fe20000100800 */
[----:B0-----:R-:W-:-:S03]  /*3630*/  LEA.HI.X.SX32 R3, R6, UR15, 0x1, P6 ;  /* 0x0000000f06037c11 */ /* 0x001fc6000b0f0eff */
[----:B------:R-:W-:Y:S01]  /*3640*/  STL [R1+0x49c], R15 ;  /* 0x00049c0f01007387 */ /* 0x000fe20000100800 */
[----:B------:R-:W-:-:S03]  /*3650*/  LEA.HI.X.SX32 R6, R8, UR15, 0x1, P0 ;  /* 0x0000000f08067c11 */ /* 0x000fc600080f0eff */
[----:B------:R0:W-:Y:S01]  /*3660*/  STL [R1+0x564], R3 ;  /* 0x0005640301007387 */ /* 0x0001e20000100800 */
[----:B------:R-:W-:Y:S01]  /*3670*/  IMAD R23, R23, UR6, RZ ;  /* 0x0000000617177c24 */ /* 0x000fe2000f8e02ff */
[----:B0-----:R-:W-:Y:S01]  /*3680*/  LEA R3, P0, R20, UR14, 0x1 ;  /* 0x0000000e14037c11 */ /* 0x001fe2000f8008ff */
[----:B------:R-:W-:Y:S01]  /*3690*/  IMAD R24, R24, UR6, RZ ;  /* 0x0000000618187c24 */ /* 0x000fe2000f8e02ff */
[----:B------:R-:W0:Y:S01]  /*36a0*/  S2R R8, SR_TID.X ;  /* 0x0000000000087919 */ /* 0x000e220000002100 */
[----:B------:R-:W-:Y:S02]  /*36b0*/  IMAD R25, R25, UR6, RZ ;  /* 0x0000000619197c24 */ /* 0x000fe4000f8e02ff */
[----:B------:R-:W-:Y:S01]  /*36c0*/  IMAD R13, R13, UR6, RZ ;  /* 0x000000060d0d7c24 */ /* 0x000fe2000f8e02ff */
[----:B---3--:R-:W-:-:S05]  /*36d0*/  LEA R5, P6, R19, UR14, 0x1 ;  /* 0x0000000e13057c11 */ /* 0x008fca000f8c08ff */
[----:B------:R1:W-:Y:S04]  /*36e0*/  STL [R1+0x494], R5 ;  /* 0x0004940501007387 */ /* 0x0003e80000100800 */
[----:B------:R2:W-:Y:S04]  /*36f0*/  STL [R1+0x4c0], R6 ;  /* 0x0004c00601007387 */ /* 0x0005e80000100800 */
[----:B------:R3:W-:Y:S01]  /*3700*/  STL [R1+0x48c], R3 ;  /* 0x00048c0301007387 */ /* 0x0007e20000100800 */
[----:B-1----:R-:W-:Y:S02]  /*3710*/  LEA.HI.X.SX32 R5, R17, UR15, 0x1, P1 ;  /* 0x0000000f11057c11 */ /* 0x002fe400088f0eff */
[----:B--2---:R-:W-:-:S03]  /*3720*/  LEA R6, P1, R21, UR14, 0x1 ;  /* 0x0000000e15067c11 */ /* 0x004fc6000f8208ff */
[----:B------:R4:W-:Y:S01]  /*3730*/  STL [R1+0x4b8], R5 ;  /* 0x0004b80501007387 */ /* 0x0009e20000100800 */
[----:B---3--:R-:W-:-:S03]  /*3740*/  LEA.HI.X.SX32 R3, R14, UR15, 0x1, P2 ;  /* 0x0000000f0e037c11 */ /* 0x008fc600090f0eff */
[----:B------:R1:W-:Y:S04]  /*3750*/  STL [R1+0x484], R6 ;  /* 0x0004840601007387 */ /* 0x0003e80000100800 */
[----:B------:R2:W-:Y:S01]  /*3760*/  STL [R1+0x4b0], R3 ;  /* 0x0004b00301007387 */ /* 0x0005e20000100800 */
[----:B----4-:R-:W-:Y:S02]  /*3770*/  LEA R5, P2, R12, UR14, 0x1 ;  /* 0x0000000e0c057c11 */ /* 0x010fe4000f8408ff */
[----:B-1----:R-:W-:-:S03]  /*3780*/  LEA.HI.X.SX32 R6, R22, UR15, 0x1, P3 ;  /* 0x0000000f16067c11 */ /* 0x002fc600098f0eff */
[----:B------:R1:W-:Y:S01]  /*3790*/  STL [R1+0x47c], R5 ;  /* 0x00047c0501007387 */ /* 0x0003e20000100800 */
[----:B--2---:R-:W-:-:S03]  /*37a0*/  LEA R3, P3, R23, UR14, 0x1 ;  /* 0x0000000e17037c11 */ /* 0x004fc6000f8608ff */
        /* <DEDUP_REMOVED lines=8> */
[----:B-1----:R-:W-:Y:S02]  /*3830*/  LEA R5, P5, R25, UR14, 0x1 ;  /* 0x0000000e19057c11 */ /* 0x002fe4000f8a08ff */
[----:B--2---:R-:W-:-:S03]  /*3840*/  LEA.HI.X.SX32 R6, R19, UR15, 0x1, P6 ;  /* 0x0000000f13067c11 */ /* 0x004fc6000b0f0eff */
[----:B------:R1:W-:Y:S01]  /*3850*/  STL [R1+0x464], R5 ;  /* 0x0004640501007387 */ /* 0x0003e20000100800 */
[----:B---3--:R-:W-:-:S03]  /*3860*/  LEA R3, P6, R0, UR14, 0x1 ;  /* 0x0000000e00037c11 */ /* 0x008fc6000f8c08ff */
[----:B------:R-:W-:Y:S04]  /*3870*/  STL [R1+0x490], R6 ;  /* 0x0004900601007387 */ /* 0x000fe80000100800 */
[----:B------:R2:W-:Y:S01]  /*3880*/  STL [R1], R3 ;  /* 0x0000000301007387 */ /* 0x0005e20000100800 */
[----:B-1----:R-:W-:Y:S02]  /*3890*/  LEA.HI.X.SX32 R5, R20, UR15, 0x1, P0 ;  /* 0x0000000f14057c11 */ /* 0x002fe400080f0eff */
[----:B--2---:R-:W-:-:S03]  /*38a0*/  LEA.HI.X.SX32 R3, R21, UR15, 0x1, P1 ;  /* 0x0000000f15037c11 */ /* 0x004fc600088f0eff */
[----:B------:R1:W-:Y:S04]  /*38b0*/  STL [R1+0x488], R5 ;  /* 0x0004880501007387 */ /* 0x0003e80000100800 */
[----:B------:R2:W-:Y:S01]  /*38c0*/  STL [R1+0x480], R3 ;  /* 0x0004800301007387 */ /* 0x0005e20000100800 */
[----:B-1----:R-:W-:Y:S02]  /*38d0*/  LEA.HI.X.SX32 R5, R12, UR15, 0x1, P2 ;  /* 0x0000000f0c057c11 */ /* 0x002fe400090f0eff */
[----:B--2---:R-:W-:-:S03]  /*38e0*/  LEA.HI.X.SX32 R3, R23, UR15, 0x1, P3 ;  /* 0x0000000f17037c11 */ /* 0x004fc600098f0eff */
[----:B------:R1:W-:Y:S01]  /*38f0*/  STL [R1+0x478], R5 ;  /* 0x0004780501007387 */ /* 0x0003e20000100800 */
[----:B------:R-:W-:-:S03]  /*3900*/  LEA R16, P3, R13, UR14, 0x1 ;  /* 0x0000000e0d107c11 */ /* 0x000fc6000f8608ff */
[----:B------:R2:W-:Y:S01]  /*3910*/  STL [R1+0x470], R3 ;  /* 0x0004700301007387 */ /* 0x0005e20000100800 */
[----:B0-----:R-:W-:Y:S01]  /*3920*/  IMAD.SHL.U32 R6, R8, 0x100, RZ ;  /* 0x0000010008067824 */ /* 0x001fe200078e00ff */
[----:B-1----:R-:W-:Y:S02]  /*3930*/  LEA.HI.X.SX32 R5, R24, UR15, 0x1, P4 ;  /* 0x0000000f18057c11 */ /* 0x002fe4000a0f0eff */
[----:B------:R-:W-:Y:S02]  /*3940*/  LEA R14, P4, R28, UR14, 0x1 ;  /* 0x0000000e1c0e7c11 */ /* 0x000fe4000f8808ff */
[----:B--2---:R-:W-:Y:S01]  /*3950*/  LEA.HI.X.SX32 R3, R25, UR15, 0x1, P5 ;  /* 0x0000000f19037c11 */ /* 0x004fe2000a8f0eff */
[----:B------:R0:W-:Y:S01]  /*3960*/  STL [R1+0x468], R5 ;  /* 0x0004680501007387 */ /* 0x0001e20000100800 */
[----:B------:R-:W-:Y:S02]  /*3970*/  LEA.HI.X.SX32 R23, R0, UR15, 0x1, P6 ;  /* 0x0000000f00177c11 */ /* 0x000fe4000b0f0eff */
[----:B------:R-:W-:Y:S01]  /*3980*/  LEA.HI.X.SX32 R15, R13, UR15, 0x1, P3 ;  /* 0x0000000f0d0f7c11 */ /* 0x000fe200098f0eff */
[----:B------:R1:W-:Y:S01]  /*3990*/  STL [R1+0x460], R3 ;  /* 0x0004600301007387 */ /* 0x0003e20000100800 */
[----:B------:R-:W-:-:S03]  /*39a0*/  LEA.HI.X.SX32 R13, R28, UR15, 0x1, P4 ;  /* 0x0000000f1c0d7c11 */ /* 0x000fc6000a0f0eff */
[----:B------:R-:W2:Y:S01]  /*39b0*/  LDL.LU R0, [R1+0x674] ;  /* 0x0006740001007983 */ /* 0x000ea20000300800 */
[----:B0-----:R-:W0:Y:S03]  /*39c0*/  LDC R5, c[0x0][0x3ac] ;  /* 0x0000eb00ff057b82 */ /* 0x001e260000000800 */
[----:B------:R3:W5:Y:S04]  /*39d0*/  LDL.LU R28, [R1+0x670] ;  /* 0x00067000011c7983 */ /* 0x0007680000300800 */
[----:B------:R-:W-:Y:S01]  /*39e0*/  STL [R1+0x440], RZ ;  /* 0x000440ff01007387 */ /* 0x000fe20000100800 */
[----:B-1----:R-:W1:Y:S03]  /*39f0*/  LDC R3, c[0x0][0x3a8] ;  /* 0x0000ea00ff037b82 */ /* 0x002e660000000800 */
[----:B------:R-:W-:Y:S04]  /*3a00*/  STL [R1+0x610], R6 ;  /* 0x0006100601007387 */ /* 0x000fe80000100800 */
[----:B------:R-:W-:Y:S04]  /*3a10*/  STL [R1+0x444], RZ ;  /* 0x000444ff01007387 */ /* 0x000fe80000100800 */
        /* <DEDUP_REMOVED lines=162> */
[----:B------:R-:W-:Y:S01]  /*4440*/  STL [R1+0x290], RZ ;  /* 0x000290ff01007387 */ /* 0x000fe20000100800 */
[----:B------:R-:W4:Y:S03]  /*4450*/  S2R R7, SR_TID.X ;  /* 0x0000000000077919 */ /* 0x000f260000002100 */
        /* <DEDUP_REMOVED lines=25> */
[----:B------:R-:W-:-:S03]  /*45f0*/  IMAD R9, R9, UR6, RZ ;  /* 0x0000000609097c24 */ /* 0x000fc6000f8e02ff */
[----:B------:R-:W-:Y:S04]  /*4600*/  STL [R1+0x118], RZ ;  /* 0x000118ff01007387 */ /* 0x000fe80000100800 */
[----:B------:R-:W-:Y:S04]  /*4610*/  STL [R1+0x11c], RZ ;  /* 0x00011cff01007387 */ /* 0x000fe80000100800 */
[----:B------:R-:W-:Y:S01]  /*4620*/  STL [R1+0x100], RZ ;  /* 0x000100ff01007387 */ /* 0x000fe20000100800 */
[----:B----4-:R-:W-:-:S03]  /*4630*/  SHF.R.U32.HI R24, RZ, 0x8, R7 ;  /* 0x00000008ff187819 */ /* 0x010fc60000011607 */
[----:B------:R-:W-:Y:S04]  /*4640*/  STL [R1+0x104], RZ ;  /* 0x000104ff01007387 */ /* 0x000fe80000100800 */
[----:B------:R-:W-:Y:S01]  /*4650*/  STL [R1+0x108], RZ ;  /* 0x000108ff01007387 */ /* 0x000fe20000100800 */
[----:B------:R-:W-:-:S03]  /*4660*/  LEA R18, P2, R9, UR14, 0x1 ;  /* 0x0000000e09127c11 */ /* 0x000fc6000f8408ff */
[----:B------:R-:W-:Y:S04]  /*4670*/  STL [R1+0x10c], RZ ;  /* 0x00010cff01007387 */ /* 0x000fe80000100800 */
[----:B------:R-:W-:Y:S01]  /*4680*/  STL [R1+0xf0], RZ ;  /* 0x0000f0ff01007387 */ /* 0x000fe20000100800 */
[----:B------:R-:W-:-:S03]  /*4690*/  SGXT.U32 R24, R24, 0x1 ;  /* 0x000000011818781a */ /* 0x000fc60000000000 */
[----:B------:R-:W-:Y:S01]  /*46a0*/  STL [R1+0xf4], RZ ;  /* 0x0000f4ff01007387 */ /* 0x000fe20000100800 */
[----:B------:R-:W-:-:S03]  /*46b0*/  SHF.R.U32.HI R27, RZ, 0x8, R7 ;  /* 0x00000008ff1b7819 */ /* 0x000fc60000011607 */
[----:B------:R-:W-:Y:S01]  /*46c0*/  STL [R1+0xf8], RZ ;  /* 0x0000f8ff01007387 */ /* 0x000fe20000100800 */
[----:B------:R-:W-:-:S03]  /*46d0*/  SHF.R.U32.HI R7, RZ, 0x8, R7 ;  /* 0x00000008ff077819 */ /* 0x000fc60000011607 */
[----:B------:R-:W-:Y:S01]  /*46e0*/  STL [R1+0xfc], RZ ;  /* 0x0000fcff01007387 */ /* 0x000fe20000100800 */
[----:B------:R-:W-:-:S03]  /*46f0*/  LEA.HI.X.SX32 R17, R9, UR15, 0x1, P2 ;  /* 0x0000000f09117c11 */ /* 0x000fc600090f0eff */
[----:B------:R-:W-:Y:S01]  /*4700*/  STL [R1+0xe0], RZ ;  /* 0x0000e0ff01007387 */ /* 0x000fe20000100800 */
[----:B------:R-:W-:-:S03]  /*4710*/  LOP3.LUT R9, R8, 0x1f, RZ, 0xc0, !PT ;  /* 0x0000001f08097812 */ /* 0x000fc600078ec0ff */
[----:B------:R-:W-:Y:S01]  /*4720*/  STL [R1+0xe4], RZ ;  /* 0x0000e4ff01007387 */ /* 0x000fe20000100800 */
[----:B------:R-:W-:-:S03]  /*4730*/  LOP3.LUT R25, R24, 0x1e, RZ, 0xfc, !PT ;  /* 0x0000001e18197812 */ /* 0x000fc600078efcff */
[----:B------:R-:W-:Y:S01]  /*4740*/  STL [R1+0xe8], RZ ;  /* 0x0000e8ff01007387 */ /* 0x000fe20000100800 */
[----:B------:R-:W-:-:S03]  /*4750*/  LEA R22, P0, R26, UR14, 0x1 ;  /* 0x0000000e1a167c11 */ /* 0x000fc6000f8008ff */
[----:B------:R-:W-:Y:S01]  /*4760*/  STL [R1+0xec], RZ ;  /* 0x0000ecff01007387 */ /* 0x000fe20000100800 */
[----:B------:R-:W-:-:S03]  /*4770*/  SGXT.U32 R7, R7, 0x1 ;  /* 0x000000010707781a */ /* 0x000fc60000000000 */
[----:B------:R-:W-:Y:S01]  /*4780*/  STL [R1+0xd0], RZ ;  /* 0x0000d0ff01007387 */ /* 0x000fe20000100800 */
[----:B0-----:R-:W-:-:S03]  /*4790*/  IMAD R5, R9, R5, RZ ;  /* 0x0000000509057224 */ /* 0x001fc600078e02ff */
[----:B------:R-:W-:Y:S01]  /*47a0*/  STL [R1+0xd4], RZ ;  /* 0x0000d4ff01007387 */ /* 0x000fe20000100800 */
[----:B------:R-:W-:-:S03]  /*47b0*/  LEA.HI.X.SX32 R21, R26, UR15, 0x1, P0 ;  /* 0x0000000f1a157c11 */ /* 0x000fc600080f0eff */
[----:B------:R-:W-:Y:S01]  /*47c0*/  STL [R1+0xd8], RZ ;  /* 0x0000d8ff01007387 */ /* 0x000fe20000100800 */
[----:B-1----:R-:W-:-:S03]  /*47d0*/  IMAD R9, R25, R3, RZ ;  /* 0x0000000319097224 */ /* 0x002fc600078e02ff */
[----:B------:R-:W-:Y:S01]  /*47e0*/  STL [R1+0xdc], RZ ;  /* 0x0000dcff01007387 */ /* 0x000fe20000100800 */
[----:B------:R-:W-:-:S03]  /*47f0*/  LOP3.LUT R26, R7, 0x1a, RZ, 0xfc, !PT ;  /* 0x0000001a071a7812 */ /* 0x000fc600078efcff */
[----:B------:R-:W-:Y:S01]  /*4800*/  STL [R1+0xc0], RZ ;  /* 0x0000c0ff01007387 */ /* 0x000fe20000100800 */
[----:B------:R-:W-:-:S03]  /*4810*/  LOP3.LUT R25, R7, 0x18, RZ, 0xfc, !PT ;  /* 0x0000001807197812 */ /* 0x000fc600078efcff */
[----:B------:R-:W-:Y:S04]  /*4820*/  STL [R1+0xc4], RZ ;  /* 0x0000c4ff01007387 */ /* 0x000fe80000100800 */
[----:B------:R-:W-:Y:S04]  /*4830*/  STL [R1+0xc8], RZ ;  /* 0x0000c8ff01007387 */ /* 0x000fe80000100800 */
[----:B------:R-:W-:Y:S01]  /*4840*/  STL [R1+0xcc], RZ ;  /* 0x0000ccff01007387 */ /* 0x000fe20000100800 */
[----:B------:R-:W0:Y:S03]  /*4850*/  S2R R7, SR_TID.X ;  /* 0x0000000000077919 */ /* 0x000e260000002100 */
[----:B------:R-:W-:Y:S04]  /*4860*/  STL [R1+0xb0], RZ ;  /* 0x0000b0ff01007387 */ /* 0x000fe80000100800 */
[----:B------:R-:W-:Y:S04]  /*4870*/  STL [R1+0xb4], RZ ;  /* 0x0000b4ff01007387 */ /* 0x000fe80000100800 */
[----:B------:R-:W-:Y:S04]  /*4880*/  STL [R1+0xb8], RZ ;  /* 0x0000b8ff01007387 */ /* 0x000fe80000100800 */
[----:B------:R-:W-:Y:S04]  /*4890*/  STL [R1+0xbc], RZ ;  /* 0x0000bcff01007387 */ /* 0x000fe80000100800 */
[----:B------:R-:W-:Y:S04]  /*48a0*/  STL [R1+0xa0], RZ ;  /* 0x0000a0ff01007387 */ /* 0x000fe80000100800 */
[----:B------:R-:W-:Y:S04]  /*48b0*/  STL [R1+0xa4], RZ ;  /* 0x0000a4ff01007387 */ /* 0x000fe80000100800 */
[----:B------:R-:W-:Y:S01]  /*48c0*/  STL [R1+0xa8], RZ ;  /* 0x0000a8ff01007387 */ /* 0x000fe20000100800 */
[----:B------:R-:W-:-:S03]  /*48d0*/  SHF.R.U32.HI R29, RZ, 0x8, R8 ;  /* 0x00000008ff1d7819 */ /* 0x000fc60000011608 */
[----:B------:R-:W-:Y:S04]  /*48e0*/  STL [R1+0xac], RZ ;  /* 0x0000acff01007387 */ /* 0x000fe80000100800 */
[----:B------:R-:W-:Y:S04]  /*48f0*/  STL [R1+0x50], RZ ;  /* 0x000050ff01007387 */ /* 0x000fe80000100800 */
[----:B------:R-:W-:Y:S04]  /*4900*/  STL [R1+0x54], RZ ;  /* 0x000054ff01007387 */ /* 0x000fe80000100800 */
[----:B------:R-:W-:Y:S01]  /*4910*/  STL [R1+0x58], RZ ;  /* 0x000058ff01007387 */ /* 0x000fe20000100800 */
[----:B------:R-:W-:-:S03]  /*4920*/  SGXT.U32 R29, R29, 0x1 ;  /* 0x000000011d1d781a */ /* 0x000fc60000000000 */
[----:B------:R-:W-:Y:S01]  /*4930*/  STL [R1+0x5c], RZ ;  /* 0x00005cff01007387 */ /* 0x000fe20000100800 */
[----:B------:R-:W-:-:S03]  /*4940*/  LOP3.LUT R24, R24, 0x1c, RZ, 0xfc, !PT ;  /* 0x0000001c18187812 */ /* 0x000fc600078efcff */
[----:B------:R-:W-:Y:S04]  /*4950*/  STL [R1+0x90], RZ ;  /* 0x000090ff01007387 */ /* 0x000fe80000100800 */
[----:B------:R-:W-:Y:S04]  /*4960*/  STL [R1+0x94], RZ ;  /* 0x000094ff01007387 */ /* 0x000fe80000100800 */
[----:B------:R-:W-:Y:S04]  /*4970*/  STL [R1+0x98], RZ ;  /* 0x000098ff01007387 */ /* 0x000fe80000100800 */
[----:B------:R-:W-:Y:S01]  /*4980*/  STL [R1+0x9c], RZ ;  /* 0x00009cff01007387 */ /* 0x000fe20000100800 */
[----:B------:R-:W-:-:S03]  /*4990*/  IMAD R5, R29, R3, RZ ;  /* 0x000000031d057224 */ /* 0x000fc600078e02ff */
[----:B------:R-:W-:Y:S01]  /*49a0*/  STL [R1+0x80], RZ ;  /* 0x000080ff01007387 */ /* 0x000fe20000100800 */
[----:B------:R-:W-:-:S03]  /*49b0*/  IMAD R5, R24, R3, RZ ;  /* 0x0000000318057224 */ /* 0x000fc600078e02ff */
[----:B------:R-:W-:Y:S04]  /*49c0*/  STL [R1+0x84], RZ ;  /* 0x000084ff01007387 */ /* 0x000fe80000100800 */
[----:B------:R-:W-:Y:S04]  /*49d0*/  STL [R1+0x88], RZ ;  /* 0x000088ff01007387 */ /* 0x000fe80000100800 */
[----:B------:R-:W-:Y:S01]  /*49e0*/  STL [R1+0x8c], RZ ;  /* 0x00008cff01007387 */ /* 0x000fe20000100800 */
[----:B------:R-:W-:-:S03]  /*49f0*/  SGXT.U32 R27, R27, 0x1 ;  /* 0x000000011b1b781a */ /* 0x000fc60000000000 */
[----:B------:R-:W-:Y:S04]  /*4a00*/  STL [R1+0x430], RZ ;  /* 0x000430ff01007387 */ /* 0x000fe80000100800 */
[----:B------:R-:W-:Y:S04]  /*4a10*/  STL [R1+0x434], RZ ;  /* 0x000434ff01007387 */ /* 0x000fe80000100800 */
[----:B------:R-:W-:Y:S04]  /*4a20*/  STL [R1+0x438], RZ ;  /* 0x000438ff01007387 */ /* 0x000fe80000100800 */
[----:B------:R-:W-:Y:S01]  /*4a30*/  STL [R1+0x43c], RZ ;  /* 0x00043cff01007387 */ /* 0x000fe20000100800 */
[----:B------:R-:W-:-:S03]  /*4a40*/  LOP3.LUT R24, R27, 0x16, RZ, 0xfc, !PT ;  /* 0x000000161b187812 */ /* 0x000fc600078efcff */
[----:B------:R1:W-:Y:S04]  /*4a50*/  STL [R1+0x664], R9 ;  /* 0x0006640901007387 */ /* 0x0003e80000100800 */
[----:B------:R4:W-:Y:S01]  /*4a60*/  STL [R1+0x660], R5 ;  /* 0x0006600501007387 */ /* 0x0009e20000100800 */
[----:B------:R-:W-:Y:S01]  /*4a70*/  LOP3.LUT R27, R27, 0x14, RZ, 0xfc, !PT ;  /* 0x000000141b1b7812 */ /* 0x000fe200078efcff */
[-C--:B-1----:R-:W-:Y:S02]  /*4a80*/  IMAD R9, R25, R3.reuse, RZ ;  /* 0x0000000319097224 */ /* 0x082fe400078e02ff */
[----:B----4-:R-:W-:Y:S01]  /*4a90*/  IMAD R5, R26, R3, RZ ;  /* 0x000000031a057224 */ /* 0x010fe200078e02ff */
[----:B0-----:R-:W-:-:S04]  /*4aa0*/  SHF.R.U32.HI R25, RZ, 0x8, R7 ;  /* 0x00000008ff197819 */ /* 0x001fc80000011607 */
[----:B------:R0:W-:Y:S01]  /*4ab0*/  STL [R1+0x65c], R5 ;  /* 0x00065c0501007387 */ /* 0x0001e20000100800 */
[----:B------:R-:W-:-:S03]  /*4ac0*/  SGXT.U32 R25, R25, 0x1 ;  /* 0x000000011919781a */ /* 0x000fc60000000000 */
[----:B------:R-:W-:Y:S01]  /*4ad0*/  STL [R1+0x658], R9 ;  /* 0x0006580901007387 */ /* 0x000fe20000100800 */
[----:B0-----:R-:W-:Y:S01]  /*4ae0*/  IMAD R5, R24, R3, RZ ;  /* 0x0000000318057224 */ /* 0x001fe200078e02ff */
[----:B------:R-:W-:-:S04]  /*4af0*/  SHF.R.U32.HI R24, RZ, 0x8, R7 ;  /* 0x00000008ff187819 */ /* 0x000fc80000011607 */
[----:B------:R0:W-:Y:S01]  /*4b00*/  STL [R1+0x654], R5 ;  /* 0x0006540501007387 */ /* 0x0001e20000100800 */
[----:B------:R-:W-:Y:S02]  /*4b10*/  SGXT.U32 R24, R24, 0x1 ;  /* 0x000000011818781a */ /* 0x000fe40000000000 */
[----:B------:R-:W-:Y:S01]  /*4b20*/  SHF.R.U32.HI R7, RZ, 0x8, R7 ;  /* 0x00000008ff077819 */ /* 0x000fe20000011607 */
[-C--:B0-----:R-:W-:Y:S01]  /*4b30*/  IMAD R5, R27, R3.reuse, RZ ;  /* 0x000000031b057224 */ /* 0x081fe200078e02ff */
[C---:B------:R-:W-:Y:S02]  /*4b40*/  LOP3.LUT R27, R25.reuse, 0x12, RZ, 0xfc, !PT ;  /* 0x00000012191b7812 */ /* 0x040fe400078efcff */
[----:B------:R-:W-:Y:S02]  /*4b50*/  LOP3.LUT R25, R25, 0x10, RZ, 0xfc, !PT ;  /* 0x0000001019197812 */ /* 0x000fe400078efcff */
[----:B------:R0:W-:Y:S01]  /*4b60*/  STL [R1+0x650], R5 ;  /* 0x0006500501007387 */ /* 0x0001e20000100800 */
[----:B------:R-:W-:Y:S01]  /*4b70*/  IMAD R9, R27, R3, RZ ;  /* 0x000000031b097224 */ /* 0x000fe200078e02ff */
[----:B------:R-:W-:-:S02]  /*4b80*/  LOP3.LUT R27, R24, 0xe, RZ, 0xfc, !PT ;  /* 0x0000000e181b7812 */ /* 0x000fc400078efcff */
[----:B------:R-:W-:Y:S02]  /*4b90*/  SGXT.U32 R7, R7, 0x1 ;  /* 0x000000010707781a */ /* 0x000fe40000000000 */
[----:B------:R1:W-:Y:S01]  /*4ba0*/  STL [R1+0x64c], R9 ;  /* 0x00064c0901007387 */ /* 0x0003e20000100800 */
[-C--:B0-----:R-:W-:Y:S01]  /*4bb0*/  IMAD R5, R25, R3.reuse, RZ ;  /* 0x0000000319057224 */ /* 0x081fe200078e02ff */
[C---:B------:R-:W-:Y:S02]  /*4bc0*/  LOP3.LUT R25, R24.reuse, 0xc, RZ, 0xfc, !PT ;  /* 0x0000000c18197812 */ /* 0x040fe400078efcff */
[----:B------:R-:W-:Y:S02]  /*4bd0*/  LOP3.LUT R24, R24, 0xa, RZ, 0xfc, !PT ;  /* 0x0000000a18187812 */ /* 0x000fe400078efcff */
[----:B------:R0:W-:Y:S01]  /*4be0*/  STL [R1+0x648], R5 ;  /* 0x0006480501007387 */ /* 0x0001e20000100800 */
[----:B-1----:R-:W-:Y:S01]  /*4bf0*/  IMAD R9, R27, R3, RZ ;  /* 0x000000031b097224 */ /* 0x002fe200078e02ff */
[----:B------:R-:W-:-:S04]  /*4c00*/  LOP3.LUT R27, R7, 0x8, RZ, 0xfc, !PT ;  /* 0x00000008071b7812 */ /* 0x000fc800078efcff */
[----:B------:R1:W-:Y:S01]  /*4c10*/  STL [R1+0x644], R9 ;  /* 0x0006440901007387 */ /* 0x0003e20000100800 */
[----:B0-----:R-:W-:-:S05]  /*4c20*/  IMAD R5, R25, R3, RZ ;  /* 0x0000000319057224 */ /* 0x001fca00078e02ff */
[----:B------:R0:W-:Y:S01]  /*4c30*/  STL [R1+0x640], R5 ;  /* 0x0006400501007387 */ /* 0x0001e20000100800 */
[----:B-1----:R-:W-:Y:S01]  /*4c40*/  IMAD R9, R24, R3, RZ ;  /* 0x0000000318097224 */ /* 0x002fe200078e02ff */
[----:B------:R-:W-:Y:S01]  /*4c50*/  LOP3.LUT R24, R7, 0x6, RZ, 0xfc, !PT ;  /* 0x0000000607187812 */ /* 0x000fe200078efcff */
[----:B------:R-:W-:-:S03]  /*4c60*/  IMAD.SHL.U32 R7, R8, 0x2, RZ ;  /* 0x0000000208077824 */ /* 0x000fc600078e00ff */
[----:B------:R-:W-:Y:S01]  /*4c70*/  STL [R1+0x63c], R9 ;  /* 0x00063c0901007387 */ /* 0x000fe20000100800 */
[----:B0-----:R-:W-:Y:S01]  /*4c80*/  IMAD R5, R27, R3, RZ ;  /* 0x000000031b057224 */ /* 0x001fe200078e02ff */
[----:B------:R-:W-:-:S04]  /*4c90*/  LOP3.LUT R27, R8, 0x7, RZ, 0xc0, !PT ;  /* 0x00000007081b7812 */ /* 0x000fc800078ec0ff */
[----:B------:R0:W-:Y:S02]  /*4ca0*/  STL [R1+0x638], R5 ;  /* 0x0006380501007387 */ /* 0x0001e40000100800 */
[----:B0-----:R-:W-:Y:S01]  /*4cb0*/  IMAD R5, R24, R3, RZ ;  /* 0x0000000318057224 */ /* 0x001fe200078e02ff */
[----:B------:R-:W-:Y:S01]  /*4cc0*/  LOP3.LUT R24, R7, 0x10, RZ, 0xc0, !PT ;  /* 0x0000001007187812 */ /* 0x000fe200078ec0ff */
[----:B------:R-:W-:Y:S01]  /*4cd0*/  IMAD R7, R27, 0x210, RZ ;  /* 0x000002101b077824 */ /* 0x000fe200078e02ff */
[C---:B------:R-:W-:Y:S02]  /*4ce0*/  LOP3.LUT R27, R29.reuse, 0x4, RZ, 0xfc, !PT ;  /* 0x000000041d1b7812 */ /* 0x040fe400078efcff */
[----:B------:R-:W-:-:S03]  /*4cf0*/  LOP3.LUT R29, R29, 0x2, RZ, 0xfc, !PT ;  /* 0x000000021d1d7812 */ /* 0x000fc600078efcff */
[-C--:B------:R-:W-:Y:S02]  /*4d00*/  IMAD R5, R27, R3.reuse, RZ ;  /* 0x000000031b057224 */ /* 0x080fe400078e02ff */
[----:B------:R-:W-:Y:S01]  /*4d10*/  IMAD R3, R29, R3, RZ ;  /* 0x000000031d037224 */ /* 0x000fe200078e02ff */
[----:B------:R-:W-:Y:S02]  /*4d20*/  LOP3.LUT R8, R8, 0x100, RZ, 0xc0, !PT ;  /* 0x0000010008087812 */ /* 0x000fe400078ec0ff */
[----:B------:R-:W-:Y:S04]  /*4d30*/  STL [R1+0x630], R5 ;  /* 0x0006300501007387 */ /* 0x000fe80000100800 */
[----:B------:R2:W-:Y:S04]  /*4d40*/  STL [R1+0x62c], R3 ;  /* 0x00062c0301007387 */ /* 0x0005e80000100800 */
[----:B------:R3:W-:Y:S01]  /*4d50*/  STL [R1+0x420], RZ ;  /* 0x000420ff01007387 */ /* 0x0007e20000100800 */
[----:B------:R-:W-:-:S03]  /*4d60*/  LEA.HI R8, R8, R24, RZ, 0x1d ;  /* 0x0000001808087211 */ /* 0x000fc600078fe8ff */
[----:B------:R3:W-:Y:S04]  /*4d70*/  STL [R1+0x424], RZ ;  /* 0x000424ff01007387 */ /* 0x0007e80000100800 */
[----:B------:R3:W-:Y:S04]  /*4d80*/  STL [R1+0x428], RZ ;  /* 0x000428ff01007387 */ /* 0x0007e80000100800 */
[----:B------:R3:W-:Y:S04]  /*4d90*/  STL [R1+0x42c], RZ ;  /* 0x00042cff01007387 */ /* 0x0007e80000100800 */
[----:B------:R3:W-:Y:S01]  /*4da0*/  STL [R1+0x410], RZ ;  /* 0x000410ff01007387 */ /* 0x0007e20000100800 */
[----:B------:R-:W-:-:S03]  /*4db0*/  LOP3.LUT R8, R7, R8, RZ, 0x3c, !PT ;  /* 0x0000000807087212 */ /* 0x000fc600078e3cff */
[----:B------:R3:W-:Y:S04]  /*4dc0*/  STL [R1+0x414], RZ ;  /* 0x000414ff01007387 */ /* 0x0007e80000100800 */
[----:B------:R3:W-:Y:S04]  /*4dd0*/  STL [R1+0x418], RZ ;  /* 0x000418ff01007387 */ /* 0x0007e80000100800 */
[----:B------:R3:W-:Y:S04]  /*4de0*/  STL [R1+0x41c], RZ ;  /* 0x00041cff01007387 */ /* 0x0007e80000100800 */
[----:B------:R3:W-:Y:S01]  /*4df0*/  STL [R1+0x400], RZ ;  /* 0x000400ff01007387 */ /* 0x0007e20000100800 */
[----:B------:R-:W-:-:S03]  /*4e00*/  LOP3.LUT R29, R8, 0x1000, R6, 0xf8, !PT ;  /* 0x00001000081d7812 */ /* 0x000fc600078ef806 */
[----:B------:R3:W-:Y:S04]  /*4e10*/  STL [R1+0x404], RZ ;  /* 0x000404ff01007387 */ /* 0x0007e80000100800 */
[----:B------:R3:W-:Y:S04]  /*4e20*/  STL [R1+0x408], RZ ;  /* 0x000408ff01007387 */ /* 0x0007e80000100800 */
[----:B------:R3:W-:Y:S01]  /*4e30*/  STL [R1+0x40c], RZ ;  /* 0x00040cff01007387 */ /* 0x0007e20000100800 */
[----:B--2---:R-:W-:-:S03]  /*4e40*/  LOP3.LUT R3, R0, 0x40, RZ, 0x3c, !PT ;  /* 0x0000004000037812 */ /* 0x004fc600078e3cff */
[----:B------:R3:W-:Y:S01]  /*4e50*/  STL [R1+0x3f0], RZ ;  /* 0x0003f0ff01007387 */ /* 0x0007e20000100800 */
[----:B------:R-:W-:-:S03]  /*4e60*/  LOP3.LUT R3, R29, 0x40, RZ, 0x3c, !PT ;  /* 0x000000401d037812 */ /* 0x000fc600078e3cff */
[----:B------:R3:W-:Y:S04]  /*4e70*/  STL [R1+0x3f4], RZ ;  /* 0x0003f4ff01007387 */ /* 0x0007e80000100800 */
[----:B------:R3:W-:Y:S04]  /*4e80*/  STL [R1+0x3f8], RZ ;  /* 0x0003f8ff01007387 */ /* 0x0007e80000100800 */
[----:B------:R3:W-:Y:S01]  /*4e90*/  STL [R1+0x3fc], RZ ;  /* 0x0003fcff01007387 */ /* 0x0007e20000100800 */
[----:B------:R-:W-:-:S03]  /*4ea0*/  LOP3.LUT R6, R0, 0x20, RZ, 0x3c, !PT ;  /* 0x0000002000067812 */ /* 0x000fc600078e3cff */
[----:B------:R3:W-:Y:S01]  /*4eb0*/  STL [R1+0x230], RZ ;  /* 0x000230ff01007387 */ /* 0x0007e20000100800 */
[----:B------:R-:W-:-:S03]  /*4ec0*/  LOP3.LUT R5, R0, 0x60, RZ, 0x3c, !PT ;  /* 0x0000006000057812 */ /* 0x000fc600078e3cff */
[----:B------:R3:W-:Y:S04]  /*4ed0*/  STL [R1+0x234], RZ ;  /* 0x000234ff01007387 */ /* 0x0007e80000100800 */
[----:B------:R3:W-:Y:S04]  /*4ee0*/  STL [R1+0x238], RZ ;  /* 0x000238ff01007387 */ /* 0x0007e80000100800 */
[----:B------:R3:W-:Y:S04]  /*4ef0*/  STL [R1+0x23c], RZ ;  /* 0x00023cff01007387 */ /* 0x0007e80000100800 */
[----:B------:R3:W5:Y:S04]  /*4f00*/  LDL.LU R0, [R1+0x66c] ;  /* 0x00066c0001007983 */ /* 0x0007680000300800 */
[----:B------:R3:W-:Y:S01]  /*4f10*/  STL [R1+0x454], R3 ;  /* 0x0004540301007387 */ /* 0x0007e20000100800 */
[----:B------:R-:W-:Y:S01]  /*4f20*/  IMAD R10, R10, UR6, RZ ;  /* 0x000000060a0a7c24 */ /* 0x000fe2000f8e02ff */
[----:B------:R-:W-:Y:S01]  /*4f30*/  USHF.R.S32.HI UR6, URZ, 0x1f, UR4 ;  /* 0x0000001fff067899 */ /* 0x000fe20008011404 */
[----:B------:R-:W-:-:S03]  /*4f40*/  LEA R12, P5, R11, UR14, 0x1 ;  /* 0x0000000e0b0c7c11 */ /* 0x000fc6000f8a08ff */
[C---:B------:R-:W-:Y:S01]  /*4f50*/  LEA R20, P1, R10.reuse, UR14, 0x1 ;  /* 0x0000000e0a147c11 */ /* 0x040fe2000f8208ff */
[----:B------:R-:W-:Y:S01]  /*4f60*/  ULEA.HI UR6, UR6, UR4, URZ, 0x5 ;  /* 0x0000000406067291 */ /* 0x000fe2000f8f28ff */
[----:B------:R-:W-:Y:S02]  /*4f70*/  LEA.HI.X.SX32 R11, R11, UR15, 0x1, P5 ;  /* 0x0000000f0b0b7c11 */ /* 0x000fe4000a8f0eff */
[----:B------:R-:W-:Y:S01]  /*4f80*/  LEA.HI.X.SX32 R19, R10, UR15, 0x1, P1 ;  /* 0x0000000f0a137c11 */ /* 0x000fe200088f0eff */
[----:B---3--:R-:W-:-:S12]  /*4f90*/  USHF.R.S32.HI UR6, URZ, 0x5, UR6 ;  /* 0x00000005ff067899 */ /* 0x008fd80008011406 */
.L_x_2:
[----:B------:R-:W0:Y:S01]  /*4fa0*/  S2R R7, SR_TID.X ;  /* 0x0000000000077919 */ /* 0x000e220000002100 */
[----:B------:R-:W1:Y:S01]  /*4fb0*/  LDC R5, c[0x0][0x3a8] ;  /* 0x0000ea00ff057b82 */ /* 0x000e620000000800 */
[----:B------:R-:W-:Y:S01]  /*4fc0*/  PRMT R8, RZ, 0x7610, R8 ;  /* 0x00007610ff087816 */ /* 0x000fe20000000008 */
[----:B------:R-:W2:Y:S01]  /*4fd0*/  S2R R3, SR_TID.X ;  /* 0x0000000000037919 */ /* 0x000ea20000002100 */
[----:B------:R-:W-:Y:S04]  /*4fe0*/  STL [R1+0xf28], R6 ;  /* 0x000f280601007387 */ /* 0x000fe80000100800 */
[----:B------:R2:W-:Y:S04]  /*4ff0*/  STL [R1+0xf24], R12 ;  /* 0x000f240c01007387 */ /* 0x0005e80000100800 */
[----:B------:R-:W-:Y:S04]  /*5000*/  STL [R1+0xf20], R11 ;  /* 0x000f200b01007387 */ /* 0x000fe80000100800 */
[----:B------:R-:W-:Y:S04]  /*5010*/  STL [R1+0xf1c], R14 ;  /* 0x000f1c0e01007387 */ /* 0x000fe80000100800 */
[----:B------:R-:W-:Y:S04]  /*5020*/  STL [R1+0xf18], R13 ;  /* 0x000f180d01007387 */ /* 0x000fe80000100800 */
[----:B------:R-:W-:Y:S04]  /*5030*/  STL [R1+0xf14], R16 ;  /* 0x000f141001007387 */ /* 0x000fe80000100800 */
[----:B------:R0:W-:Y:S01]  /*5040*/  STL [R1+0xf10], R15 ;  /* 0x000f100f01007387 */ /* 0x0001e20000100800 */
[----:B--2---:R-:W-:-:S03]  /*5050*/  SHF.R.U32.HI R12, RZ, 0x8, R3 ;  /* 0x00000008ff0c7819 */ /* 0x004fc60000011603 */
[----:B------:R-:W-:Y:S01]  /*5060*/  STL [R1+0xf0c], R18 ;  /* 0x000f0c1201007387 */ /* 0x000fe20000100800 */
[----:B------:R-:W-:Y:S01]  /*5070*/  IMAD.MOV.U32 R3, RZ, RZ, R2 ;  /* 0x000000ffff037224 */ /* 0x000fe200078e0002 */
[----:B------:R-:W-:Y:S02]  /*5080*/  SGXT.U32 R12, R12, 0x1 ;  /* 0x000000010c0c781a */ /* 0x000fe40000000000 */
[----:B------:R-:W-:Y:S01]  /*5090*/  STL [R1+0xf08], R17 ;  /* 0x000f081101007387 */ /* 0x000fe20000100800 */
[----:B0-----:R-:W-:Y:S01]  /*50a0*/  SHF.R.U32.HI R15, RZ, 0x8, R7 ;  /* 0x00000008ff0f7819 */ /* 0x001fe20000011607 */
[----:B------:R-:W-:Y:S02]  /*50b0*/  IMAD.MOV.U32 R2, RZ, RZ, R4 ;  /* 0x000000ffff027224 */ /* 0x000fe400078e0004 */
[----:B------:R-:W-:Y:S01]  /*50c0*/  STL [R1+0xf04], R20 ;  /* 0x000f041401007387 */ /* 0x000fe20000100800 */
[----:B------:R-:W-:Y:S01]  /*50d0*/  SGXT.U32 R15, R15, 0x1 ;  /* 0x000000010f0f781a */ /* 0x000fe20000000000 */
[C---:B-1----:R-:W-:Y:S01]  /*50e0*/  IMAD R5, R12.reuse, R5, RZ ;  /* 0x000000050c057224 */ /* 0x042fe200078e02ff */
[----:B------:R-:W-:Y:S01]  /*50f0*/  LOP3.LUT R12, R12, 0x8, RZ, 0xfc, !PT ;  /* 0x000000080c0c7812 */ /* 0x000fe200078efcff */
[----:B------:R-:W-:Y:S01]  /*5100*/  STL [R1+0xf00], R19 ;  /* 0x000f001301007387 */ /* 0x000fe20000100800 */
[----:B------:R-:W-:Y:S01]  /*5110*/  ISETP.GE.AND P0, PT, R15, UR7, PT ;  /* 0x000000070f007c0c */ /* 0x000fe2000bf06270 */
[----:B------:R-:W-:Y:S01]  /*5120*/  IMAD.WIDE R4, R5, 0x2, R2 ;  /* 0x0000000205047825 */ /* 0x000fe200078e0202 */
[----:B------:R-:W-:Y:S01]  /*5130*/  ISETP.GE.AND P1, PT, R12, UR7, PT ;  /* 0x000000070c007c0c */ /* 0x000fe2000bf26270 */
[----:B------:R-:W-:Y:S04]  /*5140*/  STL [R1+0xefc], R22 ;  /* 0x000efc1601007387 */ /* 0x000fe80000100800 */
[----:B------:R-:W-:Y:S04]  /*5150*/  STL [R1+0xef8], R21 ;  /* 0x000ef81501007387 */ /* 0x000fe80000100800 */
[----:B------:R-:W-:Y:S04]  /*5160*/  STL [R1+0xef4], R23 ;  /* 0x000ef41701007387 */ /* 0x000fe80000100800 */
[----:B------:R-:W-:Y:S04]  /*5170*/  STL [R1+0xef0], R27 ;  /* 0x000ef01b01007387 */ /* 0x000fe80000100800 */
[----:B------:R-:W-:Y:S04]  /*5180*/  STL [R1+0xeec], R26 ;  /* 0x000eec1a01007387 */ /* 0x000fe80000100800 */
[----:B------:R-:W-:Y:S04]  /*5190*/  STL [R1+0xee8], R25 ;  /* 0x000ee81901007387 */ /* 0x000fe80000100800 */
[----:B------:R-:W-:Y:S04]  /*51a0*/  STL [R1+0xee4], R24 ;  /* 0x000ee41801007387 */ /* 0x000fe80000100800 */
[----:B-----5:R-:W-:Y:S04]  /*51b0*/  STL [R1+0xe9c], R0 ;  /* 0x000e9c0001007387 */ /* 0x020fe80000100800 */
[----:B------:R-:W-:Y:S04]  /*51c0*/  STL [R1+0xe88], R29 ;  /* 0x000e881d01007387 */ /* 0x000fe80000100800 */
[----:B------:R-:W-:Y:S04]  /*51d0*/  STL [R1+0x680], R28 ;  /* 0x0006801c01007387 */ /* 0x000fe80000100800 */
[----:B------:R0:W2:Y:S01]  /*51e0*/  @!P0 LDG.E.U16 R8, desc[UR8][R4.64] ;  /* 0x0000000804088981 */ /* 0x0000a2000c1e1500 */
[----:B------:R-:W-:Y:S01]  /*51f0*/  PRMT R9, RZ, 0x7610, R9 ;  /* 0x00007610ff097816 */ /* 0x000fe20000000009 */
[----:B------:R-:W1:Y:S02]  /*5200*/  S2R R6, SR_TID.X ;  /* 0x0000000000067919 */ /* 0x000e640000002100 */
[----:B------:R-:W0:Y:S01]  /*5210*/  LDL R5, [R1+0x638] ;  /* 0x0006380001057983 */ /* 0x000e220000100800 */
[----:B------:R-:W-:-:S02]  /*5220*/  PRMT R10, RZ, 0x7610, R10 ;  /* 0x00007610ff0a7816 */ /* 0x000fc4000000000a */
[----:B-1----:R-:W-:-:S04]  /*5230*/  SHF.R.U32.HI R6, RZ, 0x8, R6 ;  /* 0x00000008ff067819 */ /* 0x002fc80000011606 */
[----:B------:R-:W-:Y:S01]  /*5240*/  SGXT.U32 R6, R6, 0x1 ;  /* 0x000000010606781a */ /* 0x000fe20000000000 */
[----:B0-----:R-:W-:-:S05]  /*5250*/  IMAD.WIDE R4, R5, 0x2, R2 ;  /* 0x0000000205047825 */ /* 0x001fca00078e0202 */
[----:B------:R0:W3:Y:S04]  /*5260*/  @!P1 LDG.E.U16 R9, desc[UR8][R4.64] ;  /* 0x0000000804099981 */ /* 0x0000e8000c1e1500 */
[----:B------:R-:W0:Y:S01]  /*5270*/  LDL R5, [R1+0x648] ;  /* 0x0006480001057983 */ /* 0x000e220000100800 */
[----:B------:R-:W-:-:S04]  /*5280*/  LOP3.LUT R12, R6, 0x10, RZ, 0xfc, !PT ;  /* 0x00000010060c7812 */ /* 0x000fc800078efcff */
[----:B------:R-:W-:Y:S01]  /*5290*/  ISETP.GE.AND P0, PT, R12, UR7, PT ;  /* 0x000000070c007c0c */ /* 0x000fe2000bf06270 */
[----:B------:R-:W1:Y:S01]  /*52a0*/  S2R R6, SR_TID.X ;  /* 0x0000000000067919 */ /* 0x000e620000002100 */
[----:B0-----:R-:W-:-:S11]  /*52b0*/  IMAD.WIDE R4, R5, 0x2, R2 ;  /* 0x0000000205047825 */ /* 0x001fd600078e0202 */
[----:B------:R0:W4:Y:S04]  /*52c0*/  @!P0 LDG.E.U16 R10, desc[UR8][R4.64] ;  /* 0x00000008040a8981 */ /* 0x000128000c1e1500 */
[----:B------:R-:W0:Y:S01]  /*52d0*/  LDL R5, [R1+0x658] ;  /* 0x0006580001057983 */ /* 0x000e220000100800 */
[----:B-1----:R-:W-:-:S04]  /*52e0*/  SHF.R.U32.HI R12, RZ, 0x8, R6 ;  /* 0x00000008ff0c7819 */ /* 0x002fc80000011606 */
[----:B------:R-:W-:-:S04]  /*52f0*/  SGXT.U32 R12, R12, 0x1 ;  /* 0x000000010c0c781a */ /* 0x000fc80000000000 */
[----:B------:R-:W-:Y:S02]  /*5300*/  LOP3.LUT R12, R12, 0x18, RZ, 0xfc, !PT ;  /* 0x000000180c0c7812 */ /* 0x000fe400078efcff */
[----:B------:R-:W-:Y:S02]  /*5310*/  SHF.R.U32.HI R6, RZ, 0x8, R6 ;  /* 0x00000008ff067819 */ /* 0x000fe40000011606 */
[----:B------:R-:W-:Y:S02]  /*5320*/  ISETP.GE.AND P1, PT, R12, UR7, PT ;  /* 0x000000070c007c0c */ /* 0x000fe4000bf26270 */
[----:B------:R-:W-:Y:S02]  /*5330*/  SGXT.U32 R6, R6, 0x1 ;  /* 0x000000010606781a */ /* 0x000fe40000000000 */
[----:B------:R-:W-:Y:S02]  /*5340*/  PRMT R11, RZ, 0x7610, R11 ;  /* 0x00007610ff0b7816 */ /* 0x000fe4000000000b */
[----:B------:R-:W-:-:S04]  /*5350*/  LOP3.LUT R6, R6, 0x2, RZ, 0xfc, !PT ;  /* 0x0000000206067812 */ /* 0x000fc800078efcff */
[----:B------:R-:W-:Y:S02]  /*5360*/  ISETP.GE.AND P0, PT, R6, UR7, PT ;  /* 0x0000000706007c0c */ /* 0x000fe4000bf06270 */
[----:B------:R-:W2:Y:S01]  /*5370*/  LDL.LU R6, [R1+0xf28] ;  /* 0x000f280001067983 */ /* 0x000ea20000300800 */
[----:B------:R-:W1:Y:S01]  /*5380*/  S2R R12, SR_TID.X ;  /* 0x00000000000c7919 */ /* 0x000e620000002100 */
[----:B0-----:R-:W-:-:S05]  /*5390*/  IMAD.WIDE R4, R5, 0x2, R2 ;  /* 0x0000000205047825 */ /* 0x001fca00078e0202 */
[----:B------:R-:W2:Y:S04]  /*53a0*/  @!P1 LDG.E.U16 R11, desc[UR8][R4.64] ;  /* 0x00000008040b9981 */ /* 0x000ea8000c1e1500 */
[----:B------:R-:W3:Y:S01]  /*53b0*/  LDL R5, [R1+0x62c] ;  /* 0x00062c0001057983 */ /* 0x000ee20000100800 */
[----:B-1----:R-:W-:-:S04]  /*53c0*/  SHF.R.U32.HI R12, RZ, 0x8, R12 ;  /* 0x00000008ff0c7819 */ /* 0x002fc8000001160c */
[----:B------:R-:W-:Y:S02]  /*53d0*/  SGXT.U32 R12, R12, 0x1 ;  /* 0x000000010c0c781a */ /* 0x000fe40000000000 */
[----:B------:R-:W-:Y:S02]  /*53e0*/  PRMT R13, RZ, 0x7610, R13 ;  /* 0x00007610ff0d7816 */ /* 0x000fe4000000000d */
[----:B------:R-:W-:-:S04]  /*53f0*/  LOP3.LUT R12, R12, 0xa, RZ, 0xfc, !PT ;  /* 0x0000000a0c0c7812 */ /* 0x000fc800078efcff */
[----:B------:R-:W-:Y:S01]  /*5400*/  ISETP.GE.AND P1, PT, R12, UR7, PT ;  /* 0x000000070c007c0c */ /* 0x000fe2000bf26270 */
[----:B--2---:R0:W-:Y:S04]  /*5410*/  STL [R1+0x18], R11 ;  /* 0x0000180b01007387 */ /* 0x0041e80000100800 */
[----:B------:R-:W2:Y:S01]  /*5420*/  LDL.LU R12, [R1+0xf24] ;  /* 0x000f2400010c7983 */ /* 0x000ea20000300800 */
[----:B---3--:R-:W-:-:S05]  /*5430*/  IMAD.WIDE R4, R5, 0x2, R2 ;  /* 0x0000000205047825 */ /* 0x008fca00078e0202 */
[----:B------:R1:W3:Y:S04]  /*5440*/  @!P0 LDG.E.U16 R13, desc[UR8][R4.64] ;  /* 0x00000008040d8981 */ /* 0x0002e8000c1e1500 */
[----:B------:R-:W1:Y:S01]  /*5450*/  LDL R5, [R1+0x63c] ;  /* 0x00063c0001057983 */ /* 0x000e620000100800 */
[----:B------:R-:W-:Y:S01]  /*5460*/  PRMT R14, RZ, 0x7610, R14 ;  /* 0x00007610ff0e7816 */ /* 0x000fe2000000000e */
[----:B0-----:R-:W0:Y:S01]  /*5470*/  S2R R11, SR_TID.X ;  /* 0x00000000000b7919 */ /* 0x001e220000002100 */
[----:B-1----:R-:W-:-:S05]  /*5480*/  IMAD.WIDE R4, R5, 0x2, R2 ;  /* 0x0000000205047825 */ /* 0x002fca00078e0202 */
[----:B------:R-:W2:Y:S01]  /*5490*/  @!P1 LDG.E.U16 R14, desc[UR8][R4.64] ;  /* 0x00000008040e9981 */ /* 0x000ea2000c1e1500 */
[----:B0-----:R-:W-:-:S04]  /*54a0*/  SHF.R.U32.HI R11, RZ, 0x8, R11 ;  /* 0x00000008ff0b7819 */ /* 0x001fc8000001160b */
[----:B------:R-:W-:-:S04]  /*54b0*/  SGXT.U32 R11, R11, 0x1 ;  /* 0x000000010b0b781a */ /* 0x000fc80000000000 */
[----:B------:R-:W-:Y:S01]  /*54c0*/  LOP3.LUT R11, R11, 0x12, RZ, 0xfc, !PT ;  /* 0x000000120b0b7812 */ /* 0x000fe200078efcff */
[----:B---3--:R0:W-:Y:S03]  /*54d0*/  STL [R1+0x1c], R13 ;  /* 0x00001c0d01007387 */ /* 0x0081e60000100800 */
[----:B------:R-:W-:Y:S02]  /*54e0*/  ISETP.GE.AND P0, PT, R11, UR7, PT ;  /* 0x000000070b007c0c */ /* 0x000fe4000bf06270 */
[----:B------:R-:W3:Y:S01]  /*54f0*/  LDL.LU R11, [R1+0xf20] ;  /* 0x000f2000010b7983 */ /* 0x000ee20000300800 */
[----:B0-----:R-:W0:Y:S03]  /*5500*/  S2R R13, SR_TID.X ;  /* 0x00000000000d7919 */ /* 0x001e260000002100 */
[----:B--2---:R1:W-:Y:S04]  /*5510*/  STL [R1+0x2c], R14 ;  /* 0x00002c0e01007387 */ /* 0x0043e80000100800 */
[----:B-1----:R-:W2:Y:S04]  /*5520*/  LDL.LU R14, [R1+0xf1c] ;  /* 0x000f1c00010e7983 */ /* 0x002ea80000300800 */
[----:B------:R-:W2:Y:S01]  /*5530*/  LDL R5, [R1+0x64c] ;  /* 0x00064c0001057983 */ /* 0x000ea20000100800 */
[----:B0-----:R-:W-:-:S04]  /*5540*/  SHF.R.U32.HI R13, RZ, 0x8, R13 ;  /* 0x00000008ff0d7819 */ /* 0x001fc8000001160d */
[----:B------:R-:W-:Y:S02]  /*5550*/  SGXT.U32 R13, R13, 0x1 ;  /* 0x000000010d0d781a */ /* 0x000fe40000000000 */
[----:B------:R-:W-:Y:S02]  /*5560*/  PRMT R16, RZ, 0x7610, R16 ;  /* 0x00007610ff107816 */ /* 0x000fe40000000010 */
[----:B------:R-:W-:-:S04]  /*5570*/  LOP3.LUT R13, R13, 0x1a, RZ, 0xfc, !PT ;  /* 0x0000001a0d0d7812 */ /* 0x000fc800078efcff */
[----:B------:R-:W-:Y:S02]  /*5580*/  ISETP.GE.AND P2, PT, R13, UR7, PT ;  /* 0x000000070d007c0c */ /* 0x000fe4000bf46270 */
[----:B------:R-:W3:Y:S01]  /*5590*/  LDL.LU R13, [R1+0xf18] ;  /* 0x000f1800010d7983 */ /* 0x000ee20000300800 */
[----:B--2---:R-:W-:-:S05]  /*55a0*/  IMAD.WIDE R4, R5, 0x2, R2 ;  /* 0x0000000205047825 */ /* 0x004fca00078e0202 */
[----:B------:R-:W2:Y:S04]  /*55b0*/  @!P0 LDG.E.U16 R16, desc[UR8][R4.64] ;  /* 0x0000000804108981 */ /* 0x000ea8000c1e1500 */
[----:B------:R-:W3:Y:S01]  /*55c0*/  LDL R5, [R1+0x65c] ;  /* 0x00065c0001057983 */ /* 0x000ee20000100800 */
[----:B------:R-:W-:Y:S02]  /*55d0*/  PRMT R6, RZ, 0x7610, R6 ;  /* 0x00007610ff067816 */ /* 0x000fe40000000006 */
[----:B------:R-:W-:Y:S01]  /*55e0*/  SHF.R.U32.HI R7, RZ, 0x8, R7 ;  /* 0x00000008ff077819 */ /* 0x000fe20000011607 */
[----:B--2---:R0:W-:Y:S01]  /*55f0*/  STL [R1+0x34], R16 ;  /* 0x0000341001007387 */ /* 0x0041e20000100800 */
[----:B---3--:R-:W-:-:S05]  /*5600*/  IMAD.WIDE R4, R5, 0x2, R2 ;  /* 0x0000000205047825 */ /* 0x008fca00078e0202 */
[----:B------:R1:W2:Y:S04]  /*5610*/  @!P2 LDG.E.U16 R6, desc[UR8][R4.64] ;  /* 0x000000080406a981 */ /* 0x0002a8000c1e1500 */
[----:B------:R-:W1:Y:S01]  /*5620*/  LDL R5, [R1+0x630] ;  /* 0x0006300001057983 */ /* 0x000e620000100800 */
[----:B------:R-:W-:-:S04]  /*5630*/  SGXT.U32 R7, R7, 0x1 ;  /* 0x000000010707781a */ /* 0x000fc80000000000 */
[----:B0-----:R-:W-:-:S04]  /*5640*/  LOP3.LUT R16, R7, 0x4, RZ, 0xfc, !PT ;  /* 0x0000000407107812 */ /* 0x001fc800078efcff */
[----:B------:R-:W-:Y:S02]  /*5650*/  ISETP.GE.AND P0, PT, R16, UR7, PT ;  /* 0x0000000710007c0c */ /* 0x000fe4000bf06270 */
[----:B------:R-:W-:Y:S01]  /*5660*/  PRMT R18, RZ, 0x7610, R18 ;  /* 0x00007610ff127816 */ /* 0x000fe20000000012 */
[----:B-1----:R-:W-:-:S10]  /*5670*/  IMAD.WIDE R4, R5, 0x2, R2 ;  /* 0x0000000205047825 */ /* 0x002fd400078e0202 */
[----:B------:R0:W3:Y:S02]  /*5680*/  @!P0 LDG.E.U16 R18, desc[UR8][R4.64] ;  /* 0x0000000804128981 */ /* 0x0000e4000c1e1500 */
[----:B0-----:R-:W0:Y:S01]  /*5690*/  S2R R5, SR_TID.X ;  /* 0x0000000000057919 */ /* 0x001e220000002100 */
[C---:B------:R-:W-:Y:S01]  /*56a0*/  LOP3.LUT R16, R15.reuse, 0xc, RZ, 0xfc, !PT ;  /* 0x0000000c0f107812 */ /* 0x040fe200078efcff */
[----:B--2---:R1:W-:Y:S03]  /*56b0*/  STL [R1+0x3c], R6 ;  /* 0x00003c0601007387 */ /* 0x0043e60000100800 */
[----:B------:R-:W-:Y:S02]  /*56c0*/  ISETP.GE.AND P2, PT, R16, UR7, PT ;  /* 0x0000000710007c0c */ /* 0x000fe4000bf46270 */
[----:B------:R-:W2:Y:S01]  /*56d0*/  LDL.LU R16, [R1+0xf14] ;  /* 0x000f140001107983 */ /* 0x000ea20000300800 */
[----:B-1----:R-:W-:-:S02]  /*56e0*/  LOP3.LUT R6, R15, 0x6, RZ, 0xfc, !PT ;  /* 0x000000060f067812 */ /* 0x002fc400078efcff */
[----:B------:R-:W-:-:S04]  /*56f0*/  LOP3.LUT R15, R15, 0xe, RZ, 0xfc, !PT ;  /* 0x0000000e0f0f7812 */ /* 0x000fc800078efcff */
[----:B------:R-:W-:Y:S02]  /*5700*/  ISETP.GE.AND P3, PT, R15, UR7, PT ;  /* 0x000000070f007c0c */ /* 0x000fe4000bf66270 */
[----:B------:R-:W2:Y:S01]  /*5710*/  LDL.LU R15, [R1+0xf10] ;  /* 0x000f1000010f7983 */ /* 0x000ea20000300800 */
[----:B0-----:R-:W-:-:S04]  /*5720*/  SHF.R.U32.HI R5, RZ, 0x8, R5 ;  /* 0x00000008ff057819 */ /* 0x001fc80000011605 */
[----:B------:R-:W-:-:S04]  /*5730*/  SGXT.U32 R5, R5, 0x1 ;  /* 0x000000010505781a */ /* 0x000fc80000000000 */
[----:B------:R-:W-:Y:S01]  /*5740*/  LOP3.LUT R4, R5, 0x14, RZ, 0xfc, !PT ;  /* 0x0000001405047812 */ /* 0x000fe200078efcff */
[----:B---3--:R0:W-:Y:S04]  /*5750*/  STL [R1+0x44], R18 ;  /* 0x0000441201007387 */ /* 0x0081e80000100800 */
[----:B0-----:R-:W3:Y:S04]  /*5760*/  LDL.LU R18, [R1+0xf0c] ;  /* 0x000f0c0001127983 */ /* 0x001ee80000300800 */
[----:B------:R-:W2:Y:S01]  /*5770*/  LDL R5, [R1+0x640] ;  /* 0x0006400001057983 */ /* 0x000ea20000100800 */
[----:B------:R-:W-:-:S04]  /*5780*/  LOP3.LUT R7, R7, 0x6, RZ, 0xfc, !PT ;  /* 0x0000000607077812 */ /* 0x000fc800078efcff */
[----:B------:R-:W-:Y:S02]  /*5790*/  ISETP.GE.AND P1, PT, R7, UR7, PT ;  /* 0x0000000707007c0c */ /* 0x000fe4000bf26270 */
[----:B------:R-:W0:Y:S01]  /*57a0*/  LDC R7, c[0x0][0x3a8] ;  /* 0x0000ea00ff077b82 */ /* 0x000e220000000800 */
[----:B------:R-:W-:Y:S02]  /*57b0*/  PRMT R17, RZ, 0x7610, R17 ;  /* 0x00007610ff117816 */ /* 0x000fe40000000011 */
[----:B------:R-:W-:Y:S02]  /*57c0*/  ISETP.GE.AND P0, PT, R4, UR7, PT ;  /* 0x0000000704007c0c */ /* 0x000fe4000bf06270 */
[----:B------:R-:W-:Y:S01]  /*57d0*/  PRMT R20, RZ, 0x7610, R20 ;  /* 0x00007610ff147816 */ /* 0x000fe20000000014 */
[----:B0-----:R-:W-:-:S04]  /*57e0*/  IMAD R6, R6, R7, RZ ;  /* 0x0000000706067224 */ /* 0x001fc800078e02ff */
[----:B------:R-:W-:-:S05]  /*57f0*/  IMAD.WIDE R6, R6, 0x2, R2 ;  /* 0x0000000206067825 */ /* 0x000fca00078e0202 */
[----:B------:R-:W3:Y:S01]  /*5800*/  @!P1 LDG.E.U16 R17, desc[UR8][R6.64] ;  /* 0x0000000806119981 */ /* 0x000ee2000c1e1500 */
[----:B--2---:R-:W-:-:S05]  /*5810*/  IMAD.WIDE R4, R5, 0x2, R2 ;  /* 0x0000000205047825 */ /* 0x004fca00078e0202 */
[----:B------:R0:W2:Y:S02]  /*5820*/  @!P2 LDG.E.U16 R20, desc[UR8][R4.64] ;  /* 0x000000080414a981 */ /* 0x0000a4000c1e1500 */
[----:B0-----:R-:W0:Y:S02]  /*5830*/  S2R R5, SR_TID.X ;  /* 0x0000000000057919 */ /* 0x001e240000002100 */
[----:B---3--:R1:W-:Y:S01]  /*5840*/  STL [R1+0x45c], R17 ;  /* 0x00045c1101007387 */ /* 0x0083e20000100800 */
[----:B0-----:R-:W-:-:S03]  /*5850*/  SHF.R.U32.HI R5, RZ, 0x8, R5 ;  /* 0x00000008ff057819 */ /* 0x001fc60000011605 */
[----:B-1----:R-:W3:Y:S01]  /*5860*/  LDL.LU R17, [R1+0xf08] ;  /* 0x000f080001117983 */ /* 0x002ee20000300800 */
[----:B------:R-:W-:-:S03]  /*5870*/  SGXT.U32 R5, R5, 0x1 ;  /* 0x000000010505781a */ /* 0x000fc60000000000 */
[----:B------:R-:W3:Y:S01]  /*5880*/  LDL R7, [R1+0x644] ;  /* 0x0006440001077983 */ /* 0x000ee20000100800 */
[----:B------:R-:W-:-:S03]  /*5890*/  LOP3.LUT R4, R5, 0x16, RZ, 0xfc, !PT ;  /* 0x0000001605047812 */ /* 0x000fc600078efcff */
[----:B--2---:R0:W-:Y:S04]  /*58a0*/  STL [R1+0x4c], R20 ;  /* 0x00004c1401007387 */ /* 0x0041e80000100800 */
[----:B0-----:R-:W2:Y:S04]  /*58b0*/  LDL.LU R20, [R1+0xf04] ;  /* 0x000f040001147983 */ /* 0x001ea80000300800 */
[----:B------:R-:W2:Y:S01]  /*58c0*/  LDL R5, [R1+0x650] ;  /* 0x0006500001057983 */ /* 0x000ea20000100800 */
[----:B------:R-:W-:Y:S02]  /*58d0*/  PRMT R19, RZ, 0x7610, R19 ;  /* 0x00007610ff137816 */ /* 0x000fe40000000013 */
[----:B------:R-:W-:-:S02]  /*58e0*/  ISETP.GE.AND P1, PT, R4, UR7, PT ;  /* 0x0000000704007c0c */ /* 0x000fc4000bf26270 */
[----:B------:R-:W-:Y:S01]  /*58f0*/  PRMT R22, RZ, 0x7610, R22 ;  /* 0x00007610ff167816 */ /* 0x000fe20000000016 */
[----:B---3--:R-:W-:-:S05]  /*5900*/  IMAD.WIDE R6, R7, 0x2, R2 ;  /* 0x0000000207067825 */ /* 0x008fca00078e0202 */
[----:B------:R-:W3:Y:S01]  /*5910*/  @!P3 LDG.E.U16 R19, desc[UR8][R6.64] ;  /* 0x000000080613b981 */ /* 0x000ee2000c1e1500 */
[----:B--2---:R-:W-:-:S05]  /*5920*/  IMAD.WIDE R4, R5, 0x2, R2 ;  /* 0x0000000205047825 */ /* 0x004fca00078e0202 */
[----:B------:R0:W2:Y:S02]  /*5930*/  @!P0 LDG.E.U16 R22, desc[UR8][R4.64] ;  /* 0x0000000804168981 */ /* 0x0000a4000c1e1500 */
[----:B0-----:R-:W0:Y:S02]  /*5940*/  S2R R5, SR_TID.X ;  /* 0x0000000000057919 */ /* 0x001e240000002100 */
[----:B---3--:R1:W-:Y:S01]  /*5950*/  STL [R1+0x48], R19 ;  /* 0x0000481301007387 */ /* 0x0083e20000100800 */
[----:B0-----:R-:W-:-:S03]  /*5960*/  SHF.R.U32.HI R5, RZ, 0x8, R5 ;  /* 0x00000008ff057819 */ /* 0x001fc60000011605 */
[----:B-1----:R-:W3:Y:S01]  /*5970*/  LDL.LU R19, [R1+0xf00] ;  /* 0x000f000001137983 */ /* 0x002ee20000300800 */
[----:B------:R-:W-:-:S04]  /*5980*/  SGXT.U32 R5, R5, 0x1 ;  /* 0x000000010505781a */ /* 0x000fc80000000000 */
[----:B------:R-:W-:Y:S01]  /*5990*/  LOP3.LUT R4, R5, 0x1c, RZ, 0xfc, !PT ;  /* 0x0000001c05047812 */ /* 0x000fe200078efcff */
[----:B--2---:R0:W-:Y:S04]  /*59a0*/  STL [R1+0x40], R22 ;  /* 0x0000401601007387 */ /* 0x0041e80000100800 */
[----:B0-----:R-:W2:Y:S04]  /*59b0*/  LDL.LU R22, [R1+0xefc] ;  /* 0x000efc0001167983 */ /* 0x001ea80000300800 */
[----:B------:R-:W2:Y:S01]  /*59c0*/  LDL R5, [R1+0x654] ;  /* 0x0006540001057983 */ /* 0x000ea20000100800 */
[----:B------:R-:W-:-:S02]  /*59d0*/  ISETP.GE.AND P0, PT, R4, UR7, PT ;  /* 0x0000000704007c0c */ /* 0x000fc4000bf06270 */
[----:B------:R-:W-:Y:S01]  /*59e0*/  PRMT R21, RZ, 0x7610, R21 ;  /* 0x00007610ff157816 */ /* 0x000fe20000000015 */
[----:B--2---:R-:W-:-:S05]  /*59f0*/  IMAD.WIDE R4, R5, 0x2, R2 ;  /* 0x0000000205047825 */ /* 0x004fca00078e0202 */
[----:B------:R0:W2:Y:S02]  /*5a00*/  @!P1 LDG.E.U16 R21, desc[UR8][R4.64] ;  /* 0x0000000804159981 */ /* 0x0000a4000c1e1500 */
[----:B0-----:R-:W0:Y:S02]  /*5a10*/  S2R R5, SR_TID.X ;  /* 0x0000000000057919 */ /* 0x001e240000002100 */
[----:B0-----:R-:W-:-:S04]  /*5a20*/  SHF.R.U32.HI R5, RZ, 0x8, R5 ;  /* 0x00000008ff057819 */ /* 0x001fc80000011605 */
        /* <DEDUP_REMOVED lines=10> */
[----:B0-----:R-:W-:Y:S01]  /*5ad0*/  LOP3.LUT R4, R5, 0x1f, RZ, 0xc0, !PT ;  /* 0x0000001f05047812 */ /* 0x001fe200078ec0ff */
        /* <DEDUP_REMOVED lines=8> */
[----:B------:R-:W-:Y:S04]  /*5b60*/  STL [R1+0x688], R2 ;  /* 0x0006880201007387 */ /* 0x000fe80000100800 */
[----:B------:R-:W-:Y:S01]  /*5b70*/  STL [R1+0x684], R3 ;  /* 0x0006840301007387 */ /* 0x000fe20000100800 */
[----:B------:R-:W-:Y:S01]  /*5b80*/  IMAD.MOV.U32 R4, RZ, RZ, R12 ;  /* 0x000000ffff047224 */ /* 0x000fe200078e000c */
[----:B------:R-:W-:-:S02]  /*5b90*/  PRMT R27, RZ, 0x7610, R27 ;  /* 0x00007610ff1b7816 */ /* 0x000fc4000000001b */
[----:B0-----:R-:W-:Y:S01]  /*5ba0*/  LOP3.LUT R5, R5, 0x1f, RZ, 0xc0, !PT ;  /* 0x0000001f05057812 */ /* 0x001fe200078ec0ff */
[----:B------:R-:W-:Y:S06]  /*5bb0*/  BAR.SYNC.DEFER_BLOCKING 0x0 ;  /* 0x0000000000007b1d */ /* 0x000fec0000010000 */
[----:B--2---:R0:W-:Y:S02]  /*5bc0*/  STL [R1+0xea4], R0 ;  /* 0x000ea40001007387 */ /* 0x0041e40000100800 */
[----:B0-----:R-:W0:Y:S02]  /*5bd0*/  LDC R0, c[0x0][0x3ac] ;  /* 0x0000eb00ff007b82 */ /* 0x001e240000000800 */
[----:B0-----:R-:W-:-:S02]  /*5be0*/  IMAD R0, R5, R0, RZ ;  /* 0x0000000005007224 */ /* 0x001fc400078e02ff */
[----:B------:R-:W-:-:S05]  /*5bf0*/  IMAD.MOV.U32 R5, RZ, RZ, R11 ;  /* 0x000000ffff057224 */ /* 0x000fca00078e000b */
[----:B------:R0:W-:Y:S02]  /*5c00*/  STL.64 [R1+0x558], R4 ;  /* 0x0005580401007387 */ /* 0x0001e40000100a00 */
[----:B0-----:R-:W-:-:S05]  /*5c10*/  IMAD.WIDE R4, R0, 0x2, R4 ;  /* 0x0000000200047825 */ /* 0x001fca00078e0204 */
[----:B------:R0:W2:Y:S01]  /*5c20*/  @!P0 LDG.E.U16 R27, desc[UR8][R4.64] ;  /* 0x00000008041b8981 */ /* 0x0000a2000c1e1500 */
[----:B------:R-:W-:Y:S01]  /*5c30*/  PRMT R26, RZ, 0x7610, R26 ;  /* 0x00007610ff1a7816 */ /* 0x000fe2000000001a */
[----:B0-----:R-:W-:Y:S02]  /*5c40*/  IMAD.MOV.U32 R4, RZ, RZ, R14 ;  /* 0x000000ffff047224 */ /* 0x001fe400078e000e */
[----:B------:R-:W-:Y:S01]  /*5c50*/  IMAD.MOV.U32 R5, RZ, RZ, R13 ;  /* 0x000000ffff057224 */ /* 0x000fe200078e000d */
[----:B--2---:R0:W-:Y:S04]  /*5c60*/  STL [R1+0x24], R27 ;  /* 0x0000241b01007387 */ /* 0x0041e80000100800 */
[----:B0-----:R-:W2:Y:S04]  /*5c70*/  LDL.LU R27, [R1+0xef0] ;  /* 0x000ef000011b7983 */ /* 0x001ea80000300800 */
        /* <DEDUP_REMOVED lines=21> */
[----:B---3--:R-:W-:Y:S01]  /*5dd0*/  IMAD.MOV.U32 R5, RZ, RZ, R19 ;  /* 0x000000ffff057224 */ /* 0x008fe200078e0013 */
[----:B--2---:R0:W-:Y:S04]  /*5de0*/  STL [R1+0x10], R24 ;  /* 0x0000101801007387 */ /* 0x0041e80000100800 */
[----:B0-----:R-:W2:Y:S04]  /*5df0*/  LDL.LU R24, [R1+0xee4] ;  /* 0x000ee40001187983 */ /* 0x001ea80000300800 */
[----:B------:R0:W-:Y:S02]  /*5e00*/  STL.64 [R1+0x538], R4 ;  /* 0x0005380401007387 */ /* 0x0001e40000100a00 */
[----:B0-----:R-:W-:-:S02]  /*5e10*/  IMAD.WIDE R4, R0, 0x2, R4 ;  /* 0x0000000200047825 */ /* 0x001fc400078e0204 */
[----:B------:R-:W3:Y:S04]  /*5e20*/  LDL.LU R0, [R1+0x464] ;  /* 0x0004640001007983 */ /* 0x000ee80000300800 */
[----:B------:R0:W2:Y:S02]  /*5e30*/  @!P0 LDG.E.U16 R29, desc[UR8][R4.64] ;  /* 0x00000008041d8981 */ /* 0x0000a4000c1e1500 */
[----:B0-----:R-:W0:Y:S01]  /*5e40*/  S2R R5, SR_TID.X ;  /* 0x0000000000057919 */ /* 0x001e220000002100 */
[----:B------:R-:W-:Y:S01]  /*5e50*/  IMAD.MOV.U32 R4, RZ, RZ, R22 ;  /* 0x000000ffff047224 */ /* 0x000fe200078e0016 */
[----:B------:R-:W-:Y:S02]  /*5e60*/  PRMT R28, RZ, 0x7610, R28 ;  /* 0x00007610ff1c7816 */ /* 0x000fe4000000001c */
[----:B0-----:R-:W-:Y:S01]  /*5e70*/  LOP3.LUT R5, R5, 0x1f, RZ, 0xc0, !PT ;  /* 0x0000001f05057812 */ /* 0x001fe200078ec0ff */
[----:B--2---:R0:W-:Y:S02]  /*5e80*/  STL [R1+0xe8c], R29 ;  /* 0x000e8c1d01007387 */ /* 0x0041e40000100800 */
[----:B0-----:R-:W0:Y:S02]  /*5e90*/  LDC R29, c[0x0][0x3ac] ;  /* 0x0000eb00ff1d7b82 */ /* 0x001e240000000800 */
[----:B0-----:R-:W-:-:S02]  /*5ea0*/  IMAD R29, R5, R29, RZ ;  /* 0x0000001d051d7224 */ /* 0x001fc400078e02ff */
[----:B------:R-:W-:-:S05]  /*5eb0*/  IMAD.MOV.U32 R5, RZ, RZ, R21 ;  /* 0x000000ffff057224 */ /* 0x000fca00078e0015 */
[----:B------:R0:W-:Y:S02]  /*5ec0*/  STL.64 [R1+0x530], R4 ;  /* 0x0005300401007387 */ /* 0x0001e40000100a00 */
[----:B0-----:R-:W-:-:S05]  /*5ed0*/  IMAD.WIDE R4, R29, 0x2, R4 ;  /* 0x000000021d047825 */ /* 0x001fca00078e0204 */
[----:B------:R-:W2:Y:S04]  /*5ee0*/  @!P0 LDG.E.U16 R28, desc[UR8][R4.64] ;  /* 0x00000008041c8981 */ /* 0x000ea8000c1e1500 */
[----:B------:R-:W3:Y:S01]  /*5ef0*/  LDL.LU R5, [R1] ;  /* 0x0000000001057983 */ /* 0x000ee20000300800 */
[----:B------:R-:W-:-:S03]  /*5f00*/  PRMT R3, RZ, 0x7610, R3 ;  /* 0x00007610ff037816 */ /* 0x000fc60000000003 */
[----:B--2---:R0:W-:Y:S01]  /*5f10*/  STL [R1+0xe90], R28 ;  /* 0x000e901c01007387 */ /* 0x0041e20000100800 */
[----:B---3--:R-:W-:-:S03]  /*5f20*/  IMAD.MOV.U32 R4, RZ, RZ, R5 ;  /* 0x000000ffff047224 */ /* 0x008fc600078e0005 */
[----:B0-----:R-:W2:Y:S01]  /*5f30*/  LDL.LU R28, [R1+0x474] ;  /* 0x00047400011c7983 */ /* 0x001ea20000300800 */
[----:B------:R-:W-:-:S05]  /*5f40*/  IMAD.MOV.U32 R5, RZ, RZ, R23 ;  /* 0x000000ffff057224 */ /* 0x000fca00078e0017 */
[----:B------:R0:W-:Y:S02]  /*5f50*/  STL.64 [R1+0x528], R4 ;  /* 0x0005280401007387 */ /* 0x0001e40000100a00 */
[----:B0-----:R-:W-:-:S05]  /*5f60*/  IMAD.WIDE R4, R29, 0x2, R4 ;  /* 0x000000021d047825 */ /* 0x001fca00078e0204 */
[----:B------:R0:W3:Y:S04]  /*5f70*/  @!P0 LDG.E.U16 R3, desc[UR8][R4.64] ;  /* 0x0000000804038981 */ /* 0x0000e8000c1e1500 */
[----:B------:R-:W2:Y:S01]  /*5f80*/  LDL.LU R5, [R1+0x460] ;  /* 0x0004600001057983 */ /* 0x000ea20000300800 */
[----:B0-----:R-:W-:Y:S01]  /*5f90*/  IMAD.MOV.U32 R4, RZ, RZ, R0 ;  /* 0x000000ffff047224 */ /* 0x001fe200078e0000 */
[----:B------:R-:W-:Y:S02]  /*5fa0*/  PRMT R2, RZ, 0x7610, R2 ;  /* 0x00007610ff027816 */ /* 0x000fe40000000002 */
[----:B---3--:R0:W-:Y:S04]  /*5fb0*/  STL [R1+0xe94], R3 ;  /* 0x000e940301007387 */ /* 0x0081e80000100800 */
[----:B0-----:R-:W3:Y:S04]  /*5fc0*/  LDL.LU R3, [R1+0x46c] ;  /* 0x00046c0001037983 */ /* 0x001ee80000300800 */
[----:B--2---:R0:W-:Y:S04]  /*5fd0*/  STL.64 [R1+0x520], R4 ;  /* 0x0005200401007387 */ /* 0x0041e80000100a00 */
[----:B------:R-:W2:Y:S01]  /*5fe0*/  LDL.LU R0, [R1+0x47c] ;  /* 0x00047c0001007983 */ /* 0x000ea20000300800 */
[----:B0-----:R-:W-:-:S05]  /*5ff0*/  IMAD.WIDE R4, R29, 0x2, R4 ;  /* 0x000000021d047825 */ /* 0x001fca00078e0204 */
[----:B------:R3:W2:Y:S04]  /*6000*/  @!P0 LDG.E.U16 R2, desc[UR8][R4.64] ;  /* 0x0000000804028981 */ /* 0x0006a8000c1e1500 */
[----:B------:R-:W4:Y:S01]  /*6010*/  LDL.LU R5, [R1+0x468] ;  /* 0x0004680001057983 */ /* 0x000f220000300800 */
[----:B------:R-:W-:Y:S01]  /*6020*/  PRMT R27, RZ, 0x7610, R27 ;  /* 0x00007610ff1b7816 */ /* 0x000fe2000000001b */
[----:B---3--:R-:W-:Y:S02]  /*6030*/  IMAD.MOV.U32 R4, RZ, RZ, R3 ;  /* 0x000000ffff047224 */ /* 0x008fe400078e0003 */
[----:B--2---:R0:W-:Y:S04]  /*6040*/  STL [R1+0xe98], R2 ;  /* 0x000e980201007387 */ /* 0x0041e80000100800 */
[----:B0-----:R-:W2:Y:S04]  /*6050*/  LDL.LU R2, [R1+0x478] ;  /* 0x0004780001027983 */ /* 0x001ea80000300800 */
[----:B----4-:R0:W-:Y:S04]  /*6060*/  STL.64 [R1+0x518], R4 ;  /* 0x0005180401007387 */ /* 0x0101e80000100a00 */
[----:B------:R-:W3:Y:S01]  /*6070*/  LDL.LU R3, [R1+0x484] ;  /* 0x0004840001037983 */ /* 0x000ee20000300800 */
[----:B0-----:R-:W-:-:S05]  /*6080*/  IMAD.WIDE R4, R29, 0x2, R4 ;  /* 0x000000021d047825 */ /* 0x001fca00078e0204 */
[----:B------:R0:W4:Y:S04]  /*6090*/  @!P0 LDG.E.U16 R27, desc[UR8][R4.64] ;  /* 0x00000008041b8981 */ /* 0x000128000c1e1500 */
[----:B------:R-:W2:Y:S01]  /*60a0*/  LDL.LU R5, [R1+0x470] ;  /* 0x0004700001057983 */ /* 0x000ea20000300800 */
[----:B0-----:R-:W-:Y:S01]  /*60b0*/  IMAD.MOV.U32 R4, RZ, RZ, R28 ;  /* 0x000000ffff047224 */ /* 0x001fe200078e001c */
[----:B------:R-:W-:Y:S02]  /*60c0*/  PRMT R26, RZ, 0x7610, R26 ;  /* 0x00007610ff1a7816 */ /* 0x000fe4000000001a */
[----:B----4-:R0:W-:Y:S04]  /*60d0*/  STL [R1+0xea0], R27 ;  /* 0x000ea01b01007387 */ /* 0x0101e80000100800 */
[----:B--2---:R1:W-:Y:S04]  /*60e0*/  STL.64 [R1+0x510], R4 ;  /* 0x0005100401007387 */ /* 0x0043e80000100a00 */
[----:B------:R-:W2:Y:S01]  /*60f0*/  LDL.LU R28, [R1+0x488] ;  /* 0x00048800011c7983 */ /* 0x000ea20000300800 */
[----:B------:R-:W-:-:S03]  /*6100*/  PRMT R25, RZ, 0x7610, R25 ;  /* 0x00007610ff197816 */ /* 0x000fc60000000019 */
[----:B0-----:R-:W4:Y:S01]  /*6110*/  LDL.LU R27, [R1+0x48c] ;  /* 0x00048c00011b7983 */ /* 0x001f220000300800 */
[----:B-1----:R-:W-:-:S05]  /*6120*/  IMAD.WIDE R4, R29, 0x2, R4 ;  /* 0x000000021d047825 */ /* 0x002fca00078e0204 */
[----:B------:R0:W2:Y:S02]  /*6130*/  @!P0 LDG.E.U16 R26, desc[UR8][R4.64] ;  /* 0x00000008041a8981 */ /* 0x0000a4000c1e1500 */
[----:B0-----:R-:W-:Y:S02]  /*6140*/  IMAD.MOV.U32 R4, RZ, RZ, R0 ;  /* 0x000000ffff047224 */ /* 0x001fe400078e0000 */
[----:B------:R-:W-:Y:S01]  /*6150*/  IMAD.MOV.U32 R5, RZ, RZ, R2 ;  /* 0x000000ffff057224 */ /* 0x000fe200078e0002 */
[----:B--2---:R0:W-:Y:S04]  /*6160*/  STL [R1+0xea8], R26 ;  /* 0x000ea81a01007387 */ /* 0x0041e80000100800 */
[----:B0-----:R-:W2:Y:S04]  /*6170*/  LDL.LU R26, [R1+0x480] ;  /* 0x00048000011a7983 */ /* 0x001ea80000300800 */
[----:B------:R0:W-:Y:S01]  /*6180*/  STL.64 [R1+0x508], R4 ;  /* 0x0005080401007387 */ /* 0x0001e20000100a00 */
[----:B------:R-:W-:-:S03]  /*6190*/  PRMT R24, RZ, 0x7610, R24 ;  /* 0x00007610ff187816 */ /* 0x000fc60000000018 */
[----:B------:R-:W4:Y:S04]  /*61a0*/  LDL.LU R2, [R1+0x490] ;  /* 0x0004900001027983 */ /* 0x000f280000300800 */
[----:B------:R-:W4:Y:S01]  /*61b0*/  LDL.LU R0, [R1+0x494] ;  /* 0x0004940001007983 */ /* 0x000f220000300800 */
[----:B0-----:R-:W-:-:S05]  /*61c0*/  IMAD.WIDE R4, R29, 0x2, R4 ;  /* 0x000000021d047825 */ /* 0x001fca00078e0204 */
[----:B------:R3:W4:Y:S02]  /*61d0*/  @!P0 LDG.E.U16 R25, desc[UR8][R4.64] ;  /* 0x0000000804198981 */ /* 0x000724000c1e1500 */
[----:B---3--:R-:W-:Y:S02]  /*61e0*/  IMAD.MOV.U32 R4, RZ, RZ, R3 ;  /* 0x000000ffff047224 */ /* 0x008fe400078e0003 */
[----:B--2---:R-:W-:Y:S01]  /*61f0*/  IMAD.MOV.U32 R5, RZ, RZ, R26 ;  /* 0x000000ffff057224 */ /* 0x004fe200078e001a */
[----:B----4-:R-:W-:Y:S04]  /*6200*/  STL [R1+0xeac], R25 ;  /* 0x000eac1901007387 */ /* 0x010fe80000100800 */
[----:B------:R0:W-:Y:S01]  /*6210*/  STL.64 [R1+0x500], R4 ;  /* 0x0005000401007387 */ /* 0x0001e20000100a00 */
[----:B------:R-:W-:-:S03]  /*6220*/  PRMT R23, RZ, 0x7610, R23 ;  /* 0x00007610ff177816 */ /* 0x000fc60000000017 */
[----:B------:R-:W2:Y:S04]  /*6230*/  LDL.LU R26, [R1+0x498] ;  /* 0x00049800011a7983 */ /* 0x000ea80000300800 */
[----:B------:R-:W3:Y:S01]  /*6240*/  LDL.LU R3, [R1+0x49c] ;  /* 0x00049c0001037983 */ /* 0x000ee20000300800 */
[----:B0-----:R-:W-:-:S05]  /*6250*/  IMAD.WIDE R4, R29, 0x2, R4 ;  /* 0x000000021d047825 */ /* 0x001fca00078e0204 */
[----:B------:R0:W4:Y:S02]  /*6260*/  @!P0 LDG.E.U16 R24, desc[UR8][R4.64] ;  /* 0x0000000804188981 */ /* 0x000124000c1e1500 */
[----:B0-----:R-:W-:Y:S02]  /*6270*/  IMAD.MOV.U32 R4, RZ, RZ, R27 ;  /* 0x000000ffff047224 */ /* 0x001fe400078e001b */
[----:B------:R-:W-:Y:S01]  /*6280*/  IMAD.MOV.U32 R5, RZ, RZ, R28 ;  /* 0x000000ffff057224 */ /* 0x000fe200078e001c */
[----:B----4-:R0:W-:Y:S04]  /*6290*/  STL [R1+0xeb0], R24 ;  /* 0x000eb01801007387 */ /* 0x0101e80000100800 */
[----:B------:R1:W-:Y:S04]  /*62a0*/  STL.64 [R1+0x4f8], R4 ;  /* 0x0004f80401007387 */ /* 0x0003e80000100a00 */
[----:B------:R-:W4:Y:S04]  /*62b0*/  LDL.LU R25, [R1+0x4a0] ;  /* 0x0004a00001197983 */ /* 0x000f280000300800 */
[----:B0-----:R-:W4:Y:S01]  /*62c0*/  LDL.LU R24, [R1+0x4a4] ;  /* 0x0004a40001187983 */ /* 0x001f220000300800 */
[----:B-1----:R-:W-:-:S05]  /*62d0*/  IMAD.WIDE R4, R29, 0x2, R4 ;  /* 0x000000021d047825 */ /* 0x002fca00078e0204 */
[----:B------:R0:W2:Y:S01]  /*62e0*/  @!P0 LDG.E.U16 R23, desc[UR8][R4.64] ;  /* 0x0000000804178981 */ /* 0x0000a2000c1e1500 */
[----:B------:R-:W-:Y:S01]  /*62f0*/  PRMT R22, RZ, 0x7610, R22 ;  /* 0x00007610ff167816 */ /* 0x000fe20000000016 */
[----:B0-----:R-:W-:Y:S02]  /*6300*/  IMAD.MOV.U32 R4, RZ, RZ, R0 ;  /* 0x000000ffff047224 */ /* 0x001fe400078e0000 */
[----:B------:R-:W-:Y:S01]  /*6310*/  IMAD.MOV.U32 R5, RZ, RZ, R2 ;  /* 0x000000ffff057224 */ /* 0x000fe200078e0002 */
[----:B--2---:R-:W-:Y:S04]  /*6320*/  STL [R1+0xeb4], R23 ;  /* 0x000eb41701007387 */ /* 0x004fe80000100800 */
[----:B------:R-:W2:Y:S04]  /*6330*/  LDL.LU R2, [R1+0x4a8] ;  /* 0x0004a80001027983 */ /* 0x000ea80000300800 */
[----:B------:R-:W2:Y:S04]  /*6340*/  LDL.LU R0, [R1+0x4ac] ;  /* 0x0004ac0001007983 */ /* 0x000ea80000300800 */
[----:B------:R0:W-:Y:S02]  /*6350*/  STL.64 [R1+0x4f0], R4 ;  /* 0x0004f00401007387 */ /* 0x0001e40000100a00 */
[----:B0-----:R-:W-:-:S05]  /*6360*/  IMAD.WIDE R4, R29, 0x2, R4 ;  /* 0x000000021d047825 */ /* 0x001fca00078e0204 */
[----:B------:R0:W2:Y:S01]  /*6370*/  @!P0 LDG.E.U16 R22, desc[UR8][R4.64] ;  /* 0x0000000804168981 */ /* 0x0000a2000c1e1500 */
[----:B------:R-:W-:Y:S02]  /*6380*/  IMAD.MOV.U32 R27, RZ, RZ, R26 ;  /* 0x000000ffff1b7224 */ /* 0x000fe400078e001a */
[----:B---3--:R-:W-:Y:S01]  /*6390*/  IMAD.MOV.U32 R26, RZ, RZ, R3 ;  /* 0x000000ffff1a7224 */ /* 0x008fe200078e0003 */
[----:B------:R-:W-:-:S03]  /*63a0*/  PRMT R21, RZ, 0x7610, R21 ;  /* 0x00007610ff157816 */ /* 0x000fc60000000015 */
[----:B0-----:R-:W-:Y:S01]  /*63b0*/  IMAD.WIDE R4, R29, 0x2, R26 ;  /* 0x000000021d047825 */ /* 0x001fe200078e021a */
[----:B------:R-:W-:-:S04]  /*63c0*/  PRMT R20, RZ, 0x7610, R20 ;  /* 0x00007610ff147816 */ /* 0x000fc80000000014 */
[----:B------:R4:W3:Y:S02]  /*63d0*/  @!P0 LDG.E.U16 R21, desc[UR8][R4.64] ;  /* 0x0000000804158981 */ /* 0x0008e4000c1e1500 */
[----:B----4-:R-:W-:-:S05]  /*63e0*/  IMAD.WIDE R4, R29, 0x2, R24 ;  /* 0x000000021d047825 */ /* 0x010fca00078e0218 */
[----:B------:R-:W4:Y:S04]  /*63f0*/  @!P0 LDG.E.U16 R20, desc[UR8][R4.64] ;  /* 0x0000000804148981 */ /* 0x000f28000c1e1500 */
[----:B--2---:R0:W-:Y:S04]  /*6400*/  STL [R1+0xeb8], R22 ;  /* 0x000eb81601007387 */ /* 0x0041e80000100800 */
[----:B0-----:R-:W2:Y:S04]  /*6410*/  LDL.LU R22, [R1+0x4b0] ;  /* 0x0004b00001167983 */ /* 0x001ea80000300800 */
[----:B------:R-:W2:Y:S04]  /*6420*/  LDL.LU R3, [R1+0x4b4] ;  /* 0x0004b40001037983 */ /* 0x000ea80000300800 */
[----:B------:R0:W-:Y:S01]  /*6430*/  STL.64 [R1+0x4e8], R26 ;  /* 0x0004e81a01007387 */ /* 0x0001e20000100a00 */
[----:B------:R-:W-:-:S03]  /*6440*/  PRMT R19, RZ, 0x7610, R19 ;  /* 0x00007610ff137816 */ /* 0x000fc60000000013 */
[----:B---3--:R-:W-:Y:S04]  /*6450*/  STL [R1+0xebc], R21 ;  /* 0x000ebc1501007387 */ /* 0x008fe80000100800 */
[----:B------:R1:W-:Y:S01]  /*6460*/  STL.64 [R1+0x4e0], R24 ;  /* 0x0004e01801007387 */ /* 0x0003e20000100a00 */
[----:B0-----:R-:W-:Y:S02]  /*6470*/  IMAD.MOV.U32 R26, RZ, RZ, R0 ;  /* 0x000000ffff1a7224 */ /* 0x001fe400078e0000 */
[----:B------:R-:W-:Y:S01]  /*6480*/  IMAD.MOV.U32 R27, RZ, RZ, R2 ;  /* 0x000000ffff1b7224 */ /* 0x000fe200078e0002 */
[----:B----4-:R0:W-:Y:S01]  /*6490*/  STL [R1+0xec0], R20 ;  /* 0x000ec01401007387 */ /* 0x0101e20000100800 */
[----:B------:R-:W-:Y:S01]  /*64a0*/  IMAD.WIDE R4, R29, 0x2, R26 ;  /* 0x000000021d047825 */ /* 0x000fe200078e021a */
[----:B------:R-:W-:-:S02]  /*64b0*/  PRMT R18, RZ, 0x7610, R18 ;  /* 0x00007610ff127816 */ /* 0x000fc40000000012 */
[----:B-1----:R-:W3:Y:S04]  /*64c0*/  LDL.LU R24, [R1+0x4b8] ;  /* 0x0004b80001187983 */ /* 0x002ee80000300800 */
[----:B------:R1:W4:Y:S04]  /*64d0*/  @!P0 LDG.E.U16 R19, desc[UR8][R4.64] ;  /* 0x0000000804138981 */ /* 0x000328000c1e1500 */
[----:B------:R-:W3:Y:S04]  /*64e0*/  LDL.LU R23, [R1+0x4bc] ;  /* 0x0004bc0001177983 */ /* 0x000ee80000300800 */
[----:B------:R-:W-:Y:S04]  /*64f0*/  STL.64 [R1+0x4d8], R26 ;  /* 0x0004d81a01007387 */ /* 0x000fe80000100a00 */
[----:B------:R-:W4:Y:S04]  /*6500*/  LDL.LU R2, [R1+0x4c0] ;  /* 0x0004c00001027983 */ /* 0x000f280000300800 */
[----:B------:R-:W4:Y:S01]  /*6510*/  LDL.LU R0, [R1+0x4c4] ;  /* 0x0004c40001007983 */ /* 0x000f220000300800 */
[----:B--2---:R-:W-:-:S02]  /*6520*/  IMAD.MOV.U32 R21, RZ, RZ, R22 ;  /* 0x000000ffff157224 */ /* 0x004fc400078e0016 */
[----:B0-----:R-:W-:-:S04]  /*6530*/  IMAD.MOV.U32 R20, RZ, RZ, R3 ;  /* 0x000000ffff147224 */ /* 0x001fc800078e0003 */
[----:B-1----:R-:W-:-:S05]  /*6540*/  IMAD.WIDE R4, R29, 0x2, R20 ;  /* 0x000000021d047825 */ /* 0x002fca00078e0214 */
[----:B------:R3:W2:Y:S01]  /*6550*/  @!P0 LDG.E.U16 R18, desc[UR8][R4.64] ;  /* 0x0000000804128981 */ /* 0x0006a2000c1e1500 */
[----:B------:R-:W0:Y:S03]  /*6560*/  S2R R29, SR_TID.X ;  /* 0x00000000001d7919 */ /* 0x000e260000002100 */
[----:B------:R1:W-:Y:S04]  /*6570*/  STL.64 [R1+0x4d0], R20 ;  /* 0x0004d01401007387 */ /* 0x0003e80000100a00 */
[----:B------:R-:W2:Y:S04]  /*6580*/  LDL.LU R22, [R1+0x564] ;  /* 0x0005640001167983 */ /* 0x000ea80000300800 */
[----:B-1----:R-:W2:Y:S04]  /*6590*/  LDL.LU R21, [R1+0x568] ;  /* 0x0005680001157983 */ /* 0x002ea80000300800 */
[----:B------:R-:W2:Y:S04]  /*65a0*/  LDL.LU R20, [R1+0x56c] ;  /* 0x00056c0001147983 */ /* 0x000ea80000300800 */
[----:B------:R-:W2:Y:S01]  /*65b0*/  LDL.LU R3, [R1+0x570] ;  /* 0x0005700001037983 */ /* 0x000ea20000300800 */
[----:B---3--:R-:W-:-:S02]  /*65c0*/  IMAD.MOV.U32 R4, RZ, RZ, R23 ;  /* 0x000000ffff047224 */ /* 0x008fc400078e0017 */
[----:B------:R-:W-:Y:S01]  /*65d0*/  IMAD.MOV.U32 R5, RZ, RZ, R24 ;  /* 0x000000ffff057224 */ /* 0x000fe200078e0018 */
[----:B0-----:R-:W-:Y:S02]  /*65e0*/  LOP3.LUT R29, R29, 0x1f, RZ, 0xc0, !PT ;  /* 0x0000001f1d1d7812 */ /* 0x001fe400078ec0ff */
[----:B------:R-:W-:Y:S01]  /*65f0*/  PRMT R17, RZ, 0x7610, R17 ;  /* 0x00007610ff117816 */ /* 0x000fe20000000011 */
[----:B----4-:R-:W-:Y:S02]  /*6600*/  IMAD.MOV.U32 R24, RZ, RZ, R0 ;  /* 0x000000ffff187224 */ /* 0x010fe400078e0000 */
[----:B------:R-:W-:Y:S01]  /*6610*/  IMAD.MOV.U32 R25, RZ, RZ, R2 ;  /* 0x000000ffff197224 */ /* 0x000fe200078e0002 */
[----:B------:R-:W-:Y:S01]  /*6620*/  PRMT R16, RZ, 0x7610, R16 ;  /* 0x00007610ff107816 */ /* 0x000fe20000000010 */
[----:B--2---:R0:W-:Y:S02]  /*6630*/  STL.64 [R1+0xec8], R18 ;  /* 0x000ec81201007387 */ /* 0x0041e40000100a00 */
[----:B0-----:R-:W0:Y:S02]  /*6640*/  LDC R19, c[0x0][0x3ac] ;  /* 0x0000eb00ff137b82 */ /* 0x001e240000000800 */
[----:B------:R1:W-:Y:S01]  /*6650*/  STL.64 [R1+0x4c8], R4 ;  /* 0x0004c80401007387 */ /* 0x0003e20000100a00 */
[----:B------:R-:W-:Y:S01]  /*6660*/  IMAD.MOV.U32 R23, RZ, RZ, R22 ;  /* 0x000000ffff177224 */ /* 0x000fe200078e0016 */
[----:B------:R-:W-:-:S02]  /*6670*/  PRMT R15, RZ, 0x7610, R15 ;  /* 0x00007610ff0f7816 */ /* 0x000fc4000000000f */
[----:B------:R-:W2:Y:S01]  /*6680*/  LDL.LU R2, [R1+0x574] ;  /* 0x0005740001027983 */ /* 0x000ea20000300800 */
[----:B0-----:R-:W-:-:S03]  /*6690*/  IMAD R19, R29, R19, RZ ;  /* 0x000000131d137224 */ /* 0x001fc600078e02ff */
[----:B------:R-:W3:Y:S01]  /*66a0*/  LDL.LU R0, [R1+0x578] ;  /* 0x0005780001007983 */ /* 0x000ee20000300800 */
[----:B-1----:R-:W-:-:S05]  /*66b0*/  IMAD.WIDE R4, R19, 0x2, R4 ;  /* 0x0000000213047825 */ /* 0x002fca00078e0204 */
[----:B------:R0:W4:Y:S02]  /*66c0*/  @!P0 LDG.E.U16 R17, desc[UR8][R4.64] ;  /* 0x0000000804118981 */ /* 0x000124000c1e1500 */
[----:B0-----:R-:W-:-:S05]  /*66d0*/  IMAD.WIDE R4, R19, 0x2, R24 ;  /* 0x0000000213047825 */ /* 0x001fca00078e0218 */
[----:B------:R0:W4:Y:S01]  /*66e0*/  @!P0 LDG.E.U16 R16, desc[UR8][R4.64] ;  /* 0x0000000804108981 */ /* 0x000122000c1e1500 */
[----:B------:R-:W-:-:S03]  /*66f0*/  IMAD.MOV.U32 R22, RZ, RZ, R21 ;  /* 0x000000ffff167224 */ /* 0x000fc600078e0015 */
[----:B------:R-:W-:Y:S01]  /*6700*/  STL.64 [R1+0x4c0], R24 ;  /* 0x0004c01801007387 */ /* 0x000fe20000100a00 */
[----:B------:R-:W-:Y:S01]  /*6710*/  PRMT R14, RZ, 0x7610, R14 ;  /* 0x00007610ff0e7816 */ /* 0x000fe2000000000e */
[----:B0-----:R-:W-:-:S05]  /*6720*/  IMAD.WIDE R4, R19, 0x2, R22 ;  /* 0x0000000213047825 */ /* 0x001fca00078e0216 */
[----:B------:R0:W2:Y:S04]  /*6730*/  @!P0 LDG.E.U16 R15, desc[UR8][R4.64] ;  /* 0x00000008040f8981 */ /* 0x0000a8000c1e1500 */
[----:B----4-:R1:W-:Y:S02]  /*6740*/  STL.64 [R1+0xed0], R16 ;  /* 0x000ed01001007387 */ /* 0x0103e40000100a00 */
[----:B-1----:R-:W-:Y:S02]  /*6750*/  IMAD.MOV.U32 R16, RZ, RZ, R3 ;  /* 0x000000ffff107224 */ /* 0x002fe400078e0003 */
[----:B------:R-:W-:Y:S02]  /*6760*/  IMAD.MOV.U32 R17, RZ, RZ, R20 ;  /* 0x000000ffff117224 */ /* 0x000fe400078e0014 */
[----:B0-----:R-:W-:-:S05]  /*6770*/  IMAD.WIDE R4, R19, 0x2, R16 ;  /* 0x0000000213047825 */ /* 0x001fca00078e0210 */
[----:B------:R0:W4:Y:S01]  /*6780*/  @!P0 LDG.E.U16 R14, desc[UR8][R4.64] ;  /* 0x00000008040e8981 */ /* 0x000122000c1e1500 */
[----:B---3--:R-:W-:Y:S02]  /*6790*/  IMAD.MOV.U32 R20, RZ, RZ, R0 ;  /* 0x000000ffff147224 */ /* 0x008fe400078e0000 */
[----:B--2---:R-:W-:Y:S01]  /*67a0*/  IMAD.MOV.U32 R21, RZ, RZ, R2 ;  /* 0x000000ffff157224 */ /* 0x004fe200078e0002 */
[----:B------:R-:W-:Y:S01]  /*67b0*/  STL.64 [R1+0x4b8], R22 ;  /* 0x0004b81601007387 */ /* 0x000fe20000100a00 */
[----:B------:R-:W-:-:S03]  /*67c0*/  PRMT R13, RZ, 0x7610, R13 ;  /* 0x00007610ff0d7816 */ /* 0x000fc6000000000d */
[----:B------:R-:W2:Y:S01]  /*67d0*/  LDL.LU R18, [R1+0x57c] ;  /* 0x00057c0001127983 */ /* 0x000ea20000300800 */
[----:B0-----:R-:W-:-:S03]  /*67e0*/  IMAD.WIDE R4, R19, 0x2, R20 ;  /* 0x0000000213047825 */ /* 0x001fc600078e0214 */
[----:B------:R-:W3:Y:S04]  /*67f0*/  LDL.LU R3, [R1+0x580] ;  /* 0x0005800001037983 */ /* 0x000ee80000300800 */
[----:B------:R-:W2:Y:S04]  /*6800*/  @!P0 LDG.E.U16 R13, desc[UR8][R4.64] ;  /* 0x00000008040d8981 */ /* 0x000ea8000c1e1500 */
[----:B------:R-:W2:Y:S04]  /*6810*/  LDL.LU R27, [R1+0x18] ;  /* 0x00001800011b7983 */ /* 0x000ea80000300800 */
[----:B------:R-:W-:Y:S04]  /*6820*/  STL.64 [R1+0x4b0], R16 ;  /* 0x0004b01001007387 */ /* 0x000fe80000100a00 */
[----:B----4-:R0:W-:Y:S04]  /*6830*/  STL.64 [R1+0xed8], R14 ;  /* 0x000ed80e01007387 */ /* 0x0101e80000100a00 */
[----:B------:R-:W4:Y:S04]  /*6840*/  LDL.LU R2, [R1+0x584] ;  /* 0x0005840001027983 */ /* 0x000f280000300800 */
[----:B------:R-:W4:Y:S04]  /*6850*/  LDL.LU R0, [R1+0x588] ;  /* 0x0005880001007983 */ /* 0x000f280000300800 */
[----:B------:R-:W4:Y:S04]  /*6860*/  LDL.LU R29, [R1+0x1c] ;  /* 0x00001c00011d7983 */ /* 0x000f280000300800 */
[----:B------:R3:W-:Y:S04]  /*6870*/  STL.64 [R1+0x4a8], R20 ;  /* 0x0004a81401007387 */ /* 0x0007e80000100a00 */
[----:B0-----:R-:W4:Y:S04]  /*6880*/  LDL.LU R15, [R1+0x590] ;  /* 0x00059000010f7983 */ /* 0x001f280000300800 */
[----:B------:R-:W4:Y:S01]  /*6890*/  LDL.LU R17, [R1+0x58c] ;  /* 0x00058c0001117983 */ /* 0x000f220000300800 */
[----:B---3--:R-:W-:-:S02]  /*68a0*/  IMAD.MOV.U32 R20, RZ, RZ, R3 ;  /* 0x000000ffff147224 */ /* 0x008fc400078e0003 */
[----:B--2---:R-:W-:Y:S01]  /*68b0*/  IMAD.MOV.U32 R21, RZ, RZ, R18 ;  /* 0x000000ffff157224 */ /* 0x004fe200078e0012 */
[----:B------:R0:W-:Y:S04]  /*68c0*/  STL [R1+0xee0], R13 ;  /* 0x000ee00d01007387 */ /* 0x0001e80000100800 */
[----:B------:R4:W-:Y:S01]  /*68d0*/  STL.64 [R1+0x4a0], R20 ;  /* 0x0004a01401007387 */ /* 0x0009e20000100a00 */
[----:B------:R-:W-:-:S03]  /*68e0*/  IMAD.WIDE R4, R19, 0x2, R20 ;  /* 0x0000000213047825 */ /* 0x000fc600078e0214 */
[----:B------:R-:W2:Y:S04]  /*68f0*/  LDL.LU R14, [R1+0x594] ;  /* 0x00059400010e7983 */ /* 0x000ea80000300800 */
[----:B0-----:R-:W3:Y:S01]  /*6900*/  LDL.LU R13, [R1+0x59c] ;  /* 0x00059c00010d7983 */ /* 0x001ee20000300800 */
[----:B------:R-:W0:Y:S01]  /*6910*/  S2R R26, SR_TID.X ;  /* 0x00000000001a7919 */ /* 0x000e220000002100 */
[----:B----4-:R-:W-:Y:S02]  /*6920*/  IMAD.MOV.U32 R21, RZ, RZ, R2 ;  /* 0x000000ffff157224 */ /* 0x010fe400078e0002 */
[----:B------:R-:W4:Y:S01]  /*6930*/  LDL.LU R2, [R1+0x5a0] ;  /* 0x0005a00001027983 */ /* 0x000f220000300800 */
[----:B------:R-:W-:-:S03]  /*6940*/  IMAD.MOV.U32 R20, RZ, RZ, R0 ;  /* 0x000000ffff147224 */ /* 0x000fc600078e0000 */
[----:B------:R-:W4:Y:S01]  /*6950*/  LDL.LU R0, [R1+0x5a4] ;  /* 0x0005a40001007983 */ /* 0x000f220000300800 */
[----:B------:R-:W1:Y:S01]  /*6960*/  S2R R3, SR_TID.X ;  /* 0x0000000000037919 */ /* 0x000e620000002100 */
[C---:B0-----:R-:W-:Y:S02]  /*6970*/  LOP3.LUT R28, R26.reuse, 0xff, RZ, 0xc0, !PT ;  /* 0x000000ff1a1c7812 */ /* 0x041fe400078ec0ff */
[----:B------:R-:W-:-:S04]  /*6980*/  LOP3.LUT R26, R26, 0x100, RZ, 0xc0, !PT ;  /* 0x000001001a1a7812 */ /* 0x000fc800078ec0ff */
[----:B------:R-:W-:Y:S01]  /*6990*/  ISETP.NE.U32.AND P1, PT, R26, RZ, PT ;  /* 0x000000ff1a00720c */ /* 0x000fe20003f25070 */
[----:B------:R-:W-:Y:S01]  /*69a0*/  IMAD.SHL.U32 R28, R28, 0x2, RZ ;  /* 0x000000021c1c7824 */ /* 0x000fe200078e00ff */
[----:B------:R-:W-:Y:S02]  /*69b0*/  PRMT R12, RZ, 0x7610, R12 ;  /* 0x00007610ff0c7816 */ /* 0x000fe4000000000c */
[----:B------:R-:W-:Y:S02]  /*69c0*/  SEL R16, RZ, 0x210, !P1 ;  /* 0x00000210ff107807 */ /* 0x000fe40004800000 */
[----:B------:R-:W-:Y:S02]  /*69d0*/  PRMT R11, RZ, 0x7610, R11 ;  /* 0x00007610ff0b7816 */ /* 0x000fe4000000000b */
[----:B------:R-:W-:Y:S01]  /*69e0*/  LOP3.LUT R16, R16, R28, RZ, 0x3c, !PT ;  /* 0x0000001c10107212 */ /* 0x000fe200078e3cff */
[----:B------:R0:W4:Y:S04]  /*69f0*/  @!P0 LDG.E.U16 R12, desc[UR8][R4.64] ;  /* 0x00000008040c8981 */ /* 0x000128000c1e1500 */
[----:B------:R1:W-:Y:S04]  /*6a00*/  STL.64 [R1+0x498], R20 ;  /* 0x0004981401007387 */ /* 0x0003e80000100a00 */
[----:B------:R-:W-:Y:S01]  /*6a10*/  STS.U16 [R16+UR5+0x8000], R8 ;  /* 0x0080000810007988 */ /* 0x000fe20008000405 */
[----:B0-----:R-:W-:-:S03]  /*6a20*/  IMAD.WIDE R4, R19, 0x2, R20 ;  /* 0x0000000213047825 */ /* 0x001fc600078e0214 */
[----:B------:R-:W-:Y:S01]  /*6a30*/  STS.U16 [R16+UR5+0x9000], R9 ;  /* 0x0090000910007988 */ /* 0x000fe20008000405 */
[----:B-1----:R-:W-:Y:S02]  /*6a40*/  IMAD.MOV.U32 R20, RZ, RZ, R15 ;  /* 0x000000ffff147224 */ /* 0x002fe400078e000f */
[----:B------:R-:W-:Y:S01]  /*6a50*/  IMAD.MOV.U32 R21, RZ, RZ, R17 ;  /* 0x000000ffff157224 */ /* 0x000fe200078e0011 */
[----:B------:R0:W-:Y:S01]  /*6a60*/  STS.U16 [R16+UR5+0xa000], R10 ;  /* 0x00a0000a10007988 */ /* 0x0001e20008000405 */
[----:B------:R-:W-:-:S03]  /*6a70*/  LOP3.LUT R28, R3, 0xff, RZ, 0xc0, !PT ;  /* 0x000000ff031c7812 */ /* 0x000fc600078ec0ff */
[----:B------:R1:W4:Y:S01]  /*6a80*/  @!P0 LDG.E.U16 R11, desc[UR8][R4.64] ;  /* 0x00000008040b8981 */ /* 0x000322000c1e1500 */
[----:B------:R-:W-:Y:S02]  /*6a90*/  LOP3.LUT R3, R3, 0x100, RZ, 0xc0, !PT ;  /* 0x0000010003037812 */ /* 0x000fe400078ec0ff */
[----:B0-----:R-:W-:Y:S01]  /*6aa0*/  PRMT R10, RZ, 0x7610, R10 ;  /* 0x00007610ff0a7816 */ /* 0x001fe2000000000a */
[----:B-1----:R-:W-:Y:S01]  /*6ab0*/  IMAD.WIDE R4, R19, 0x2, R20 ;  /* 0x0000000213047825 */ /* 0x002fe200078e0214 */
[----:B------:R-:W-:-:S04]  /*6ac0*/  ISETP.NE.U32.AND P1, PT, R3, RZ, PT ;  /* 0x000000ff0300720c */ /* 0x000fc80003f25070 */
[----:B------:R3:W4:Y:S04]  /*6ad0*/  @!P0 LDG.E.U16 R10, desc[UR8][R4.64] ;  /* 0x00000008040a8981 */ /* 0x000728000c1e1500 */
[----:B------:R-:W-:Y:S01]  /*6ae0*/  STL.64 [R1+0x490], R20 ;  /* 0x0004901401007387 */ /* 0x000fe20000100a00 */
[----:B---3--:R-:W-:Y:S02]  /*6af0*/  IMAD.MOV.U32 R4, RZ, RZ, R13 ;  /* 0x000000ffff047224 */ /* 0x008fe400078e000d */
[----:B--2---:R-:W-:Y:S01]  /*6b00*/  IMAD.MOV.U32 R5, RZ, RZ, R14 ;  /* 0x000000ffff057224 */ /* 0x004fe200078e000e */
[----:B------:R0:W-:Y:S04]  /*6b10*/  STS.U16 [R16+UR5+0xb000], R27 ;  /* 0x00b0001b10007988 */ /* 0x0001e80008000405 */
[----:B------:R1:W-:Y:S01]  /*6b20*/  STL.64 [R1+0x488], R4 ;  /* 0x0004880401007387 */ /* 0x0003e20000100a00 */
[----:B------:R-:W-:Y:S01]  /*6b30*/  IMAD.SHL.U32 R28, R28, 0x2, RZ ;  /* 0x000000021c1c7824 */ /* 0x000fe200078e00ff */
[----:B------:R-:W-:-:S02]  /*6b40*/  SEL R13, RZ, 0x210, !P1 ;  /* 0x00000210ff0d7807 */ /* 0x000fc40004800000 */
[----:B0-----:R-:W2:Y:S04]  /*6b50*/  LDL.LU R27, [R1+0x34] ;  /* 0x00003400011b7983 */ /* 0x001ea80000300800 */
[----:B------:R-:W3:Y:S01]  /*6b60*/  LDL.LU R20, [R1+0x3c] ;  /* 0x00003c0001147983 */ /* 0x000ee20000300800 */
[----:B------:R-:W-:Y:S01]  /*6b70*/  PRMT R9, RZ, 0x7610, R9 ;  /* 0x00007610ff097816 */ /* 0x000fe20000000009 */
[----:B-1----:R-:W-:Y:S01]  /*6b80*/  IMAD.WIDE R4, R19, 0x2, R4 ;  /* 0x0000000213047825 */ /* 0x002fe200078e0204 */
[----:B------:R-:W-:Y:S02]  /*6b90*/  LOP3.LUT R13, R13, R28, RZ, 0x3c, !PT ;  /* 0x0000001c0d0d7212 */ /* 0x000fe400078e3cff */
[----:B------:R-:W-:Y:S02]  /*6ba0*/  PRMT R8, RZ, 0x7610, R8 ;  /* 0x00007610ff087816 */ /* 0x000fe40000000008 */
[----:B------:R-:W-:Y:S01]  /*6bb0*/  LOP3.LUT R13, R13, 0x20, RZ, 0x3c, !PT ;  /* 0x000000200d0d7812 */ /* 0x000fe200078e3cff */
[----:B------:R0:W2:Y:S04]  /*6bc0*/  @!P0 LDG.E.U16 R9, desc[UR8][R4.64] ;  /* 0x0000000804098981 */ /* 0x0000a8000c1e1500 */
[----:B------:R-:W-:Y:S01]  /*6bd0*/  STS.U16 [R13+UR5+0x8400], R29 ;  /* 0x0084001d0d007988 */ /* 0x000fe20008000405 */
[----:B----4-:R-:W-:-:S02]  /*6be0*/  IMAD.MOV.U32 R3, RZ, RZ, R2 ;  /* 0x000000ffff037224 */ /* 0x010fc400078e0002 */
[----:B------:R-:W-:-:S05]  /*6bf0*/  IMAD.MOV.U32 R2, RZ, RZ, R0 ;  /* 0x000000ffff027224 */ /* 0x000fca00078e0000 */
[----:B------:R1:W-:Y:S04]  /*6c00*/  STL.64 [R1+0x480], R2 ;  /* 0x0004800201007387 */ /* 0x0003e80000100a00 */
[----:B------:R-:W4:Y:S04]  /*6c10*/  LDL.LU R17, [R1+0x5a8] ;  /* 0x0005a80001117983 */ /* 0x000f280000300800 */
[----:B------:R-:W2:Y:S04]  /*6c20*/  LDL.LU R16, [R1+0x5ac] ;  /* 0x0005ac0001107983 */ /* 0x000ea80000300800 */
[----:B------:R-:W3:Y:S04]  /*6c30*/  LDL.LU R23, [R1+0x5b4] ;  /* 0x0005b40001177983 */ /* 0x000ee80000300800 */
[----:B------:R-:W3:Y:S04]  /*6c40*/  LDL.LU R15, [R1+0x5b8] ;  /* 0x0005b800010f7983 */ /* 0x000ee80000300800 */
[----:B------:R-:W3:Y:S04]  /*6c50*/  LDL.LU R14, [R1+0x5bc] ;  /* 0x0005bc00010e7983 */ /* 0x000ee80000300800 */
[----:B------:R-:W3:Y:S04]  /*6c60*/  LDL.LU R18, [R1+0x44] ;  /* 0x0000440001127983 */ /* 0x000ee80000300800 */
[----:B------:R-:W3:Y:S01]  /*6c70*/  LDL.LU R21, [R1+0x4c] ;  /* 0x00004c0001157983 */ /* 0x000ee20000300800 */
[----:B0-----:R-:W-:-:S03]  /*6c80*/  IMAD.WIDE R4, R19, 0x2, R2 ;  /* 0x0000000213047825 */ /* 0x001fc600078e0202 */
[----:B------:R-:W3:Y:S04]  /*6c90*/  LDL.LU R22, [R1+0x40] ;  /* 0x0000400001167983 */ /* 0x000ee80000300800 */
[----:B------:R-:W3:Y:S04]  /*6ca0*/  LDL.LU R24, [R1+0x30] ;  /* 0x0000300001187983 */ /* 0x000ee80000300800 */
[----:B------:R-:W3:Y:S04]  /*6cb0*/  LDL.LU R25, [R1+0x45c] ;  /* 0x00045c0001197983 */ /* 0x000ee80000300800 */
[----:B------:R-:W3:Y:S04]  /*6cc0*/  LDL.LU R26, [R1+0x48] ;  /* 0x00004800011a7983 */ /* 0x000ee80000300800 */
[----:B------:R-:W3:Y:S04]  /*6cd0*/  LDL.LU R0, [R1+0x38] ;  /* 0x0000380001007983 */ /* 0x000ee80000300800 */
[----:B-1----:R-:W3:Y:S04]  /*6ce0*/  LDL.LU R2, [R1+0x24] ;  /* 0x0000240001027983 */ /* 0x002ee80000300800 */
[----:B------:R-:W3:Y:S04]  /*6cf0*/  LDL.LU R3, [R1+0x20] ;  /* 0x0000200001037983 */ /* 0x000ee80000300800 */
[----:B------:R-:W3:Y:S04]  /*6d00*/  LDL.LU R28, [R1+0x14] ;  /* 0x00001400011c7983 */ /* 0x000ee80000300800 */
[----:B------:R-:W3:Y:S04]  /*6d10*/  LDL.LU R29, [R1+0x10] ;  /* 0x00001000011d7983 */ /* 0x000ee80000300800 */
[----:B------:R2:W3:Y:S04]  /*6d20*/  @!P0 LDG.E.U16 R8, desc[UR8][R4.64] ;  /* 0x0000000804088981 */ /* 0x0004e8000c1e1500 */
[----:B------:R-:W3:Y:S01]  /*6d30*/  LDL.LU R5, [R1+0x2c] ;  /* 0x00002c0001057983 */ /* 0x000ee20000300800 */
[----:B------:R-:W-:Y:S01]  /*6d40*/  PRMT R7, RZ, 0x7610, R7 ;  /* 0x00007610ff077816 */ /* 0x000fe20000000007 */
[----:B--2---:R-:W-:-:S02]  /*6d50*/  IMAD.MOV.U32 R4, RZ, RZ, R16 ;  /* 0x000000ffff047224 */ /* 0x004fc400078e0010 */
[----:B---3--:R4:W-:Y:S02]  /*6d60*/  STS.U16 [R13+UR5+0x9400], R5 ;  /* 0x009400050d007988 */ /* 0x0089e40008000405 */
[----:B----4-:R-:W-:-:S05]  /*6d70*/  IMAD.MOV.U32 R5, RZ, RZ, R17 ;  /* 0x000000ffff057224 */ /* 0x010fca00078e0011 */
[----:B------:R0:W-:Y:S02]  /*6d80*/  STL.64 [R1+0x478], R4 ;  /* 0x0004780401007387 */ /* 0x0001e40000100a00 */
[----:B0-----:R-:W-:-:S05]  /*6d90*/  IMAD.WIDE R4, R19, 0x2, R4 ;  /* 0x0000000213047825 */ /* 0x001fca00078e0204 */
[----:B------:R0:W2:Y:S04]  /*6da0*/  @!P0 LDG.E.U16 R7, desc[UR8][R4.64] ;  /* 0x0000000804078981 */ /* 0x0000a8000c1e1500 */
[----:B------:R-:W3:Y:S04]  /*6db0*/  LDL.LU R5, [R1+0x5b0] ;  /* 0x0005b00001057983 */ /* 0x000ee80000300800 */
[----:B------:R-:W4:Y:S04]  /*6dc0*/  LDL.LU R17, [R1+0x5c0] ;  /* 0x0005c00001117983 */ /* 0x000f280000300800 */
[----:B------:R-:W4:Y:S04]  /*6dd0*/  LDL.LU R16, [R1+0x5c4] ;  /* 0x0005c40001107983 */ /* 0x000f280000300800 */
[----:B------:R1:W-:Y:S02]  /*6de0*/  STS.U16 [R13+UR5+0xa400], R27 ;  /* 0x00a4001b0d007988 */ /* 0x0003e40008000405 */
[----:B-1----:R-:W1:Y:S01]  /*6df0*/  S2R R27, SR_TID.X ;  /* 0x00000000001b7919 */ /* 0x002e620000002100 */
[----:B0-----:R-:W-:Y:S01]  /*6e00*/  IMAD.MOV.U32 R4, RZ, RZ, R23 ;  /* 0x000000ffff047224 */ /* 0x001fe200078e0017 */
[----:B------:R0:W-:Y:S01]  /*6e10*/  STS.U16 [R13+UR5+0xb400], R20 ;  /* 0x00b400140d007988 */ /* 0x0001e20008000405 */
[----:B------:R-:W-:-:S02]  /*6e20*/  PRMT R6, RZ, 0x7610, R6 ;  /* 0x00007610ff067816 */ /* 0x000fc40000000006 */
[C---:B-1----:R-:W-:Y:S02]  /*6e30*/  LOP3.LUT R23, R27.reuse, 0xff, RZ, 0xc0, !PT ;  /* 0x000000ff1b177812 */ /* 0x042fe400078ec0ff */
[----:B------:R-:W-:-:S04]  /*6e40*/  LOP3.LUT R27, R27, 0x100, RZ, 0xc0, !PT ;  /* 0x000001001b1b7812 */ /* 0x000fc800078ec0ff */
[----:B------:R-:W-:Y:S01]  /*6e50*/  ISETP.NE.U32.AND P2, PT, R27, RZ, PT ;  /* 0x000000ff1b00720c */ /* 0x000fe20003f45070 */
[----:B0-----:R-:W-:-:S03]  /*6e60*/  IMAD.SHL.U32 R20, R23, 0x2, RZ ;  /* 0x0000000217147824 */ /* 0x001fc600078e00ff */
[----:B------:R-:W-:-:S04]  /*6e70*/  SEL R23, RZ, 0x210, !P2 ;  /* 0x00000210ff177807 */ /* 0x000fc80005000000 */
[----:B------:R-:W-:Y:S02]  /*6e80*/  LOP3.LUT R23, R23, R20, RZ, 0x3c, !PT ;  /* 0x0000001417177212 */ /* 0x000fe400078e3cff */
[----:B------:R-:W-:Y:S02]  /*6e90*/  ISETP.NE.U32.AND P1, PT, R27, RZ, PT ;  /* 0x000000ff1b00720c */ /* 0x000fe40003f25070 */
[----:B------:R-:W-:Y:S02]  /*6ea0*/  LOP3.LUT R23, R23, 0x40, RZ, 0x3c, !PT ;  /* 0x0000004017177812 */ /* 0x000fe400078e3cff */
[----:B------:R-:W-:-:S03]  /*6eb0*/  SEL R27, RZ, 0x210, !P1 ;  /* 0x00000210ff1b7807 */ /* 0x000fc60004800000 */
[----:B------:R-:W-:Y:S01]  /*6ec0*/  STS.U16 [R23+UR5+0x8800], R18 ;  /* 0x0088001217007988 */ /* 0x000fe20008000405 */
[----:B------:R-:W-:-:S03]  /*6ed0*/  LOP3.LUT R27, R27, R20, RZ, 0x3c, !PT ;  /* 0x000000141b1b7212 */ /* 0x000fc600078e3cff */
[----:B------:R-:W-:Y:S01]  /*6ee0*/  STS.U16 [R23+UR5+0x9800], R21 ;  /* 0x0098001517007988 */ /* 0x000fe20008000405 */
[----:B------:R-:W-:-:S03]  /*6ef0*/  LOP3.LUT R27, R27, 0x60, RZ, 0x3c, !PT ;  /* 0x000000601b1b7812 */ /* 0x000fc600078e3cff */
[----:B------:R-:W-:Y:S04]  /*6f00*/  STS.U16 [R23+UR5+0xa800], R22 ;  /* 0x00a8001617007988 */ /* 0x000fe80008000405 */
[----:B------:R-:W-:Y:S04]  /*6f10*/  STS.U16 [R23+UR5+0xb800], R24 ;  /* 0x00b8001817007988 */ /* 0x000fe80008000405 */
[----:B------:R-:W-:Y:S04]  /*6f20*/  STS.U16 [R27+UR5+0x8c00], R25 ;  /* 0x008c00191b007988 */ /* 0x000fe80008000405 */
[----:B------:R-:W-:Y:S04]  /*6f30*/  STS.U16 [R27+UR5+0x9c00], R26 ;  /* 0x009c001a1b007988 */ /* 0x000fe80008000405 */
[----:B------:R-:W-:Y:S04]  /*6f40*/  STS.U16 [R27+UR5+0xac00], R0 ;  /* 0x00ac00001b007988 */ /* 0x000fe80008000405 */
[----:B---3--:R0:W-:Y:S04]  /*6f50*/  STL.64 [R1+0x470], R4 ;  /* 0x0004700401007387 */ /* 0x0081e80000100a00 */
[----:B------:R-:W3:Y:S01]  /*6f60*/  LDL.LU R13, [R1+0xee0] ;  /* 0x000ee000010d7983 */ /* 0x000ee20000300800 */
[----:B0-----:R-:W-:-:S03]  /*6f70*/  IMAD.WIDE R4, R19, 0x2, R4 ;  /* 0x0000000213047825 */ /* 0x001fc600078e0204 */
[----:B------:R0:W-:Y:S04]  /*6f80*/  STL.64 [R1+0x468], R14 ;  /* 0x0004680e01007387 */ /* 0x0001e80000100a00 */
[----:B------:R1:W2:Y:S01]  /*6f90*/  @!P0 LDG.E.U16 R6, desc[UR8][R4.64] ;  /* 0x0000000804068981 */ /* 0x0002a2000c1e1500 */
[C---:B0-----:R-:W-:Y:S01]  /*6fa0*/  IMAD.WIDE R14, R19.reuse, 0x2, R14 ;  /* 0x00000002130e7825 */ /* 0x041fe200078e020e */
[----:B-1----:R-:W-:Y:S02]  /*6fb0*/  PRMT R5, RZ, 0x7610, R5 ;  /* 0x00007610ff057816 */ /* 0x002fe40000000005 */
[----:B------:R-:W-:Y:S01]  /*6fc0*/  PRMT R4, RZ, 0x7610, R4 ;  /* 0x00007610ff047816 */ /* 0x000fe20000000004 */
[----:B----4-:R-:W-:-:S03]  /*6fd0*/  IMAD.WIDE R18, R19, 0x2, R16 ;  /* 0x0000000213127825 */ /* 0x010fc600078e0210 */
[----:B------:R-:W4:Y:S04]  /*6fe0*/  @!P0 LDG.E.U16 R5, desc[UR8][R14.64] ;  /* 0x000000080e058981 */ /* 0x000f28000c1e1500 */
[----:B------:R-:W2:Y:S04]  /*6ff0*/  @!P0 LDG.E.U16 R4, desc[UR8][R18.64] ;  /* 0x0000000812048981 */ /* 0x000ea8000c1e1500 */
[----:B------:R-:W2:Y:S04]  /*7000*/  LDL.LU.64 R14, [R1+0xed8] ;  /* 0x000ed800010e7983 */ /* 0x000ea80000300a00 */
[----:B------:R0:W-:Y:S04]  /*7010*/  STL.64 [R1+0x460], R16 ;  /* 0x0004601001007387 */ /* 0x0001e80000100a00 */
[----:B0-----:R-:W2:Y:S04]  /*7020*/  LDL.LU.64 R16, [R1+0xed0] ;  /* 0x000ed00001107983 */ /* 0x001ea80000300a00 */
[----:B------:R-:W2:Y:S04]  /*7030*/  LDL.LU.64 R18, [R1+0xec8] ;  /* 0x000ec80001127983 */ /* 0x000ea80000300a00 */
[----:B------:R-:W2:Y:S04]  /*7040*/  LDL.LU R20, [R1+0xec0] ;  /* 0x000ec00001147983 */ /* 0x000ea80000300800 */
[----:B------:R-:W2:Y:S04]  /*7050*/  LDL.LU R21, [R1+0xebc] ;  /* 0x000ebc0001157983 */ /* 0x000ea80000300800 */
[----:B------:R-:W2:Y:S04]  /*7060*/  LDL.LU R22, [R1+0xeb8] ;  /* 0x000eb80001167983 */ /* 0x000ea80000300800 */
[----:B------:R-:W2:Y:S04]  /*7070*/  LDL.LU R23, [R1+0xeb4] ;  /* 0x000eb40001177983 */ /* 0x000ea80000300800 */
[----:B------:R-:W2:Y:S04]  /*7080*/  LDL.LU R24, [R1+0xeb0] ;  /* 0x000eb00001187983 */ /* 0x000ea80000300800 */
[----:B------:R-:W2:Y:S04]  /*7090*/  LDL.LU R25, [R1+0xeac] ;  /* 0x000eac0001197983 */ /* 0x000ea80000300800 */
[----:B------:R-:W2:Y:S04]  /*70a0*/  LDL.LU R26, [R1+0xea8] ;  /* 0x000ea800011a7983 */ /* 0x000ea80000300800 */
[----:B------:R-:W2:Y:S04]  /*70b0*/  LDL.LU R0, [R1+0xea4] ;  /* 0x000ea40001007983 */ /* 0x000ea80000300800 */
[----:B--2---:R0:W-:Y:S04]  /*70c0*/  STS.U16 [R27+UR5+0xbc00], R0 ;  /* 0x00bc00001b007988 */ /* 0x0041e80008000405 */
[----:B0-----:R-:W2:Y:S04]  /*70d0*/  LDL.LU R27, [R1+0xea0] ;  /* 0x000ea000011b7983 */ /* 0x001ea80000300800 */
[----:B------:R-:W2:Y:S04]  /*70e0*/  LDL.LU R0, [R1+0xe9c] ;  /* 0x000e9c0001007983 */ /* 0x000ea80000300800 */
[----:B--2---:R0:W-:Y:S04]  /*70f0*/  STS.U16 [R0+UR5], R2 ;  /* 0x0000000200007988 */ /* 0x0041e80008000405 */
[----:B------:R1:W-:Y:S04]  /*7100*/  STS.U16 [R0+UR5+0x400], R3 ;  /* 0x0004000300007988 */ /* 0x0003e80008000405 */
[----:B------:R2:W-:Y:S04]  /*7110*/  STS.U16 [R0+UR5+0x800], R28 ;  /* 0x0008001c00007988 */ /* 0x0005e80008000405 */
[----:B0-----:R-:W3:Y:S04]  /*7120*/  LDL.LU R2, [R1+0xe98] ;  /* 0x000e980001027983 */ /* 0x001ee80000300800 */
[----:B-1----:R-:W4:Y:S04]  /*7130*/  LDL.LU R3, [R1+0xe94] ;  /* 0x000e940001037983 */ /* 0x002f280000300800 */
[----:B--2---:R-:W2:Y:S04]  /*7140*/  LDL.LU R28, [R1+0xe90] ;  /* 0x000e9000011c7983 */ /* 0x004ea80000300800 */
[----:B------:R0:W-:Y:S04]  /*7150*/  STS.U16 [R0+UR5+0xc00], R29 ;  /* 0x000c001d00007988 */ /* 0x0001e80008000405 */
[----:B0-----:R-:W2:Y:S04]  /*7160*/  LDL.LU R29, [R1+0xe8c] ;  /* 0x000e8c00011d7983 */ /* 0x001ea80000300800 */
[----:B---3--:R-:W-:Y:S04]  /*7170*/  STS.U16 [R0+UR5+0x1c00], R2 ;  /* 0x001c000200007988 */ /* 0x008fe80008000405 */
[----:B--2---:R0:W-:Y:S04]  /*7180*/  STS.U16 [R0+UR5+0x1000], R29 ;  /* 0x0010001d00007988 */ /* 0x0041e80008000405 */
[----:B0-----:R-:W2:Y:S04]  /*7190*/  LDL.LU R29, [R1+0xe88] ;  /* 0x000e8800011d7983 */ /* 0x001ea80000300800 */
[----:B------:R-:W3:Y:S04]  /*71a0*/  LDL R2, [R1+0x450] ;  /* 0x0004500001027983 */ /* 0x000ee80000100800 */
[----:B------:R-:W-:Y:S04]  /*71b0*/  STS.U16 [R0+UR5+0x1400], R28 ;  /* 0x0014001c00007988 */ /* 0x000fe80008000405 */
[----:B----4-:R-:W-:Y:S04]  /*71c0*/  STS.U16 [R0+UR5+0x1800], R3 ;  /* 0x0018000300007988 */ /* 0x010fe80008000405 */
[----:B------:R-:W-:Y:S04]  /*71d0*/  STS.U16 [R0+UR5+0x2000], R27 ;  /* 0x0020001b00007988 */ /* 0x000fe80008000405 */
        /* <DEDUP_REMOVED lines=22> */
[----:B------:R-:W-:Y:S01]  /*7340*/  STS.U16 [R0+UR5+0x7c00], R4 ;  /* 0x007c000400007988 */ /* 0x000fe20008000405 */
[----:B------:R-:W-:Y:S06]  /*7350*/  BAR.SYNC.DEFER_BLOCKING 0x0 ;  /* 0x0000000000007b1d */ /* 0x000fec0000010000 */
[----:B------:R-:W-:Y:S04]  /*7360*/  STL [R1+0x68c], R0 ;  /* 0x00068c0001007387 */ /* 0x000fe80000100800 */
[----:B--2---:R-:W-:Y:S04]  /*7370*/  LDSM.16.MT88.4 R20, [R29+UR5+0x8080] ;  /* 0x008080051d14783b */ /* 0x004fe80008004200 */
[----:B---3--:R-:W0:Y:S04]  /*7380*/  LDSM.16.M88.4 R4, [R2] ;  /* 0x000000000204783b */ /* 0x008e280000000200 */
[----:B------:R-:W1:Y:S04]  /*7390*/  LDSM.16.M88.4 R12, [R2+0x2000] ;  /* 0x00200000020c783b */ /* 0x000e680000000200 */
[----:B------:R-:W2:Y:S04]  /*73a0*/  LDSM.16.M88.4 R24, [R2+0x1000] ;  /* 0x001000000218783b */ /* 0x000ea80000000200 */
[----:B------:R-:W3:Y:S04]  /*73b0*/  LDSM.16.M88.4 R8, [R2+0x3000] ;  /* 0x003000000208783b */ /* 0x000ee80000000200 */
[----:B------:R-:W-:Y:S04]  /*73c0*/  LDSM.16.MT88.4 R16, [R29+UR5+0x8000] ;  /* 0x008000051d10783b */ /* 0x000fe80008004200 */
[----:B0-----:R-:W-:Y:S04]  /*73d0*/  STL.64 [R1+0x40], R4 ;  /* 0x0000400401007387 */ /* 0x001fe80000100a00 */
[----:B------:R-:W-:Y:S04]  /*73e0*/  STL.64 [R1+0x48], R6 ;  /* 0x0000480601007387 */ /* 0x000fe80000100a00 */
[----:B------:R-:W0:Y:S04]  /*73f0*/  LDSM.16.M88.4 R4, [R2+0x4000] ;  /* 0x004000000204783b */ /* 0x000e280000000200 */
[----:B-1----:R-:W-:Y:S04]  /*7400*/  STL.64 [R1+0x20], R12 ;  /* 0x0000200c01007387 */ /* 0x002fe80000100a00 */
[----:B------:R-:W-:Y:S04]  /*7410*/  STL.64 [R1+0x28], R14 ;  /* 0x0000280e01007387 */ /* 0x000fe80000100a00 */
[----:B--2---:R-:W-:Y:S04]  /*7420*/  STL.64 [R1+0x38], R26 ;  /* 0x0000381a01007387 */ /* 0x004fe80000100a00 */
[----:B---3--:R-:W-:Y:S04]  /*7430*/  STL.64 [R1+0x10], R8 ;  /* 0x0000100801007387 */ /* 0x008fe80000100a00 */
[----:B------:R-:W-:Y:S04]  /*7440*/  STL.64 [R1+0x18], R10 ;  /* 0x0000180a01007387 */ /* 0x000fe80000100a00 */
[----:B------:R1:W-:Y:S04]  /*7450*/  STL.64 [R1+0xe80], R24 ;  /* 0x000e801801007387 */ /* 0x0003e80000100a00 */
[----:B------:R-:W-:Y:S04]  /*7460*/  LDSM.16.M88.4 R8, [R2+0x6000] ;  /* 0x006000000208783b */ /* 0x000fe80000000200 */
[----:B------:R-:W-:Y:S04]  /*7470*/  LDSM.16.M88.4 R12, [R2+0x7000] ;  /* 0x00700000020c783b */ /* 0x000fe80000000200 */
[----:B0-----:R-:W-:Y:S04]  /*7480*/  STL.64 [R1], R4 ;  /* 0x0000000401007387 */ /* 0x001fe80000100a00 */
[----:B------:R-:W-:Y:S04]  /*7490*/  STL.64 [R1+0x8], R6 ;  /* 0x0000080601007387 */ /* 0x000fe80000100a00 */
[----:B------:R-:W0:Y:S04]  /*74a0*/  LDSM.16.M88.4 R4, [R2+0x5000] ;  /* 0x005000000204783b */ /* 0x000e280000000200 */
[----:B-1----:R-:W2:Y:S04]  /*74b0*/  LDL.LU.64 R24, [R1+0x440] ;  /* 0x0004400001187983 */ /* 0x002ea80000300a00 */
[----:B------:R-:W2:Y:S04]  /*74c0*/  LDL.LU.64 R26, [R1+0x448] ;  /* 0x00044800011a7983 */ /* 0x000ea80000300a00 */
[----:B0-----:R-:W-:Y:S04]  /*74d0*/  STL.64 [R1+0xe48], R6 ;  /* 0x000e480601007387 */ /* 0x001fe80000100a00 */
[----:B------:R0:W-:Y:S04]  /*74e0*/  STL.64 [R1+0xe40], R4 ;  /* 0x000e400401007387 */ /* 0x0001e80000100a00 */
[----:B0-----:R-:W3:Y:S04]  /*74f0*/  LDL.64 R4, [R1+0x10] ;  /* 0x0000100001047983 */ /* 0x001ee80000100a00 */
[----:B---3--:R0:W-:Y:S04]  /*7500*/  STL.64 [R1+0xe60], R4 ;  /* 0x000e600401007387 */ /* 0x0081e80000100a00 */
[----:B0-----:R-:W3:Y:S04]  /*7510*/  LDL.64 R4, [R1+0x20] ;  /* 0x0000200001047983 */ /* 0x001ee80000100a00 */
[----:B---3--:R0:W-:Y:S04]  /*7520*/  STL.64 [R1+0xe78], R4 ;  /* 0x000e780401007387 */ /* 0x0081e80000100a00 */
[----:B------:R-:W-:Y:S04]  /*7530*/  STL [R1+0xaa4], R10 ;  /* 0x000aa40a01007387 */ /* 0x000fe80000100800 */
[----:B------:R-:W-:Y:S04]  /*7540*/  STL [R1+0xaa0], R11 ;  /* 0x000aa00b01007387 */ /* 0x000fe80000100800 */
[----:B0-----:R-:W3:Y:S04]  /*7550*/  LDL.LU.64 R4, [R1+0x3e0] ;  /* 0x0003e00001047983 */ /* 0x001ee80000300a00 */
[----:B------:R-:W3:Y:S04]  /*7560*/  LDL.LU.64 R6, [R1+0x3e8] ;  /* 0x0003e80001067983 */ /* 0x000ee80000300a00 */
[----:B------:R-:W-:Y:S04]  /*7570*/  STL [R1+0xb1c], R14 ;  /* 0x000b1c0e01007387 */ /* 0x000fe80000100800 */
[----:B------:R-:W-:Y:S04]  /*7580*/  STL [R1+0xb18], R15 ;  /* 0x000b180f01007387 */ /* 0x000fe80000100800 */
[----:B------:R-:W-:Y:S04]  /*7590*/  STL.64 [R1+0xe20], R22 ;  /* 0x000e201601007387 */ /* 0x000fe80000100a00 */
[----:B------:R0:W-:Y:S04]  /*75a0*/  STL.64 [R1+0xe18], R20 ;  /* 0x000e181401007387 */ /* 0x0001e80000100a00 */
[----:B0-----:R-:W2:Y:S02]  /*75b0*/  LDL.64 R20, [R1+0x40] ;  /* 0x0000400001147983 */ /* 0x001ea40000100a00 */
[----:B--2---:R-:W-:Y:S01]  /*75c0*/  HMMA.16816.F32 R24, R16, R20, R24 ;  /* 0x000000141018723c */ /* 0x004fe20000001818 */
[----:B------:R-:W-:-:S15]  /*75d0*/  IMAD.MOV.U32 R11, RZ, RZ, R21 ;  /* 0x000000ffff0b7224 */ /* 0x000fde00078e0015 */
[----:B------:R-:W-:-:S03]  /*75e0*/  NOP ;  /* 0x0000000000007918 */ /* 0x000fc60000000000 */
[----:B------:R0:W-:Y:S04]  /*75f0*/  STL.64 [R1+0x440], R24 ;  /* 0x0004401801007387 */ /* 0x0001e80000100a00 */
[----:B------:R-:W-:Y:S04]  /*7600*/  STL.64 [R1+0x448], R26 ;  /* 0x0004481a01007387 */ /* 0x000fe80000100a00 */
[----:B0-----:R-:W3:Y:S04]  /*7610*/  LDL.LU.64 R24, [R1+0xe80] ;  /* 0x000e800001187983 */ /* 0x001ee80000300a00 */
[----:B------:R-:W-:Y:S04]  /*7620*/  STL [R1+0xe58], R11 ;  /* 0x000e580b01007387 */ /* 0x000fe80000100800 */
[----:B------:R0:W-:Y:S04]  /*7630*/  STL.64 [R1+0xe50], R8 ;  /* 0x000e500801007387 */ /* 0x0001e80000100a00 */
[----:B0-----:R-:W2:Y:S04]  /*7640*/  LDL.LU.64 R8, [R1+0x3c0] ;  /* 0x0003c00001087983 */ /* 0x001ea80000300a00 */
[----:B------:R-:W4:Y:S01]  /*7650*/  LDL.LU.64 R10, [R1+0x3c8] ;  /* 0x0003c800010a7983 */ /* 0x000f220000300a00 */
[----:B------:R-:W-:Y:S01]  /*7660*/  IMAD.MOV.U32 R26, RZ, RZ, R20 ;  /* 0x000000ffff1a7224 */ /* 0x000fe200078e0014 */
[----:B---3--:R-:W-:Y:S02]  /*7670*/  HMMA.16816.F32 R4, R16, R24, R4 ;  /* 0x000000181004723c */ /* 0x008fe40000001804 */
[----:B----4-:R-:W-:Y:S04]  /*7680*/  STL.64 [R1+0xe70], R10 ;  /* 0x000e700a01007387 */ /* 0x010fe80000100a00 */
[----:B--2---:R0:W-:Y:S04]  /*7690*/  STL.64 [R1+0xe68], R8 ;  /* 0x000e680801007387 */ /* 0x0041e80000100a00 */
[----:B0-----:R-:W2:Y:S04]  /*76a0*/  LDL.LU.64 R8, [R1+0x3d0] ;  /* 0x0003d00001087983 */ /* 0x001ea80000300a00 */
[----:B------:R-:W2:Y:S04]  /*76b0*/  LDL.LU.64 R10, [R1+0x3d8] ;  /* 0x0003d800010a7983 */ /* 0x000ea80000300a00 */
[----:B------:R-:W3:Y:S04]  /*76c0*/  LDL.LU.64 R20, [R1+0x3b0] ;  /* 0x0003b00001147983 */ /* 0x000ee80000300a00 */
[----:B------:R-:W3:Y:S04]  /*76d0*/  LDL.LU.64 R22, [R1+0x3b8] ;  /* 0x0003b80001167983 */ /* 0x000ee80000300a00 */
[----:B------:R0:W-:Y:S04]  /*76e0*/  STL.64 [R1+0x3e0], R4 ;  /* 0x0003e00401007387 */ /* 0x0001e80000100a00 */
[----:B0-----:R-:W2:Y:S01]  /*76f0*/  LDL.LU.64 R4, [R1+0xe78] ;  /* 0x000e780001047983 */ /* 0x001ea20000300a00 */
[----:B------:R-:W-:-:S02]  /*7700*/  IMAD.MOV.U32 R15, RZ, RZ, R7 ;  /* 0x000000ffff0f7224 */ /* 0x000fc400078e0007 */
[----:B------:R-:W-:Y:S01]  /*7710*/  IMAD.MOV.U32 R14, RZ, RZ, R6 ;  /* 0x000000ffff0e7224 */ /* 0x000fe200078e0006 */
[----:B------:R-:W-:Y:S04]  /*7720*/  STL.64 [R1+0xe08], R24 ;  /* 0x000e081801007387 */ /* 0x000fe80000100a00 */
[----:B------:R-:W-:Y:S04]  /*7730*/  STL [R1+0xb24], R15 ;  /* 0x000b240f01007387 */ /* 0x000fe80000100800 */
[----:B------:R-:W-:Y:S01]  /*7740*/  STL [R1+0xb20], R14 ;  /* 0x000b200e01007387 */ /* 0x000fe20000100800 */
[----:B--2---:R-:W-:Y:S01]  /*7750*/  HMMA.16816.F32 R8, R16, R4, R8 ;  /* 0x000000041008723c */ /* 0x004fe20000001808 */
[----:B------:R-:W-:-:S02]  /*7760*/  IMAD.MOV.U32 R2, RZ, RZ, R4 ;  /* 0x000000ffff027224 */ /* 0x000fc400078e0004 */
[----:B------:R-:W-:-:S15]  /*7770*/  IMAD.MOV.U32 R0, RZ, RZ, R5 ;  /* 0x000000ffff007224 */ /* 0x000fde00078e0005 */
[----:B------:R-:W-:Y:S01]  /*7780*/  NOP ;  /* 0x0000000000007918 */ /* 0x000fe20000000000 */
[----:B------:R-:W-:Y:S04]  /*7790*/  STL.64 [R1+0x3d0], R8 ;  /* 0x0003d00801007387 */ /* 0x000fe80000100a00 */
[----:B------:R0:W-:Y:S04]  /*77a0*/  STL.64 [R1+0x3d8], R10 ;  /* 0x0003d80a01007387 */ /* 0x0001e80000100a00 */
[----:B0-----:R-:W2:Y:S04]  /*77b0*/  LDL.LU.64 R10, [R1+0xe70] ;  /* 0x000e7000010a7983 */ /* 0x001ea80000300a00 */
[----:B------:R-:W2:Y:S04]  /*77c0*/  LDL.LU.64 R8, [R1+0xe68] ;  /* 0x000e680001087983 */ /* 0x000ea80000300a00 */
[----:B------:R-:W2:Y:S02]  /*77d0*/  LDL.LU.64 R4, [R1+0xe60] ;  /* 0x000e600001047983 */ /* 0x000ea40000300a00 */
[----:B--2---:R-:W-:-:S15]  /*77e0*/  HMMA.16816.F32 R8, R16, R4, R8 ;  /* 0x000000041008723c */ /* 0x004fde0000001808 */
[----:B------:R-:W-:-:S04]  /*77f0*/  NOP ;  /* 0x0000000000007918 */ /* 0x000fc80000000000 */
[----:B------:R-:W-:Y:S04]  /*7800*/  STL.64 [R1+0x3c0], R8 ;  /* 0x0003c00801007387 */ /* 0x000fe80000100a00 */
[----:B------:R0:W-:Y:S04]  /*7810*/  STL.64 [R1+0x3c8], R10 ;  /* 0x0003c80a01007387 */ /* 0x0001e80000100a00 */
[----:B0-----:R-:W2:Y:S01]  /*7820*/  LDL.LU R11, [R1+0xe58] ;  /* 0x000e5800010b7983 */ /* 0x001ea20000300800 */
[----:B------:R-:W-:Y:S02]  /*7830*/  IMAD.MOV.U32 R24, RZ, RZ, R26 ;  /* 0x000000ffff187224 */ /* 0x000fe400078e001a */
[----:B------:R-:W-:Y:S01]  /*7840*/  IMAD.MOV.U32 R10, RZ, RZ, R4 ;  /* 0x000000ffff0a7224 */ /* 0x000fe200078e0004 */
[----:B------:R-:W4:Y:S01]  /*7850*/  LDL.LU.64 R8, [R1+0xe50] ;  /* 0x000e500001087983 */ /* 0x000f220000300a00 */
[----:B------:R-:W-:-:S03]  /*7860*/  IMAD.MOV.U32 R3, RZ, RZ, R5 ;  /* 0x000000ffff037224 */ /* 0x000fc600078e0005 */
[----:B------:R-:W3:Y:S04]  /*7870*/  LDL.LU.64 R6, [R1+0xe48] ;  /* 0x000e480001067983 */ /* 0x000ee80000300a00 */
[----:B------:R-:W3:Y:S01]  /*7880*/  LDL.LU.64 R4, [R1+0xe40] ;  /* 0x000e400001047983 */ /* 0x000ee20000300a00 */
[----:B--2---:R-:W-:-:S05]  /*7890*/  IMAD.MOV.U32 R25, RZ, RZ, R11 ;  /* 0x000000ffff197224 */ /* 0x004fca00078e000b */
[----:B------:R0:W-:Y:S04]  /*78a0*/  STL.64 [R1+0xe28], R24 ;  /* 0x000e281801007387 */ /* 0x0001e80000100a00 */
[----:B0-----:R-:W3:Y:S02]  /*78b0*/  LDL.64 R24, [R1] ;  /* 0x0000000001187983 */ /* 0x001ee40000100a00 */
[----:B---3--:R-:W-:Y:S01]  /*78c0*/  HMMA.16816.F32 R20, R16, R24, R20 ;  /* 0x000000181014723c */ /* 0x008fe20000001814 */
[----:B------:R-:W-:-:S15]  /*78d0*/  IMAD.MOV.U32 R11, RZ, RZ, R25 ;  /* 0x000000ffff0b7224 */ /* 0x000fde00078e0019 */
[----:B------:R-:W-:-:S03]  /*78e0*/  NOP ;  /* 0x0000000000007918 */ /* 0x000fc60000000000 */
[----:B------:R-:W-:Y:S04]  /*78f0*/  STL.64 [R1+0x3b0], R20 ;  /* 0x0003b01401007387 */ /* 0x000fe80000100a00 */
[----:B------:R-:W-:Y:S04]  /*7900*/  STL.64 [R1+0xe38], R10 ;  /* 0x000e380a01007387 */ /* 0x000fe80000100a00 */
[----:B----4-:R0:W-:Y:S04]  /*7910*/  STL.64 [R1+0xe30], R8 ;  /* 0x000e300801007387 */ /* 0x0101e80000100a00 */
[----:B0-----:R-:W2:Y:S04]  /*7920*/  LDL.LU.64 R8, [R1+0x3a0] ;  /* 0x0003a00001087983 */ /* 0x001ea80000300a00 */
[----:B------:R-:W2:Y:S01]  /*7930*/  LDL.LU.64 R10, [R1+0x3a8] ;  /* 0x0003a800010a7983 */ /* 0x000ea20000300a00 */
[----:B------:R-:W-:-:S02]  /*7940*/  IMAD.MOV.U32 R28, RZ, RZ, R24 ;  /* 0x000000ffff1c7224 */ /* 0x000fc400078e0018 */
[----:B------:R-:W-:Y:S01]  /*7950*/  IMAD.MOV.U32 R14, RZ, RZ, R23 ;  /* 0x000000ffff0e7224 */ /* 0x000fe200078e0017 */
[----:B------:R-:W3:Y:S01]  /*7960*/  LDL.LU.64 R24, [R1+0x390] ;  /* 0x0003900001187983 */ /* 0x000ee20000300a00 */
[----:B------:R-:W-:-:S03]  /*7970*/  IMAD.MOV.U32 R15, RZ, RZ, R22 ;  /* 0x000000ffff0f7224 */ /* 0x000fc600078e0016 */
[----:B------:R-:W3:Y:S04]  /*7980*/  LDL.LU.64 R26, [R1+0x398] ;  /* 0x00039800011a7983 */ /* 0x000ee80000300a00 */
[----:B------:R-:W4:Y:S04]  /*7990*/  LDL.LU.64 R20, [R1+0x220] ;  /* 0x0002200001147983 */ /* 0x000f280000300a00 */
[----:B------:R-:W4:Y:S04]  /*79a0*/  LDL.LU.64 R22, [R1+0x228] ;  /* 0x0002280001167983 */ /* 0x000f280000300a00 */
[----:B------:R-:W-:Y:S04]  /*79b0*/  STL [R1+0xbac], R14 ;  /* 0x000bac0e01007387 */ /* 0x000fe80000100800 */
[----:B------:R-:W-:Y:S01]  /*79c0*/  STL [R1+0xba8], R15 ;  /* 0x000ba80f01007387 */ /* 0x000fe20000100800 */
[----:B--2---:R-:W-:-:S15]  /*79d0*/  HMMA.16816.F32 R8, R16, R4, R8 ;  /* 0x000000041008723c */ /* 0x004fde0000001808 */
[----:B------:R-:W-:-:S04]  /*79e0*/  NOP ;  /* 0x0000000000007918 */ /* 0x000fc80000000000 */
[----:B------:R-:W-:Y:S04]  /*79f0*/  STL.64 [R1+0x3a0], R8 ;  /* 0x0003a00801007387 */ /* 0x000fe80000100a00 */
[----:B------:R0:W-:Y:S04]  /*7a00*/  STL.64 [R1+0x3a8], R10 ;  /* 0x0003a80a01007387 */ /* 0x0001e80000100a00 */
[----:B0-----:R-:W2:Y:S04]  /*7a10*/  LDL.LU.64 R10, [R1+0xe38] ;  /* 0x000e3800010a7983 */ /* 0x001ea80000300a00 */
[----:B------:R-:W3:Y:S04]  /*7a20*/  LDL.LU.64 R8, [R1+0xe30] ;  /* 0x000e300001087983 */ /* 0x000ee80000300a00 */
[----:B------:R-:W-:Y:S04]  /*7a30*/  STL.64 [R1+0xdc8], R6 ;  /* 0x000dc80601007387 */ /* 0x000fe80000100a00 */
[----:B------:R0:W-:Y:S02]  /*7a40*/  STL.64 [R1+0xdc0], R4 ;  /* 0x000dc00401007387 */ /* 0x0001e40000100a00 */
[----:B0-----:R-:W-:-:S02]  /*7a50*/  IMAD.MOV.U32 R4, RZ, RZ, R28 ;  /* 0x000000ffff047224 */ /* 0x001fc400078e001c */
[----:B--2---:R-:W-:Y:S01]  /*7a60*/  IMAD.MOV.U32 R5, RZ, RZ, R11 ;  /* 0x000000ffff057224 */ /* 0x004fe200078e000b */
[C---:B---3--:R-:W-:Y:S04]  /*7a70*/  HMMA.16816.F32 R24, R16.reuse, R8, R24 ;  /* 0x000000081018723c */ /* 0x048fe80000001818 */
[----:B------:R0:W-:Y:S04]  /*7a80*/  STL.64 [R1+0xdd8], R4 ;  /* 0x000dd80401007387 */ /* 0x0001e80000100a00 */
[----:B----4-:R-:W-:Y:S01]  /*7a90*/  HMMA.16816.F32 R16, R16, R12, R20 ;  /* 0x0000000c1010723c */ /* 0x010fe20000001814 */
[----:B0-----:R-:W-:-:S02]  /*7aa0*/  IMAD.MOV.U32 R4, RZ, RZ, R10 ;  /* 0x000000ffff047224 */ /* 0x001fc400078e000a */
[----:B------:R-:W-:-:S05]  /*7ab0*/  IMAD.MOV.U32 R5, RZ, RZ, R3 ;  /* 0x000000ffff057224 */ /* 0x000fca00078e0003 */
[----:B------:R0:W-:Y:S02]  /*7ac0*/  STL.64 [R1+0xdf0], R4 ;  /* 0x000df00401007387 */ /* 0x0001e40000100a00 */
[----:B0-----:R-:W-:Y:S02]  /*7ad0*/  IMAD.MOV.U32 R4, RZ, RZ, R2 ;  /* 0x000000ffff047224 */ /* 0x001fe400078e0002 */
[----:B------:R-:W-:-:S05]  /*7ae0*/  IMAD.MOV.U32 R5, RZ, RZ, R0 ;  /* 0x000000ffff057224 */ /* 0x000fca00078e0000 */
[----:B------:R0:W-:Y:S04]  /*7af0*/  STL.64 [R1+0xe10], R4 ;  /* 0x000e100401007387 */ /* 0x0001e80000100a00 */
[----:B0-----:R-:W2:Y:S04]  /*7b00*/  LDL.LU.64 R4, [R1+0x200] ;  /* 0x0002000001047983 */ /* 0x001ea80000300a00 */
[----:B------:R-:W2:Y:S04]  /*7b10*/  LDL.LU.64 R6, [R1+0x208] ;  /* 0x0002080001067983 */ /* 0x000ea80000300a00 */
[----:B------:R0:W-:Y:S04]  /*7b20*/  STL.64 [R1+0x390], R24 ;  /* 0x0003901801007387 */ /* 0x0001e80000100a00 */
[----:B------:R-:W-:Y:S04]  /*7b30*/  STL.64 [R1+0x398], R26 ;  /* 0x0003981a01007387 */ /* 0x000fe80000100a00 */
[----:B0-----:R-:W2:Y:S04]  /*7b40*/  LDL.LU.64 R24, [R1+0xe28] ;  /* 0x000e280001187983 */ /* 0x001ea80000300a00 */
[----:B------:R-:W2:Y:S04]  /*7b50*/  LDL.LU.64 R22, [R1+0xe20] ;  /* 0x000e200001167983 */ /* 0x000ea80000300a00 */
[----:B------:R-:W2:Y:S04]  /*7b60*/  LDL.LU.64 R20, [R1+0xe18] ;  /* 0x000e180001147983 */ /* 0x000ea80000300a00 */
[----:B------:R0:W-:Y:S04]  /*7b70*/  STL.64 [R1+0x220], R16 ;  /* 0x0002201001007387 */ /* 0x0001e80000100a00 */
[----:B------:R1:W-:Y:S04]  /*7b80*/  STL.64 [R1+0x228], R18 ;  /* 0x0002281201007387 */ /* 0x0003e80000100a00 */
[----:B0-----:R-:W3:Y:S04]  /*7b90*/  LDL.LU.64 R16, [R1+0x1f0] ;  /* 0x0001f00001107983 */ /* 0x001ee80000300a00 */
[----:B-1----:R-:W3:Y:S04]  /*7ba0*/  LDL.LU.64 R18, [R1+0x1f8] ;  /* 0x0001f80001127983 */ /* 0x002ee80000300a00 */
[----:B------:R0:W-:Y:S04]  /*7bb0*/  STL.64 [R1+0xdd0], R12 ;  /* 0x000dd00c01007387 */ /* 0x0001e80000100a00 */
[----:B0-----:R-:W4:Y:S04]  /*7bc0*/  LDL.LU.64 R12, [R1+0x1c0] ;  /* 0x0001c000010c7983 */ /* 0x001f280000300a00 */
[----:B------:R-:W2:Y:S04]  /*7bd0*/  LDL.LU.64 R14, [R1+0x1c8] ;  /* 0x0001c800010e7983 */ /* 0x000ea80000300a00 */
[----:B--2---:R-:W-:Y:S04]  /*7be0*/  STL.64 [R1+0xde8], R14 ;  /* 0x000de80e01007387 */ /* 0x004fe80000100a00 */
[----:B----4-:R0:W-:Y:S04]  /*7bf0*/  STL.64 [R1+0xde0], R12 ;  /* 0x000de00c01007387 */ /* 0x0101e80000100a00 */
[----:B0-----:R-:W2:Y:S04]  /*7c00*/  LDL.LU.64 R12, [R1+0x1d0] ;  /* 0x0001d000010c7983 */ /* 0x001ea80000300a00 */
[----:B------:R-:W4:Y:S01]  /*7c10*/  LDL.LU.64 R14, [R1+0x1d8] ;  /* 0x0001d800010e7983 */ /* 0x000f220000300a00 */
[C---:B------:R-:W-:Y:S03]  /*7c20*/  HMMA.16816.F32 R24, R20.reuse, R24, R4 ;  /* 0x000000181418723c */ /* 0x040fe60000001804 */
[----:B----4-:R-:W-:Y:S04]  /*7c30*/  STL.64 [R1+0xe00], R14 ;  /* 0x000e000e01007387 */ /* 0x010fe80000100a00 */
[----:B--2---:R0:W-:Y:S04]  /*7c40*/  STL.64 [R1+0xdf8], R12 ;  /* 0x000df80c01007387 */ /* 0x0041e80000100a00 */
[----:B0-----:R-:W2:Y:S04]  /*7c50*/  LDL.LU.64 R12, [R1+0x1e0] ;  /* 0x0001e000010c7983 */ /* 0x001ea80000300a00 */
[----:B------:R-:W2:Y:S04]  /*7c60*/  LDL.LU.64 R14, [R1+0x1e8] ;  /* 0x0001e800010e7983 */ /* 0x000ea80000300a00 */
[----:B------:R-:W2:Y:S04]  /*7c70*/  LDL.LU.64 R4, [R1+0xe10] ;  /* 0x000e100001047983 */ /* 0x000ea80000300a00 */
[----:B------:R0:W-:Y:S04]  /*7c80*/  STL.64 [R1+0x200], R24 ;  /* 0x0002001801007387 */ /* 0x0001e80000100a00 */
[----:B------:R-:W-:Y:S04]  /*7c90*/  STL.64 [R1+0x208], R26 ;  /* 0x0002081a01007387 */ /* 0x000fe80000100a00 */
[----:B0-----:R-:W3:Y:S01]  /*7ca0*/  LDL.LU.64 R24, [R1+0xe08] ;  /* 0x000e080001187983 */ /* 0x001ee20000300a00 */
[C---:B--2---:R-:W-:Y:S08]  /*7cb0*/  HMMA.16816.F32 R4, R20.reuse, R4, R12 ;  /* 0x000000041404723c */ /* 0x044ff0000000180c */
[----:B---3--:R-:W-:-:S15]  /*7cc0*/  HMMA.16816.F32 R16, R20, R24, R16 ;  /* 0x000000181410723c */ /* 0x008fde0000001810 */
[----:B------:R-:W-:-:S04]  /*7cd0*/  NOP ;  /* 0x0000000000007918 */ /* 0x000fc80000000000 */
[----:B------:R0:W-:Y:S01]  /*7ce0*/  STL.64 [R1+0x1f0], R16 ;  /* 0x0001f01001007387 */ /* 0x0001e20000100a00 */
[----:B------:R-:W-:Y:S02]  /*7cf0*/  IMAD.MOV.U32 R10, RZ, RZ, R18 ;  /* 0x000000ffff0a7224 */ /* 0x000fe400078e0012 */
[----:B------:R-:W-:Y:S01]  /*7d00*/  IMAD.MOV.U32 R11, RZ, RZ, R19 ;  /* 0x000000ffff0b7224 */ /* 0x000fe200078e0013 */
[----:B0-----:R-:W2:Y:S04]  /*7d10*/  LDL.LU.64 R16, [R1+0x70] ;  /* 0x0000700001107983 */ /* 0x001ea80000300a00 */
[----:B------:R-:W2:Y:S04]  /*7d20*/  LDL.LU.64 R18, [R1+0x78] ;  /* 0x0000780001127983 */ /* 0x000ea80000300a00 */
[----:B------:R0:W-:Y:S04]  /*7d30*/  STL.64 [R1+0xdb8], R24 ;  /* 0x000db81801007387 */ /* 0x0001e80000100a00 */
[----:B0-----:R-:W3:Y:S04]  /*7d40*/  LDL.LU.64 R24, [R1+0x1b0] ;  /* 0x0001b00001187983 */ /* 0x001ee80000300a00 */
[----:B------:R-:W3:Y:S04]  /*7d50*/  LDL.LU.64 R26, [R1+0x1b8] ;  /* 0x0001b800011a7983 */ /* 0x000ee80000300a00 */
[----:B------:R-:W-:Y:S04]  /*7d60*/  STL [R1+0xaac], R11 ;  /* 0x000aac0b01007387 */ /* 0x000fe80000100800 */
[----:B------:R-:W-:Y:S04]  /*7d70*/  STL [R1+0xaa8], R10 ;  /* 0x000aa80a01007387 */ /* 0x000fe80000100800 */
[----:B------:R-:W4:Y:S04]  /*7d80*/  LDL.LU.64 R14, [R1+0xe00] ;  /* 0x000e0000010e7983 */ /* 0x000f280000300a00 */
[----:B------:R-:W4:Y:S04]  /*7d90*/  LDL.LU.64 R12, [R1+0xdf8] ;  /* 0x000df800010c7983 */ /* 0x000f280000300a00 */
[----:B------:R0:W-:Y:S04]  /*7da0*/  STL.64 [R1+0x1e0], R4 ;  /* 0x0001e00401007387 */ /* 0x0001e80000100a00 */
[----:B------:R4:W-:Y:S04]  /*7db0*/  STL.64 [R1+0x1e8], R6 ;  /* 0x0001e80601007387 */ /* 0x0009e80000100a00 */
[----:B0-----:R-:W4:Y:S02]  /*7dc0*/  LDL.LU.64 R4, [R1+0xdf0] ;  /* 0x000df00001047983 */ /* 0x001f240000300a00 */
[----:B----4-:R-:W-:Y:S02]  /*7dd0*/  HMMA.16816.F32 R4, R20, R4, R12 ;  /* 0x000000041404723c */ /* 0x010fe4000000180c */
[----:B------:R-:W4:Y:S04]  /*7de0*/  LDL.LU.64 R14, [R1+0xde8] ;  /* 0x000de800010e7983 */ /* 0x000f280000300a00 */
[----:B------:R-:W4:-:S13]  /*7df0*/  LDL.LU.64 R12, [R1+0xde0] ;  /* 0x000de000010c7983 */ /* 0x000f1a0000300a00 */
[----:B------:R0:W-:Y:S04]  /*7e00*/  STL.64 [R1+0x1d0], R4 ;  /* 0x0001d00401007387 */ /* 0x0001e80000100a00 */
[----:B0-----:R-:W4:Y:S01]  /*7e10*/  LDL.LU.64 R4, [R1+0xdd8] ;  /* 0x000dd80001047983 */ /* 0x001f220000300a00 */
[----:B------:R-:W-:Y:S02]  /*7e20*/  IMAD.MOV.U32 R11, RZ, RZ, R6 ;  /* 0x000000ffff0b7224 */ /* 0x000fe400078e0006 */
[----:B------:R-:W-:-:S03]  /*7e30*/  IMAD.MOV.U32 R10, RZ, RZ, R7 ;  /* 0x000000ffff0a7224 */ /* 0x000fc600078e0007 */
[----:B------:R-:W-:Y:S01]  /*7e40*/  STL [R1+0xd68], R11 ;  /* 0x000d680b01007387 */ /* 0x000fe20000100800 */
[----:B----4-:R-:W-:Y:S03]  /*7e50*/  HMMA.16816.F32 R4, R20, R4, R12 ;  /* 0x000000041404723c */ /* 0x010fe6000000180c */
[----:B------:R-:W2:-:S15]  /*7e60*/  LDL.LU.64 R12, [R1+0xdd0] ;  /* 0x000dd000010c7983 */ /* 0x000e9e0000300a00 */
[----:B------:R-:W-:Y:S01]  /*7e70*/  NOP ;  /* 0x0000000000007918 */ /* 0x000fe20000000000 */
[----:B------:R-:W-:Y:S04]  /*7e80*/  STL.64 [R1+0x1c0], R4 ;  /* 0x0001c00401007387 */ /* 0x000fe80000100a00 */
[----:B------:R0:W-:Y:S04]  /*7e90*/  STL.64 [R1+0x1c8], R6 ;  /* 0x0001c80601007387 */ /* 0x0001e80000100a00 */
[----:B0-----:R-:W4:Y:S04]  /*7ea0*/  LDL.LU.64 R6, [R1+0xdc8] ;  /* 0x000dc80001067983 */ /* 0x001f280000300a00 */
[----:B------:R-:W3:Y:S02]  /*7eb0*/  LDL.LU.64 R4, [R1+0xdc0] ;  /* 0x000dc00001047983 */ /* 0x000ee40000300a00 */
[----:B---3--:R-:W-:-:S15]  /*7ec0*/  HMMA.16816.F32 R24, R20, R4, R24 ;  /* 0x000000041418723c */ /* 0x008fde0000001818 */
[----:B------:R-:W-:-:S04]  /*7ed0*/  NOP ;  /* 0x0000000000007918 */ /* 0x000fc80000000000 */
[----:B------:R0:W-:Y:S04]  /*7ee0*/  STL.64 [R1+0x1b0], R24 ;  /* 0x0001b01801007387 */ /* 0x0001e80000100a00 */
[----:B------:R1:W-:Y:S04]  /*7ef0*/  STL.64 [R1+0x1b8], R26 ;  /* 0x0001b81a01007387 */ /* 0x0003e80000100a00 */
[----:B0-----:R-:W3:Y:S04]  /*7f00*/  LDL.LU.64 R24, [R1+0x310] ;  /* 0x0003100001187983 */ /* 0x001ee80000300a00 */
[----:B-1----:R-:W3:Y:S04]  /*7f10*/  LDL.LU.64 R26, [R1+0x318] ;  /* 0x00031800011a7983 */ /* 0x002ee80000300a00 */
[----:B----4-:R-:W-:Y:S04]  /*7f20*/  STL.64 [R1+0xd88], R6 ;  /* 0x000d880601007387 */ /* 0x010fe80000100a00 */
[----:B------:R0:W-:Y:S04]  /*7f30*/  STL.64 [R1+0xd80], R4 ;  /* 0x000d800401007387 */ /* 0x0001e80000100a00 */
[----:B0-----:R-:W4:Y:S04]  /*7f40*/  LDL.64 R4, [R1] ;  /* 0x0000000001047983 */ /* 0x001f280000100a00 */
[----:B----4-:R0:W-:Y:S04]  /*7f50*/  STL.64 [R1+0xd90], R4 ;  /* 0x000d900401007387 */ /* 0x0101e80000100a00 */
[----:B0-----:R-:W4:Y:S04]  /*7f60*/  LDL.64 R4, [R1+0x10] ;  /* 0x0000100001047983 */ /* 0x001f280000100a00 */
[----:B----4-:R0:W-:Y:S04]  /*7f70*/  STL.64 [R1+0xda0], R4 ;  /* 0x000da00401007387 */ /* 0x0101e80000100a00 */
[----:B0-----:R-:W4:Y:S04]  /*7f80*/  LDL.LU.64 R4, [R1+0x1a0] ;  /* 0x0001a00001047983 */ /* 0x001f280000300a00 */
[----:B------:R-:W4:Y:S02]  /*7f90*/  LDL.LU.64 R6, [R1+0x1a8] ;  /* 0x0001a80001067983 */ /* 0x000f240000300a00 */
[----:B----4-:R-:W-:-:S15]  /*7fa0*/  HMMA.16816.F32 R4, R20, R8, R4 ;  /* 0x000000081404723c */ /* 0x010fde0000001804 */
[----:B------:R-:W-:-:S04]  /*7fb0*/  NOP ;  /* 0x0000000000007918 */ /* 0x000fc80000000000 */
[----:B------:R0:W-:Y:S04]  /*7fc0*/  STL.64 [R1+0x1a0], R4 ;  /* 0x0001a00401007387 */ /* 0x0001e80000100a00 */
[----:B------:R1:W-:Y:S04]  /*7fd0*/  STL.64 [R1+0x1a8], R6 ;  /* 0x0001a80601007387 */ /* 0x0003e80000100a00 */
[----:B0-----:R-:W4:Y:S04]  /*7fe0*/  LDL.LU.64 R4, [R1+0x2f0] ;  /* 0x0002f00001047983 */ /* 0x001f280000300a00 */
[----:B-1----:R-:W3:Y:S01]  /*7ff0*/  LDL.LU.64 R6, [R1+0x2f8] ;  /* 0x0002f80001067983 */ /* 0x002ee20000300a00 */
[----:B--2---:R-:W-:Y:S03]  /*8000*/  HMMA.16816.F32 R16, R20, R12, R16 ;  /* 0x0000000c1410723c */ /* 0x004fe60000001810 */
[----:B------:R-:W0:-:S15]  /*8010*/  LDSM.16.MT88.4 R20, [R29+UR5+0x8180] ;  /* 0x008180051d14783b */ /* 0x000e1e0008004200 */
[----:B------:R-:W-:Y:S01]  /*8020*/  NOP ;  /* 0x0000000000007918 */ /* 0x000fe20000000000 */
[----:B------:R-:W-:Y:S04]  /*8030*/  STL.64 [R1+0x70], R16 ;  /* 0x0000701001007387 */ /* 0x000fe80000100a00 */
[----:B------:R-:W-:Y:S04]  /*8040*/  STL.64 [R1+0x78], R18 ;  /* 0x0000781201007387 */ /* 0x000fe80000100a00 */
[----:B------:R-:W1:Y:S04]  /*8050*/  LDSM.16.MT88.4 R16, [R29+UR5+0x8100] ;  /* 0x008100051d10783b */ /* 0x000e680008004200 */
[----:B---3--:R-:W-:Y:S04]  /*8060*/  STL.64 [R1+0xdb0], R6 ;  /* 0x000db00601007387 */ /* 0x008fe80000100a00 */
[----:B----4-:R2:W-:Y:S04]  /*8070*/  STL.64 [R1+0xda8], R4 ;  /* 0x000da80401007387 */ /* 0x0105e80000100a00 */
[----:B--2---:R-:W2:Y:S04]  /*8080*/  LDL.LU.64 R4, [R1+0x300] ;  /* 0x0003000001047983 */ /* 0x004ea80000300a00 */
[----:B------:R-:W2:Y:S04]  /*8090*/  LDL.LU.64 R6, [R1+0x308] ;  /* 0x0003080001067983 */ /* 0x000ea80000300a00 */
[----:B------:R3:W-:Y:S04]  /*80a0*/  STL.64 [R1+0xd98], R12 ;  /* 0x000d980c01007387 */ /* 0x0007e80000100a00 */
[----:B---3--:R-:W1:Y:S04]  /*80b0*/  LDL.64 R12, [R1+0x40] ;  /* 0x00004000010c7983 */ /* 0x008e680000100a00 */
[----:B0-----:R-:W-:Y:S04]  /*80c0*/  STL.64 [R1+0xd60], R22 ;  /* 0x000d601601007387 */ /* 0x001fe80000100a00 */
[----:B------:R0:W-:Y:S04]  /*80d0*/  STL.64 [R1+0xd58], R20 ;  /* 0x000d581401007387 */ /* 0x0001e80000100a00 */
[----:B0-----:R-:W3:Y:S01]  /*80e0*/  LDL.64 R20, [R1+0x20] ;  /* 0x0000200001147983 */ /* 0x001ee20000100a00 */
[----:B-1----:R-:W-:-:S15]  /*80f0*/  HMMA.16816.F32 R24, R16, R12, R24 ;  /* 0x0000000c1018723c */ /* 0x002fde0000001818 */
[----:B------:R-:W-:-:S04]  /*8100*/  NOP ;  /* 0x0000000000007918 */ /* 0x000fc80000000000 */
[----:B------:R0:W-:Y:S04]  /*8110*/  STL.64 [R1+0x310], R24 ;  /* 0x0003101801007387 */ /* 0x0001e80000100a00 */
[----:B------:R-:W-:Y:S04]  /*8120*/  STL.64 [R1+0x318], R26 ;  /* 0x0003181a01007387 */ /* 0x000fe80000100a00 */
[----:B0-----:R-:W2:Y:S01]  /*8130*/  LDL.LU.64 R24, [R1+0xdb8] ;  /* 0x000db80001187983 */ /* 0x001ea20000300a00 */
[----:B------:R-:W-:Y:S02]  /*8140*/  IMAD.MOV.U32 R11, RZ, RZ, R12 ;  /* 0x000000ffff0b7224 */ /* 0x000fe400078e000c */
[----:B------:R-:W-:-:S02]  /*8150*/  IMAD.MOV.U32 R28, RZ, RZ, R13 ;  /* 0x000000ffff1c7224 */ /* 0x000fc400078e000d */
[----:B------:R-:W4:Y:S04]  /*8160*/  LDL.LU.64 R12, [R1+0x2e0] ;  /* 0x0002e000010c7983 */ /* 0x000f280000300a00 */
[----:B------:R-:W4:Y:S04]  /*8170*/  LDL.LU.64 R14, [R1+0x2e8] ;  /* 0x0002e800010e7983 */ /* 0x000f280000300a00 */
[----:B------:R-:W-:Y:S04]  /*8180*/  STL.64 [R1+0xd78], R10 ;  /* 0x000d780a01007387 */ /* 0x000fe80000100a00 */
[----:B------:R0:W-:Y:S04]  /*8190*/  STL.64 [R1+0xd70], R8 ;  /* 0x000d700801007387 */ /* 0x0001e80000100a00 */
[----:B0-----:R-:W3:Y:S04]  /*81a0*/  LDL.LU.64 R8, [R1+0x2c0] ;  /* 0x0002c00001087983 */ /* 0x001ee80000300a00 */
[----:B------:R-:W3:Y:S04]  /*81b0*/  LDL.LU.64 R10, [R1+0x2c8] ;  /* 0x0002c800010a7983 */ /* 0x000ee80000300a00 */
[----:B------:R-:W3:Y:S01]  /*81c0*/  LDL R0, [R1+0x454] ;  /* 0x0004540001007983 */ /* 0x000ee20000100800 */
[----:B--2---:R-:W-:-:S15]  /*81d0*/  HMMA.16816.F32 R4, R16, R24, R4 ;  /* 0x000000181004723c */ /* 0x004fde0000001804 */
[----:B------:R-:W-:-:S04]  /*81e0*/  NOP ;  /* 0x0000000000007918 */ /* 0x000fc80000000000 */
[----:B------:R-:W-:Y:S04]  /*81f0*/  STL.64 [R1+0x300], R4 ;  /* 0x0003000401007387 */ /* 0x000fe80000100a00 */
[----:B------:R0:W-:Y:S04]  /*8200*/  STL.64 [R1+0x308], R6 ;  /* 0x0003080601007387 */ /* 0x0001e80000100a00 */
[----:B0-----:R-:W3:Y:S04]  /*8210*/  LDL.LU.64 R6, [R1+0xdb0] ;  /* 0x000db00001067983 */ /* 0x001ee80000300a00 */
[----:B------:R-:W3:Y:S04]  /*8220*/  LDL.LU.64 R4, [R1+0xda8] ;  /* 0x000da80001047983 */ /* 0x000ee80000300a00 */
[----:B------:R0:W-:Y:S04]  /*8230*/  STL.64 [R1+0xd48], R24 ;  /* 0x000d481801007387 */ /* 0x0001e80000100a00 */
[----:B0-----:R-:W2:Y:S04]  /*8240*/  LDL.LU.64 R24, [R1+0x2d0] ;  /* 0x0002d00001187983 */ /* 0x001ea80000300a00 */
[----:B------:R-:W2:Y:S01]  /*8250*/  LDL.LU.64 R26, [R1+0x2d8] ;  /* 0x0002d800011a7983 */ /* 0x000ea20000300a00 */
[----:B---3--:R-:W-:-:S15]  /*8260*/  HMMA.16816.F32 R4, R16, R20, R4 ;  /* 0x000000141004723c */ /* 0x008fde0000001804 */
[----:B------:R-:W-:-:S04]  /*8270*/  NOP ;  /* 0x0000000000007918 */ /* 0x000fc80000000000 */
[----:B------:R0:W-:Y:S04]  /*8280*/  STL.64 [R1+0x2f0], R4 ;  /* 0x0002f00401007387 */ /* 0x0001e80000100a00 */
[----:B------:R-:W-:Y:S04]  /*8290*/  STL.64 [R1+0x2f8], R6 ;  /* 0x0002f80601007387 */ /* 0x000fe80000100a00 */
[----:B0-----:R-:W4:Y:S01]  /*82a0*/  LDL.LU.64 R4, [R1+0xda0] ;  /* 0x000da00001047983 */ /* 0x001f220000300a00 */
[----:B------:R-:W-:Y:S02]  /*82b0*/  IMAD.MOV.U32 R3, RZ, RZ, R20 ;  /* 0x000000ffff037224 */ /* 0x000fe400078e0014 */
[----:B------:R-:W-:-:S02]  /*82c0*/  IMAD.MOV.U32 R2, RZ, RZ, R21 ;  /* 0x000000ffff027224 */ /* 0x000fc400078e0015 */
[----:B------:R-:W3:Y:S04]  /*82d0*/  LDL.LU.64 R20, [R1+0x2b0] ;  /* 0x0002b00001147983 */ /* 0x000ee80000300a00 */
[----:B------:R-:W3:Y:S01]  /*82e0*/  LDL.LU.64 R22, [R1+0x2b8] ;  /* 0x0002b80001167983 */ /* 0x000ee20000300a00 */
[----:B----4-:R-:W-:-:S15]  /*82f0*/  HMMA.16816.F32 R12, R16, R4, R12 ;  /* 0x00000004100c723c */ /* 0x010fde000000180c */
[----:B------:R-:W-:-:S04]  /*8300*/  NOP ;  /* 0x0000000000007918 */ /* 0x000fc80000000000 */
[----:B------:R0:W-:Y:S04]  /*8310*/  STL.64 [R1+0x2e0], R12 ;  /* 0x0002e00c01007387 */ /* 0x0001e80000100a00 */
[----:B------:R1:W-:Y:S04]  /*8320*/  STL.64 [R1+0x2e8], R14 ;  /* 0x0002e80e01007387 */ /* 0x0003e80000100a00 */
[----:B0-----:R-:W4:Y:S01]  /*8330*/  LDL.LU.64 R12, [R1+0xd98] ;  /* 0x000d9800010c7983 */ /* 0x001f220000300a00 */
[----:B-1----:R-:W-:Y:S02]  /*8340*/  IMAD.MOV.U32 R15, RZ, RZ, R4 ;  /* 0x000000ffff0f7224 */ /* 0x002fe400078e0004 */
[----:B------:R-:W-:-:S02]  /*8350*/  IMAD.MOV.U32 R14, RZ, RZ, R5 ;  /* 0x000000ffff0e7224 */ /* 0x000fc400078e0005 */
[----:B------:R-:W2:Y:S02]  /*8360*/  LDL.LU.64 R4, [R1+0xd90] ;  /* 0x000d900001047983 */ /* 0x000ea40000300a00 */
[----:B--2---:R-:W-:-:S15]  /*8370*/  HMMA.16816.F32 R24, R16, R4, R24 ;  /* 0x000000041018723c */ /* 0x004fde0000001818 */
[----:B------:R-:W-:-:S04]  /*8380*/  NOP ;  /* 0x0000000000007918 */ /* 0x000fc80000000000 */
[----:B------:R-:W-:Y:S04]  /*8390*/  STL.64 [R1+0x2d0], R24 ;  /* 0x0002d01801007387 */ /* 0x000fe80000100a00 */
[----:B------:R0:W-:Y:S04]  /*83a0*/  STL.64 [R1+0x2d8], R26 ;  /* 0x0002d81a01007387 */ /* 0x0001e80000100a00 */
[----:B------:R-:W2:Y:S01]  /*83b0*/  LDL.LU.64 R6, [R1+0xd88] ;  /* 0x000d880001067983 */ /* 0x000ea20000300a00 */
[----:B0-----:R-:W-:Y:S02]  /*83c0*/  IMAD.MOV.U32 R27, RZ, RZ, R4 ;  /* 0x000000ffff1b7224 */ /* 0x001fe400078e0004 */
[----:B------:R-:W-:-:S02]  /*83d0*/  IMAD.MOV.U32 R26, RZ, RZ, R5 ;  /* 0x000000ffff1a7224 */ /* 0x000fc400078e0005 */
[----:B------:R-:W2:Y:S02]  /*83e0*/  LDL.LU.64 R4, [R1+0xd80] ;  /* 0x000d800001047983 */ /* 0x000ea40000300a00 */
[----:B--2---:R-:W-:-:S15]  /*83f0*/  HMMA.16816.F32 R8, R16, R4, R8 ;  /* 0x000000041008723c */ /* 0x004fde0000001808 */
[----:B------:R-:W-:-:S04]  /*8400*/  NOP ;  /* 0x0000000000007918 */ /* 0x000fc80000000000 */
[----:B------:R-:W-:Y:S04]  /*8410*/  STL.64 [R1+0x2c0], R8 ;  /* 0x0002c00801007387 */ /* 0x000fe80000100a00 */
[----:B------:R0:W-:Y:S04]  /*8420*/  STL.64 [R1+0x2c8], R10 ;  /* 0x0002c80a01007387 */ /* 0x0001e80000100a00 */
[----:B0-----:R-:W2:Y:S04]  /*8430*/  LDL.LU.64 R10, [R1+0xd78] ;  /* 0x000d7800010a7983 */ /* 0x001ea80000300a00 */
[----:B------:R-:W3:Y:S01]  /*8440*/  LDL.LU.64 R8, [R1+0xd70] ;  /* 0x000d700001087983 */ /* 0x000ee20000300a00 */
[----:B--2---:R-:W-:-:S03]  /*8450*/  IMAD.MOV.U32 R24, RZ, RZ, R11 ;  /* 0x000000ffff187224 */ /* 0x004fc600078e000b */
[----:B------:R-:W2:Y:S04]  /*8460*/  LDL.LU R11, [R1+0xd68] ;  /* 0x000d6800010b7983 */ /* 0x000ea80000300800 */
[----:B------:R-:W-:Y:S04]  /*8470*/  STL.64 [R1+0xd00], R6 ;  /* 0x000d000601007387 */ /* 0x000fe80000100a00 */
[----:B------:R0:W-:Y:S02]  /*8480*/  STL.64 [R1+0xcf8], R4 ;  /* 0x000cf80401007387 */ /* 0x0001e40000100a00 */
[----:B0-----:R-:W-:-:S02]  /*8490*/  IMAD.MOV.U32 R4, RZ, RZ, R27 ;  /* 0x000000ffff047224 */ /* 0x001fc400078e001b */
[----:B------:R-:W-:-:S05]  /*84a0*/  IMAD.MOV.U32 R5, RZ, RZ, R26 ;  /* 0x000000ffff057224 */ /* 0x000fca00078e001a */
[----:B------:R0:W-:Y:S02]  /*84b0*/  STL.64 [R1+0xd18], R4 ;  /* 0x000d180401007387 */ /* 0x0001e40000100a00 */
[----:B0-----:R-:W-:Y:S02]  /*84c0*/  IMAD.MOV.U32 R4, RZ, RZ, R15 ;  /* 0x000000ffff047224 */ /* 0x001fe400078e000f */
[----:B------:R-:W-:-:S05]  /*84d0*/  IMAD.MOV.U32 R5, RZ, RZ, R14 ;  /* 0x000000ffff057224 */ /* 0x000fca00078e000e */
[----:B------:R0:W-:Y:S02]  /*84e0*/  STL.64 [R1+0xd30], R4 ;  /* 0x000d300401007387 */ /* 0x0001e40000100a00 */
[----:B0-----:R-:W-:Y:S02]  /*84f0*/  IMAD.MOV.U32 R4, RZ, RZ, R3 ;  /* 0x000000ffff047224 */ /* 0x001fe400078e0003 */
[----:B------:R-:W-:-:S05]  /*8500*/  IMAD.MOV.U32 R5, RZ, RZ, R2 ;  /* 0x000000ffff057224 */ /* 0x000fca00078e0002 */
[----:B------:R3:W-:Y:S02]  /*8510*/  STL.64 [R1+0xd50], R4 ;  /* 0x000d500401007387 */ /* 0x0007e40000100a00 */
[----:B---3--:R-:W-:Y:S02]  /*8520*/  HMMA.16816.F32 R4, R16, R8, R20 ;  /* 0x000000081004723c */ /* 0x008fe40000001814 */
[----:B------:R-:W4:Y:S04]  /*8530*/  LDL.LU.64 R20, [R1+0x120] ;  /* 0x0001200001147983 */ /* 0x000f280000300a00 */
[----:B------:R-:W4:-:S13]  /*8540*/  LDL.LU.64 R22, [R1+0x128] ;  /* 0x0001280001167983 */ /* 0x000f1a0000300a00 */
[----:B------:R0:W-:Y:S04]  /*8550*/  STL.64 [R1+0x2b0], R4 ;  /* 0x0002b00401007387 */ /* 0x0001e80000100a00 */
[----:B------:R1:W-:Y:S04]  /*8560*/  STL.64 [R1+0x2b8], R6 ;  /* 0x0002b80601007387 */ /* 0x0003e80000100a00 */
[----:B0-----:R-:W3:Y:S04]  /*8570*/  LDL.LU.64 R4, [R1+0x100] ;  /* 0x0001000001047983 */ /* 0x001ee80000300a00 */
[----:B-1----:R-:W3:Y:S04]  /*8580*/  LDL.LU.64 R6, [R1+0x108] ;  /* 0x0001080001067983 */ /* 0x002ee80000300a00 */
[----:B--2---:R-:W-:Y:S04]  /*8590*/  STL.64 [R1+0xcf0], R10 ;  /* 0x000cf00a01007387 */ /* 0x004fe80000100a00 */
[----:B------:R0:W-:Y:S04]  /*85a0*/  STL.64 [R1+0xce8], R8 ;  /* 0x000ce80801007387 */ /* 0x0001e80000100a00 */
[----:B0-----:R-:W2:Y:S04]  /*85b0*/  LDL.LU.64 R8, [R1+0xb0] ;  /* 0x0000b00001087983 */ /* 0x001ea80000300a00 */
[----:B------:R-:W2:Y:S04]  /*85c0*/  LDL.LU.64 R10, [R1+0xb8] ;  /* 0x0000b800010a7983 */ /* 0x000ea80000300a00 */
[----:B--2---:R-:W-:Y:S04]  /*85d0*/  STL.64 [R1+0xd10], R10 ;  /* 0x000d100a01007387 */ /* 0x004fe80000100a00 */
[----:B------:R0:W-:Y:S04]  /*85e0*/  STL.64 [R1+0xd08], R8 ;  /* 0x000d080801007387 */ /* 0x0001e80000100a00 */
[----:B0-----:R-:W2:Y:S04]  /*85f0*/  LDL.LU.64 R8, [R1+0xc0] ;  /* 0x0000c00001087983 */ /* 0x001ea80000300a00 */
[----:B------:R-:W2:Y:S04]  /*8600*/  LDL.LU.64 R10, [R1+0xc8] ;  /* 0x0000c800010a7983 */ /* 0x000ea80000300a00 */
[----:B--2---:R-:W-:Y:S04]  /*8610*/  STL.64 [R1+0xd28], R10 ;  /* 0x000d280a01007387 */ /* 0x004fe80000100a00 */
[----:B------:R0:W-:Y:S04]  /*8620*/  STL.64 [R1+0xd20], R8 ;  /* 0x000d200801007387 */ /* 0x0001e80000100a00 */
[----:B0-----:R-:W2:Y:S04]  /*8630*/  LDL.LU.64 R8, [R1+0xd0] ;  /* 0x0000d00001087983 */ /* 0x001ea80000300a00 */
[----:B------:R-:W2:Y:S01]  /*8640*/  LDL.LU.64 R10, [R1+0xd8] ;  /* 0x0000d800010a7983 */ /* 0x000ea20000300a00 */
[----:B----4-:R-:W-:Y:S01]  /*8650*/  HMMA.16816.F32 R16, R16, R12, R20 ;  /* 0x0000000c1010723c */ /* 0x010fe20000001814 */
[----:B------:R-:W-:-:S02]  /*8660*/  IMAD.MOV.U32 R25, RZ, RZ, R28 ;  /* 0x000000ffff197224 */ /* 0x000fc400078e001c */
[----:B--2---:R-:W-:Y:S04]  /*8670*/  STL.64 [R1+0xd40], R10 ;  /* 0x000d400a01007387 */ /* 0x004fe80000100a00 */
[----:B------:R0:W-:Y:S04]  /*8680*/  STL.64 [R1+0xd38], R8 ;  /* 0x000d380801007387 */ /* 0x0001e80000100a00 */
[----:B0-----:R-:W2:Y:S04]  /*8690*/  LDL.LU.64 R8, [R1+0xe0] ;  /* 0x0000e00001087983 */ /* 0x001ea80000300a00 */
[----:B------:R-:W2:Y:S04]  /*86a0*/  LDL.LU.64 R10, [R1+0xe8] ;  /* 0x0000e800010a7983 */ /* 0x000ea80000300a00 */
[----:B------:R-:W3:Y:S04]  /*86b0*/  LDL.LU.64 R22, [R1+0xd60] ;  /* 0x000d600001167983 */ /* 0x000ee80000300a00 */
[----:B------:R-:W3:Y:S04]  /*86c0*/  LDL.LU.64 R20, [R1+0xd58] ;  /* 0x000d580001147983 */ /* 0x000ee80000300a00 */
[----:B------:R0:W-:Y:S04]  /*86d0*/  STL.64 [R1+0x120], R16 ;  /* 0x0001201001007387 */ /* 0x0001e80000100a00 */
[----:B------:R1:W-:Y:S04]  /*86e0*/  STL.64 [R1+0x128], R18 ;  /* 0x0001281201007387 */ /* 0x0003e80000100a00 */
[----:B0-----:R-:W4:Y:S04]  /*86f0*/  LDL.LU.64 R16, [R1+0xf0] ;  /* 0x0000f00001107983 */ /* 0x001f280000300a00 */
[----:B-1----:R-:W4:Y:S01]  /*8700*/  LDL.LU.64 R18, [R1+0xf8] ;  /* 0x0000f80001127983 */ /* 0x002f220000300a00 */
[----:B---3--:R-:W-:Y:S03]  /*8710*/  HMMA.16816.F32 R24, R20, R24, R4 ;  /* 0x000000181418723c */ /* 0x008fe60000001804 */
[----:B------:R-:W2:-:S15]  /*8720*/  LDL.LU.64 R4, [R1+0xd50] ;  /* 0x000d500001047983 */ /* 0x000e9e0000300a00 */
[----:B------:R-:W-:Y:S01]  /*8730*/  NOP ;  /* 0x0000000000007918 */ /* 0x000fe20000000000 */
[----:B------:R0:W-:Y:S04]  /*8740*/  STL.64 [R1+0x100], R24 ;  /* 0x0001001801007387 */ /* 0x0001e80000100a00 */
[----:B------:R-:W-:Y:S04]  /*8750*/  STL.64 [R1+0x108], R26 ;  /* 0x0001081a01007387 */ /* 0x000fe80000100a00 */
[----:B0-----:R-:W4:Y:S01]  /*8760*/  LDL.LU.64 R24, [R1+0xd48] ;  /* 0x000d480001187983 */ /* 0x001f220000300a00 */
[C---:B--2---:R-:W-:Y:S08]  /*8770*/  HMMA.16816.F32 R4, R20.reuse, R4, R8 ;  /* 0x000000041404723c */ /* 0x044ff00000001808 */
[----:B----4-:R-:W-:-:S15]  /*8780*/  HMMA.16816.F32 R16, R20, R24, R16 ;  /* 0x000000181410723c */ /* 0x010fde0000001810 */
[----:B------:R-:W-:-:S04]  /*8790*/  NOP ;  /* 0x0000000000007918 */ /* 0x000fc80000000000 */
[----:B------:R0:W-:Y:S04]  /*87a0*/  STL.64 [R1+0xf0], R16 ;  /* 0x0000f01001007387 */ /* 0x0001e80000100a00 */
[----:B------:R1:W-:Y:S04]  /*87b0*/  STL.64 [R1+0xf8], R18 ;  /* 0x0000f81201007387 */ /* 0x0003e80000100a00 */
[----:B0-----:R-:W2:Y:S04]  /*87c0*/  LDL.LU.64 R16, [R1+0x50] ;  /* 0x0000500001107983 */ /* 0x001ea80000300a00 */
[----:B-1----:R-:W2:Y:S04]  /*87d0*/  LDL.LU.64 R18, [R1+0x58] ;  /* 0x0000580001127983 */ /* 0x002ea80000300a00 */
[----:B------:R0:W-:Y:S04]  /*87e0*/  STL.64 [R1+0xce0], R24 ;  /* 0x000ce01801007387 */ /* 0x0001e80000100a00 */
[----:B0-----:R-:W3:Y:S04]  /*87f0*/  LDL.LU.64 R24, [R1+0xa0] ;  /* 0x0000a00001187983 */ /* 0x001ee80000300a00 */
[----:B------:R-:W3:Y:S04]  /*8800*/  LDL.LU.64 R26, [R1+0xa8] ;  /* 0x0000a800011a7983 */ /* 0x000ee80000300a00 */
        /* <DEDUP_REMOVED lines=9> */
[----:B------:R4:W-:Y:S04]  /*88a0*/  STL.64 [R1+0xd8], R6 ;  /* 0x0000d80601007387 */ /* 0x0009e80000100a00 */
[----:B0-----:R-:W4:Y:S02]  /*88b0*/  LDL.LU.64 R4, [R1+0xd18] ;  /* 0x000d180001047983 */ /* 0x001f240000300a00 */
[----:B----4-:R-:W-:Y:S02]  /*88c0*/  HMMA.16816.F32 R4, R20, R4, R8 ;  /* 0x000000041404723c */ /* 0x010fe40000001808 */
[----:B------:R-:W4:Y:S04]  /*88d0*/  LDL.LU.64 R10, [R1+0xd10] ;  /* 0x000d1000010a7983 */ /* 0x000f280000300a00 */
[----:B------:R-:W4:-:S13]  /*88e0*/  LDL.LU.64 R8, [R1+0xd08] ;  /* 0x000d080001087983 */ /* 0x000f1a0000300a00 */
[----:B------:R-:W-:Y:S04]  /*88f0*/  STL.64 [R1+0xc0], R4 ;  /* 0x0000c00401007387 */ /* 0x000fe80000100a00 */
[----:B------:R0:W-:Y:S04]  /*8900*/  STL.64 [R1+0xc8], R6 ;  /* 0x0000c80601007387 */ /* 0x0001e80000100a00 */
[----:B0-----:R-:W2:Y:S04]  /*8910*/  LDL.LU.64 R6, [R1+0xd00] ;  /* 0x000d000001067983 */ /* 0x001ea80000300a00 */
[----:B------:R-:W4:Y:S02]  /*8920*/  LDL.LU.64 R4, [R1+0xcf8] ;  /* 0x000cf80001047983 */ /* 0x000f240000300a00 */
[----:B----4-:R-:W-:-:S15]  /*8930*/  HMMA.16816.F32 R8, R20, R4, R8 ;  /* 0x000000041408723c */ /* 0x010fde0000001808 */
[----:B------:R-:W-:-:S04]  /*8940*/  NOP ;  /* 0x0000000000007918 */ /* 0x000fc80000000000 */
[----:B------:R-:W-:Y:S04]  /*8950*/  STL.64 [R1+0xb0], R8 ;  /* 0x0000b00801007387 */ /* 0x000fe80000100a00 */
[----:B------:R0:W-:Y:S04]  /*8960*/  STL.64 [R1+0xb8], R10 ;  /* 0x0000b80a01007387 */ /* 0x0001e80000100a00 */
[----:B0-----:R-:W4:Y:S04]  /*8970*/  LDL.LU.64 R10, [R1+0xcf0] ;  /* 0x000cf000010a7983 */ /* 0x001f280000300a00 */
[----:B------:R-:W3:Y:S04]  /*8980*/  LDL.LU.64 R8, [R1+0xce8] ;  /* 0x000ce80001087983 */ /* 0x000ee80000300a00 */
[----:B--2---:R-:W-:Y:S04]  /*8990*/  STL.64 [R1+0xca0], R6 ;  /* 0x000ca00601007387 */ /* 0x004fe80000100a00 */
[----:B------:R0:W-:Y:S04]  /*89a0*/  STL.64 [R1+0xc98], R4 ;  /* 0x000c980401007387 */ /* 0x0001e80000100a00 */
[----:B0-----:R-:W2:Y:S04]  /*89b0*/  LDL.64 R4, [R1] ;  /* 0x0000000001047983 */ /* 0x001ea80000100a00 */
[----:B--2---:R0:W-:Y:S04]  /*89c0*/  STL.64 [R1+0xcb8], R4 ;  /* 0x000cb80401007387 */ /* 0x0041e80000100a00 */
[----:B0-----:R-:W2:Y:S04]  /*89d0*/  LDL.64 R4, [R1+0x10] ;  /* 0x0000100001047983 */ /* 0x001ea80000100a00 */
[----:B--2---:R0:W-:Y:S04]  /*89e0*/  STL.64 [R1+0xcc0], R4 ;  /* 0x000cc00401007387 */ /* 0x0041e80000100a00 */
[----:B0-----:R-:W2:Y:S04]  /*89f0*/  LDL.64 R4, [R1+0x20] ;  /* 0x0000200001047983 */ /* 0x001ea80000100a00 */
[----:B--2---:R3:W-:Y:S02]  /*8a00*/  STL.64 [R1+0xcd8], R4 ;  /* 0x000cd80401007387 */ /* 0x0047e40000100a00 */
[----:B---3--:R-:W-:Y:S02]  /*8a10*/  HMMA.16816.F32 R4, R20, R8, R24 ;  /* 0x000000081404723c */ /* 0x008fe40000001818 */
[----:B----4-:R-:W-:Y:S04]  /*8a20*/  STL.64 [R1+0xc90], R10 ;  /* 0x000c900a01007387 */ /* 0x010fe80000100a00 */
[----:B------:R-:W-:-:S13]  /*8a30*/  STL.64 [R1+0xc88], R8 ;  /* 0x000c880801007387 */ /* 0x000fda0000100a00 */
[----:B------:R-:W-:Y:S04]  /*8a40*/  STL.64 [R1+0xa0], R4 ;  /* 0x0000a00401007387 */ /* 0x000fe80000100a00 */
[----:B------:R0:W-:Y:S04]  /*8a50*/  STL.64 [R1+0xa8], R6 ;  /* 0x0000a80601007387 */ /* 0x0001e80000100a00 */
[----:B------:R-:W2:Y:S04]  /*8a60*/  LDL.LU.64 R24, [R1+0x380] ;  /* 0x0003800001187983 */ /* 0x000ea80000300a00 */
[----:B------:R-:W2:Y:S01]  /*8a70*/  LDL.LU.64 R26, [R1+0x388] ;  /* 0x00038800011a7983 */ /* 0x000ea20000300a00 */
[----:B0-----:R-:W-:Y:S03]  /*8a80*/  HMMA.16816.F32 R4, R20, R12, R16 ;  /* 0x0000000c1404723c */ /* 0x001fe60000001810 */
[----:B------:R-:W0:Y:S04]  /*8a90*/  LDSM.16.MT88.4 R20, [R0+UR5+0x8080] ;  /* 0x008080050014783b */ /* 0x000e280008004200 */
[----:B------:R-:W2:-:S12]  /*8aa0*/  LDSM.16.MT88.4 R16, [R0+UR5+0x8000] ;  /* 0x008000050010783b */ /* 0x000e980008004200 */
[----:B------:R1:W-:Y:S04]  /*8ab0*/  STL.64 [R1+0x50], R4 ;  /* 0x0000500401007387 */ /* 0x0003e80000100a00 */
[----:B------:R3:W-:Y:S04]  /*8ac0*/  STL.64 [R1+0x58], R6 ;  /* 0x0000580601007387 */ /* 0x0007e80000100a00 */
[----:B-1----:R-:W4:Y:S04]  /*8ad0*/  LDL.LU.64 R4, [R1+0x370] ;  /* 0x0003700001047983 */ /* 0x002f280000300a00 */
[----:B---3--:R-:W4:Y:S04]  /*8ae0*/  LDL.LU.64 R6, [R1+0x378] ;  /* 0x0003780001067983 */ /* 0x008f280000300a00 */
[----:B------:R-:W3:Y:S04]  /*8af0*/  LDL.LU.64 R8, [R1+0x330] ;  /* 0x0003300001087983 */ /* 0x000ee80000300a00 */
[----:B------:R-:W2:Y:S04]  /*8b00*/  LDL.LU.64 R10, [R1+0x338] ;  /* 0x00033800010a7983 */ /* 0x000ea80000300a00 */
[----:B--2---:R-:W-:Y:S04]  /*8b10*/  STL.64 [R1+0xcb0], R10 ;  /* 0x000cb00a01007387 */ /* 0x004fe80000100a00 */
[----:B---3--:R1:W-:Y:S04]  /*8b20*/  STL.64 [R1+0xca8], R8 ;  /* 0x000ca80801007387 */ /* 0x0083e80000100a00 */
[----:B-1----:R-:W2:Y:S04]  /*8b30*/  LDL.LU.64 R8, [R1+0x340] ;  /* 0x0003400001087983 */ /* 0x002ea80000300a00 */
[----:B------:R-:W3:Y:S04]  /*8b40*/  LDL.LU.64 R10, [R1+0x348] ;  /* 0x00034800010a7983 */ /* 0x000ee80000300a00 */
[----:B---3--:R-:W-:Y:S04]  /*8b50*/  STL.64 [R1+0xcd0], R10 ;  /* 0x000cd00a01007387 */ /* 0x008fe80000100a00 */
[----:B--2---:R1:W-:Y:S04]  /*8b60*/  STL.64 [R1+0xcc8], R8 ;  /* 0x000cc80801007387 */ /* 0x0043e80000100a00 */
[----:B-1----:R-:W2:Y:S04]  /*8b70*/  LDL.LU.64 R8, [R1+0x360] ;  /* 0x0003600001087983 */ /* 0x002ea80000300a00 */
[----:B------:R-:W2:Y:S04]  /*8b80*/  LDL.LU.64 R10, [R1+0x368] ;  /* 0x00036800010a7983 */ /* 0x000ea80000300a00 */
[----:B0-----:R-:W-:Y:S04]  /*8b90*/  STL.64 [R1+0xc80], R22 ;  /* 0x000c801601007387 */ /* 0x001fe80000100a00 */
[----:B------:R0:W-:Y:S04]  /*8ba0*/  STL.64 [R1+0xc78], R20 ;  /* 0x000c781401007387 */ /* 0x0001e80000100a00 */
[----:B0-----:R-:W3:Y:S02]  /*8bb0*/  LDL.64 R20, [R1+0x40] ;  /* 0x0000400001147983 */ /* 0x001ee40000100a00 */
        /* <DEDUP_REMOVED lines=12> */
[----:B------:R-:W-:Y:S04]  /*8c80*/  STL.64 [R1+0x378], R6 ;  /* 0x0003780601007387 */ /* 0x000fe80000100a00 */
[----:B0-----:R-:W2:Y:S04]  /*8c90*/  LDL.LU.64 R4, [R1+0xcd8] ;  /* 0x000cd80001047983 */ /* 0x001ea80000300a00 */
[----:B------:R0:W-:Y:S04]  /*8ca0*/  STL.64 [R1+0xc70], R24 ;  /* 0x000c701801007387 */ /* 0x0001e80000100a00 */
[----:B0-----:R-:W4:Y:S04]  /*8cb0*/  LDL.LU.64 R24, [R1+0x350] ;  /* 0x0003500001187983 */ /* 0x001f280000300a00 */
[----:B------:R-:W4:Y:S01]  /*8cc0*/  LDL.LU.64 R26, [R1+0x358] ;  /* 0x00035800011a7983 */ /* 0x000f220000300a00 */
        /* <DEDUP_REMOVED lines=8> */
[----:B------:R-:W4:Y:S02]  /*8d50*/  LDL.LU.64 R4, [R1+0xcc0] ;  /* 0x000cc00001047983 */ /* 0x000f240000300a00 */
[----:B----4-:R-:W-:-:S15]  /*8d60*/  HMMA.16816.F32 R24, R16, R4, R24 ;  /* 0x000000041018723c */ /* 0x010fde0000001818 */
[----:B------:R-:W-:-:S04]  /*8d70*/  NOP ;  /* 0x0000000000007918 */ /* 0x000fc80000000000 */
[----:B------:R0:W-:Y:S04]  /*8d80*/  STL.64 [R1+0x350], R24 ;  /* 0x0003501801007387 */ /* 0x0001e80000100a00 */
[----:B------:R1:W-:Y:S01]  /*8d90*/  STL.64 [R1+0x358], R26 ;  /* 0x0003581a01007387 */ /* 0x0003e20000100a00 */
[----:B0-----:R-:W-:Y:S02]  /*8da0*/  IMAD.MOV.U32 R25, RZ, RZ, R4 ;  /* 0x000000ffff197224 */ /* 0x001fe400078e0004 */
[----:B------:R-:W-:Y:S02]  /*8db0*/  IMAD.MOV.U32 R24, RZ, RZ, R5 ;  /* 0x000000ffff187224 */ /* 0x000fe400078e0005 */
[----:B------:R-:W2:Y:S02]  /*8dc0*/  LDL.LU.64 R4, [R1+0xcb8] ;  /* 0x000cb80001047983 */ /* 0x000ea40000300a00 */
[----:B--2---:R-:W-:Y:S01]  /*8dd0*/  HMMA.16816.F32 R8, R16, R4, R8 ;  /* 0x000000041008723c */ /* 0x004fe20000001808 */
[----:B-1----:R-:W-:-:S02]  /*8de0*/  IMAD.MOV.U32 R27, RZ, RZ, R4 ;  /* 0x000000ffff1b7224 */ /* 0x002fc400078e0004 */
[----:B------:R-:W-:-:S15]  /*8df0*/  IMAD.MOV.U32 R26, RZ, RZ, R5 ;  /* 0x000000ffff1a7224 */ /* 0x000fde00078e0005 */
[----:B------:R-:W-:Y:S01]  /*8e00*/  NOP ;  /* 0x0000000000007918 */ /* 0x000fe20000000000 */
[----:B------:R-:W-:Y:S04]  /*8e10*/  STL.64 [R1+0x340], R8 ;  /* 0x0003400801007387 */ /* 0x000fe80000100a00 */
[----:B------:R0:W-:Y:S04]  /*8e20*/  STL.64 [R1+0x348], R10 ;  /* 0x0003480a01007387 */ /* 0x0001e80000100a00 */
[----:B0-----:R-:W2:Y:S04]  /*8e30*/  LDL.LU.64 R10, [R1+0xcb0] ;  /* 0x000cb000010a7983 */ /* 0x001ea80000300a00 */
[----:B------:R-:W2:Y:S04]  /*8e40*/  LDL.LU.64 R8, [R1+0xca8] ;  /* 0x000ca80001087983 */ /* 0x000ea80000300a00 */
[----:B------:R-:W4:Y:S04]  /*8e50*/  LDL.LU.64 R6, [R1+0xca0] ;  /* 0x000ca00001067983 */ /* 0x000f280000300a00 */
[----:B------:R-:W2:Y:S02]  /*8e60*/  LDL.LU.64 R4, [R1+0xc98] ;  /* 0x000c980001047983 */ /* 0x000ea40000300a00 */
[----:B--2---:R-:W-:-:S15]  /*8e70*/  HMMA.16816.F32 R8, R16, R4, R8 ;  /* 0x000000041008723c */ /* 0x004fde0000001808 */
[----:B------:R-:W-:-:S04]  /*8e80*/  NOP ;  /* 0x0000000000007918 */ /* 0x000fc80000000000 */
[----:B------:R-:W-:Y:S04]  /*8e90*/  STL.64 [R1+0x330], R8 ;  /* 0x0003300801007387 */ /* 0x000fe80000100a00 */
[----:B------:R0:W-:Y:S04]  /*8ea0*/  STL.64 [R1+0x338], R10 ;  /* 0x0003380a01007387 */ /* 0x0001e80000100a00 */
[----:B0-----:R-:W2:Y:S04]  /*8eb0*/  LDL.LU.64 R10, [R1+0xc90] ;  /* 0x000c9000010a7983 */ /* 0x001ea80000300a00 */
[----:B------:R-:W3:Y:S04]  /*8ec0*/  LDL.LU.64 R8, [R1+0xc88] ;  /* 0x000c880001087983 */ /* 0x000ee80000300a00 */
[----:B----4-:R-:W-:Y:S04]  /*8ed0*/  STL.64 [R1+0xc28], R6 ;  /* 0x000c280601007387 */ /* 0x010fe80000100a00 */
[----:B------:R0:W-:Y:S02]  /*8ee0*/  STL.64 [R1+0xc20], R4 ;  /* 0x000c200401007387 */ /* 0x0001e40000100a00 */
[----:B0-----:R-:W-:-:S02]  /*8ef0*/  IMAD.MOV.U32 R4, RZ, RZ, R27 ;  /* 0x000000ffff047224 */ /* 0x001fc400078e001b */
[----:B------:R-:W-:-:S05]  /*8f00*/  IMAD.MOV.U32 R5, RZ, RZ, R26 ;  /* 0x000000ffff057224 */ /* 0x000fca00078e001a */
[----:B------:R0:W-:Y:S02]  /*8f10*/  STL.64 [R1+0xc40], R4 ;  /* 0x000c400401007387 */ /* 0x0001e40000100a00 */
[----:B0-----:R-:W-:Y:S02]  /*8f20*/  IMAD.MOV.U32 R4, RZ, RZ, R25 ;  /* 0x000000ffff047224 */ /* 0x001fe400078e0019 */
[----:B------:R-:W-:-:S05]  /*8f30*/  IMAD.MOV.U32 R5, RZ, RZ, R24 ;  /* 0x000000ffff057224 */ /* 0x000fca00078e0018 */
[----:B------:R3:W-:Y:S02]  /*8f40*/  STL.64 [R1+0xc58], R4 ;  /* 0x000c580401007387 */ /* 0x0007e40000100a00 */
[----:B---3--:R-:W-:Y:S02]  /*8f50*/  HMMA.16816.F32 R4, R16, R8, R20 ;  /* 0x000000081004723c */ /* 0x008fe40000001814 */
[----:B------:R-:W3:Y:S04]  /*8f60*/  LDL.LU.64 R20, [R1+0x210] ;  /* 0x0002100001147983 */ /* 0x000ee80000300a00 */
[----:B------:R-:W3:-:S13]  /*8f70*/  LDL.LU.64 R22, [R1+0x218] ;  /* 0x0002180001167983 */ /* 0x000eda0000300a00 */
[----:B------:R0:W-:Y:S04]  /*8f80*/  STL.64 [R1+0x320], R4 ;  /* 0x0003200401007387 */ /* 0x0001e80000100a00 */
[----:B------:R1:W-:Y:S04]  /*8f90*/  STL.64 [R1+0x328], R6 ;  /* 0x0003280601007387 */ /* 0x0003e80000100a00 */
[----:B------:R-:W4:Y:S04]  /*8fa0*/  LDL.LU.64 R24, [R1+0x190] ;  /* 0x0001900001187983 */ /* 0x000f280000300a00 */
[----:B------:R-:W4:Y:S04]  /*8fb0*/  LDL.LU.64 R26, [R1+0x198] ;  /* 0x00019800011a7983 */ /* 0x000f280000300a00 */
[----:B0-----:R-:W2:Y:S04]  /*8fc0*/  LDL.LU.64 R4, [R1+0x170] ;  /* 0x0001700001047983 */ /* 0x001ea80000300a00 */
[----:B-1----:R-:W2:Y:S04]  /*8fd0*/  LDL.LU.64 R6, [R1+0x178] ;  /* 0x0001780001067983 */ /* 0x002ea80000300a00 */
[----:B--2---:R-:W-:Y:S04]  /*8fe0*/  STL.64 [R1+0xc68], R6 ;  /* 0x000c680601007387 */ /* 0x004fe80000100a00 */
[----:B------:R0:W-:Y:S04]  /*8ff0*/  STL.64 [R1+0xc60], R4 ;  /* 0x000c600401007387 */ /* 0x0001e80000100a00 */
[----:B0-----:R-:W2:Y:S04]  /*9000*/  LDL.LU.64 R4, [R1+0x180] ;  /* 0x0001800001047983 */ /* 0x001ea80000300a00 */
[----:B------:R-:W2:Y:S04]  /*9010*/  LDL.LU.64 R6, [R1+0x188] ;  /* 0x0001880001067983 */ /* 0x000ea80000300a00 */
[----:B------:R-:W-:Y:S04]  /*9020*/  STL.64 [R1+0xc18], R10 ;  /* 0x000c180a01007387 */ /* 0x000fe80000100a00 */
[----:B------:R0:W-:Y:S04]  /*9030*/  STL.64 [R1+0xc10], R8 ;  /* 0x000c100801007387 */ /* 0x0001e80000100a00 */
[----:B0-----:R-:W2:Y:S04]  /*9040*/  LDL.LU.64 R8, [R1+0x140] ;  /* 0x0001400001087983 */ /* 0x001ea80000300a00 */
[----:B------:R-:W2:Y:S04]  /*9050*/  LDL.LU.64 R10, [R1+0x148] ;  /* 0x00014800010a7983 */ /* 0x000ea80000300a00 */
[----:B--2---:R-:W-:Y:S04]  /*9060*/  STL.64 [R1+0xc38], R10 ;  /* 0x000c380a01007387 */ /* 0x004fe80000100a00 */
[----:B------:R0:W-:Y:S04]  /*9070*/  STL.64 [R1+0xc30], R8 ;  /* 0x000c300801007387 */ /* 0x0001e80000100a00 */
[----:B0-----:R-:W2:Y:S04]  /*9080*/  LDL.LU.64 R8, [R1+0x150] ;  /* 0x0001500001087983 */ /* 0x001ea80000300a00 */
[----:B------:R-:W2:Y:S01]  /*9090*/  LDL.LU.64 R10, [R1+0x158] ;  /* 0x00015800010a7983 */ /* 0x000ea20000300a00 */
[----:B---3--:R-:W-:Y:S03]  /*90a0*/  HMMA.16816.F32 R16, R16, R12, R20 ;  /* 0x0000000c1010723c */ /* 0x008fe60000001814 */
[----:B--2---:R-:W-:Y:S04]  /*90b0*/  STL.64 [R1+0xc50], R10 ;  /* 0x000c500a01007387 */ /* 0x004fe80000100a00 */
[----:B------:R0:W-:Y:S04]  /*90c0*/  STL.64 [R1+0xc48], R8 ;  /* 0x000c480801007387 */ /* 0x0001e80000100a00 */
[----:B0-----:R-:W2:Y:S04]  /*90d0*/  LDL.LU.64 R8, [R1+0x160] ;  /* 0x0001600001087983 */ /* 0x001ea80000300a00 */
[----:B------:R-:W2:Y:S04]  /*90e0*/  LDL.LU.64 R10, [R1+0x168] ;  /* 0x00016800010a7983 */ /* 0x000ea80000300a00 */
[----:B------:R-:W4:Y:S04]  /*90f0*/  LDL.LU.64 R22, [R1+0xc80] ;  /* 0x000c800001167983 */ /* 0x000f280000300a00 */
[----:B------:R-:W4:Y:S04]  /*9100*/  LDL.LU.64 R20, [R1+0xc78] ;  /* 0x000c780001147983 */ /* 0x000f280000300a00 */
[----:B------:R0:W-:Y:S04]  /*9110*/  STL.64 [R1+0x210], R16 ;  /* 0x0002101001007387 */ /* 0x0001e80000100a00 */
[----:B------:R4:W-:Y:S01]  /*9120*/  STL.64 [R1+0x218], R18 ;  /* 0x0002181201007387 */ /* 0x0009e20000100a00 */
[----:B0-----:R-:W-:-:S02]  /*9130*/  IMAD.MOV.U32 R16, RZ, RZ, R15 ;  /* 0x000000ffff107224 */ /* 0x001fc400078e000f */
[----:B------:R-:W-:-:S07]  /*9140*/  IMAD.MOV.U32 R17, RZ, RZ, R14 ;  /* 0x000000ffff117224 */ /* 0x000fce00078e000e */
[----:B----4-:R-:W-:Y:S01]  /*9150*/  HMMA.16816.F32 R16, R20, R16, R24 ;  /* 0x000000101410723c */ /* 0x010fe20000001818 */
[----:B------:R-:W3:-:S15]  /*9160*/  LDL.LU.64 R24, [R1+0xc70] ;  /* 0x000c700001187983 */ /* 0x000ede0000300a00 */
[----:B------:R-:W-:-:S03]  /*9170*/  NOP ;  /* 0x0000000000007918 */ /* 0x000fc60000000000 */
[----:B------:R0:W-:Y:S04]  /*9180*/  STL.64 [R1+0x190], R16 ;  /* 0x0001901001007387 */ /* 0x0001e80000100a00 */
[----:B------:R1:W-:Y:S04]  /*9190*/  STL.64 [R1+0x198], R18 ;  /* 0x0001981201007387 */ /* 0x0003e80000100a00 */
[----:B0-----:R-:W4:Y:S04]  /*91a0*/  LDL.LU.64 R16, [R1+0x60] ;  /* 0x0000600001107983 */ /* 0x001f280000300a00 */
[----:B-1----:R-:W4:Y:S01]  /*91b0*/  LDL.LU.64 R18, [R1+0x68] ;  /* 0x0000680001127983 */ /* 0x002f220000300a00 */
[----:B---3--:R-:W-:-:S15]  /*91c0*/  HMMA.16816.F32 R4, R20, R24, R4 ;  /* 0x000000181404723c */ /* 0x008fde0000001804 */
[----:B------:R-:W-:-:S04]  /*91d0*/  NOP ;  /* 0x0000000000007918 */ /* 0x000fc80000000000 */
[----:B------:R-:W-:Y:S04]  /*91e0*/  STL.64 [R1+0x180], R4 ;  /* 0x0001800401007387 */ /* 0x000fe80000100a00 */
[----:B------:R0:W-:Y:S04]  /*91f0*/  STL.64 [R1+0x188], R6 ;  /* 0x0001880601007387 */ /* 0x0001e80000100a00 */
[----:B0-----:R-:W3:Y:S04]  /*9200*/  LDL.LU.64 R6, [R1+0xc68] ;  /* 0x000c680001067983 */ /* 0x001ee80000300a00 */
[----:B------:R-:W3:Y:S04]  /*9210*/  LDL.LU.64 R4, [R1+0xc60] ;  /* 0x000c600001047983 */ /* 0x000ee80000300a00 */
[----:B------:R0:W-:Y:S02]  /*9220*/  STL.64 [R1+0xc00], R24 ;  /* 0x000c001801007387 */ /* 0x0001e40000100a00 */
[----:B0-----:R-:W-:-:S02]  /*9230*/  IMAD.MOV.U32 R24, RZ, RZ, R3 ;  /* 0x000000ffff187224 */ /* 0x001fc400078e0003 */
[----:B------:R-:W-:-:S07]  /*9240*/  IMAD.MOV.U32 R25, RZ, RZ, R2 ;  /* 0x000000ffff197224 */ /* 0x000fce00078e0002 */
[----:B---3--:R-:W-:Y:S01]  /*9250*/  HMMA.16816.F32 R24, R20, R24, R4 ;  /* 0x000000181418723c */ /* 0x008fe20000001804 */
[----:B------:R-:W2:-:S15]  /*9260*/  LDL.LU.64 R4, [R1+0xc58] ;  /* 0x000c580001047983 */ /* 0x000e9e0000300a00 */
[----:B------:R-:W-:-:S03]  /*9270*/  NOP ;  /* 0x0000000000007918 */ /* 0x000fc60000000000 */
[----:B------:R0:W-:Y:S04]  /*9280*/  STL.64 [R1+0x170], R24 ;  /* 0x0001701801007387 */ /* 0x0001e80000100a00 */
[----:B------:R-:W-:Y:S04]  /*9290*/  STL.64 [R1+0x178], R26 ;  /* 0x0001781a01007387 */ /* 0x000fe80000100a00 */
[----:B0-----:R-:W3:Y:S01]  /*92a0*/  LDL.LU.64 R24, [R1+0x40] ;  /* 0x0000400001187983 */ /* 0x001ee20000300a00 */
[----:B--2---:R-:W-:Y:S03]  /*92b0*/  HMMA.16816.F32 R4, R20, R4, R8 ;  /* 0x000000041404723c */ /* 0x004fe60000001808 */
[----:B------:R-:W2:Y:S04]  /*92c0*/  LDL.LU.64 R10, [R1+0xc50] ;  /* 0x000c5000010a7983 */ /* 0x000ea80000300a00 */
[----:B------:R-:W2:-:S12]  /*92d0*/  LDL.LU.64 R8, [R1+0xc48] ;  /* 0x000c480001087983 */ /* 0x000e980000300a00 */
[----:B------:R0:W-:Y:S04]  /*92e0*/  STL.64 [R1+0x160], R4 ;  /* 0x0001600401007387 */ /* 0x0001e80000100a00 */
[----:B------:R2:W-:Y:S04]  /*92f0*/  STL.64 [R1+0x168], R6 ;  /* 0x0001680601007387 */ /* 0x0005e80000100a00 */
[----:B0-----:R-:W2:Y:S02]  /*9300*/  LDL.LU.64 R4, [R1+0xc40] ;  /* 0x000c400001047983 */ /* 0x001ea40000300a00 */
[----:B--2---:R-:W-:Y:S02]  /*9310*/  HMMA.16816.F32 R4, R20, R4, R8 ;  /* 0x000000041404723c */ /* 0x004fe40000001808 */
[----:B------:R-:W2:Y:S04]  /*9320*/  LDL.LU.64 R10, [R1+0xc38] ;  /* 0x000c3800010a7983 */ /* 0x000ea80000300a00 */
[----:B------:R-:W2:-:S13]  /*9330*/  LDL.LU.64 R8, [R1+0xc30] ;  /* 0x000c300001087983 */ /* 0x000e9a0000300a00 */
[----:B------:R-:W-:Y:S04]  /*9340*/  STL.64 [R1+0x150], R4 ;  /* 0x0001500401007387 */ /* 0x000fe80000100a00 */
[----:B------:R0:W-:Y:S04]  /*9350*/  STL.64 [R1+0x158], R6 ;  /* 0x0001580601007387 */ /* 0x0001e80000100a00 */
[----:B0-----:R-:W2:Y:S04]  /*9360*/  LDL.LU.64 R6, [R1+0xc28] ;  /* 0x000c280001067983 */ /* 0x001ea80000300a00 */
[----:B------:R-:W2:Y:S02]  /*9370*/  LDL.LU.64 R4, [R1+0xc20] ;  /* 0x000c200001047983 */ /* 0x000ea40000300a00 */
[----:B--2---:R-:W-:-:S15]  /*9380*/  HMMA.16816.F32 R8, R20, R4, R8 ;  /* 0x000000041408723c */ /* 0x004fde0000001808 */
[----:B------:R-:W-:-:S04]  /*9390*/  NOP ;  /* 0x0000000000007918 */ /* 0x000fc80000000000 */
[----:B------:R-:W-:Y:S04]  /*93a0*/  STL.64 [R1+0x140], R8 ;  /* 0x0001400801007387 */ /* 0x000fe80000100a00 */
[----:B------:R0:W-:Y:S04]  /*93b0*/  STL.64 [R1+0x148], R10 ;  /* 0x0001480a01007387 */ /* 0x0001e80000100a00 */
[----:B0-----:R-:W2:Y:S04]  /*93c0*/  LDL.LU.64 R10, [R1+0xc18] ;  /* 0x000c1800010a7983 */ /* 0x001ea80000300a00 */
[----:B------:R-:W2:Y:S04]  /*93d0*/  LDL.LU.64 R8, [R1+0xc10] ;  /* 0x000c100001087983 */ /* 0x000ea80000300a00 */
[----:B------:R-:W-:Y:S04]  /*93e0*/  STL.64 [R1+0xbc8], R6 ;  /* 0x000bc80601007387 */ /* 0x000fe80000100a00 */
[----:B------:R0:W-:Y:S04]  /*93f0*/  STL.64 [R1+0xbc0], R4 ;  /* 0x000bc00401007387 */ /* 0x0001e80000100a00 */
[----:B0-----:R-:W2:Y:S04]  /*9400*/  LDL.LU.64 R4, [R1] ;  /* 0x0000000001047983 */ /* 0x001ea80000300a00 */
[----:B--2---:R0:W-:Y:S04]  /*9410*/  STL.64 [R1+0xbe0], R4 ;  /* 0x000be00401007387 */ /* 0x0041e80000100a00 */
[----:B0-----:R-:W2:Y:S04]  /*9420*/  LDL.LU.64 R4, [R1+0x10] ;  /* 0x0000100001047983 */ /* 0x001ea80000300a00 */
[----:B--2---:R0:W-:Y:S04]  /*9430*/  STL.64 [R1+0xbe8], R4 ;  /* 0x000be80401007387 */ /* 0x0041e80000100a00 */
[----:B0-----:R-:W2:Y:S04]  /*9440*/  LDL.LU.64 R4, [R1+0x130] ;  /* 0x0001300001047983 */ /* 0x001ea80000300a00 */
[----:B------:R-:W2:Y:S04]  /*9450*/  LDL.LU.64 R6, [R1+0x138] ;  /* 0x0001380001067983 */ /* 0x000ea80000300a00 */
[----:B------:R-:W-:Y:S04]  /*9460*/  STL.64 [R1+0xbb8], R10 ;  /* 0x000bb80a01007387 */ /* 0x000fe80000100a00 */
[----:B------:R-:W-:Y:S01]  /*9470*/  STL.64 [R1+0xbb0], R8 ;  /* 0x000bb00801007387 */ /* 0x000fe20000100a00 */
[----:B--2---:R-:W-:-:S15]  /*9480*/  HMMA.16816.F32 R4, R20, R8, R4 ;  /* 0x000000081404723c */ /* 0x004fde0000001804 */
[----:B------:R-:W-:-:S04]  /*9490*/  NOP ;  /* 0x0000000000007918 */ /* 0x000fc80000000000 */
[----:B------:R-:W-:Y:S04]  /*94a0*/  STL.64 [R1+0x130], R4 ;  /* 0x0001300401007387 */ /* 0x000fe80000100a00 */
[----:B------:R4:W-:Y:S02]  /*94b0*/  STL.64 [R1+0x138], R6 ;  /* 0x0001380601007387 */ /* 0x0009e40000100a00 */
[----:B----4-:R-:W-:Y:S02]  /*94c0*/  HMMA.16816.F32 R4, R20, R12, R16 ;  /* 0x0000000c1404723c */ /* 0x010fe40000001810 */
[----:B------:R0:W-:Y:S04]  /*94d0*/  STL.64 [R1+0xc08], R12 ;  /* 0x000c080c01007387 */ /* 0x0001e80000100a00 */
[----:B------:R-:W3:Y:S04]  /*94e0*/  LDSM.16.MT88.4 R20, [R0+UR5+0x8100] ;  /* 0x008100050014783b */ /* 0x000ee80008004200 */
[----:B------:R-:W1:Y:S04]  /*94f0*/  LDSM.16.MT88.4 R16, [R0+UR5+0x8180] ;  /* 0x008180050010783b */ /* 0x000e680008004200 */
[----:B0-----:R-:W3:Y:S05]  /*9500*/  LDL.LU.64 R12, [R1+0x2a0] ;  /* 0x0002a000010c7983 */ /* 0x001eea0000300a00 */
[----:B------:R0:W-:Y:S04]  /*9510*/  STL.64 [R1+0x60], R4 ;  /* 0x0000600401007387 */ /* 0x0001e80000100a00 */
[----:B------:R2:W-:Y:S04]  /*9520*/  STL.64 [R1+0x68], R6 ;  /* 0x0000680601007387 */ /* 0x0005e80000100a00 */
[----:B------:R-:W3:Y:S04]  /*9530*/  LDL.LU.64 R14, [R1+0x2a8] ;  /* 0x0002a800010e7983 */ /* 0x000ee80000300a00 */
[----:B0-----:R-:W4:Y:S04]  /*9540*/  LDL.LU.64 R4, [R1+0x280] ;  /* 0x0002800001047983 */ /* 0x001f280000300a00 */
[----:B--2---:R-:W2:Y:S04]  /*9550*/  LDL.LU.64 R6, [R1+0x288] ;  /* 0x0002880001067983 */ /* 0x004ea80000300a00 */
[----:B--2---:R-:W-:Y:S04]  /*9560*/  STL.64 [R1+0xbf8], R6 ;  /* 0x000bf80601007387 */ /* 0x004fe80000100a00 */
[----:B----4-:R0:W-:Y:S04]  /*9570*/  STL.64 [R1+0xbf0], R4 ;  /* 0x000bf00401007387 */ /* 0x0101e80000100a00 */
[----:B0-----:R-:W2:Y:S04]  /*9580*/  LDL.LU.64 R4, [R1+0x290] ;  /* 0x0002900001047983 */ /* 0x001ea80000300a00 */
[----:B------:R-:W2:Y:S04]  /*9590*/  LDL.LU.64 R6, [R1+0x298] ;  /* 0x0002980001067983 */ /* 0x000ea80000300a00 */
[----:B------:R-:W4:Y:S04]  /*95a0*/  LDL.LU.64 R8, [R1+0x250] ;  /* 0x0002500001087983 */ /* 0x000f280000300a00 */
[----:B------:R-:W2:Y:S01]  /*95b0*/  LDL.LU.64 R10, [R1+0x258] ;  /* 0x00025800010a7983 */ /* 0x000ea20000300a00 */
[----:B---3--:R-:W-:Y:S03]  /*95c0*/  HMMA.16816.F32 R12, R20, R24, R12 ;  /* 0x00000018140c723c */ /* 0x008fe6000000180c */
[----:B--2---:R-:W-:Y:S04]  /*95d0*/  STL.64 [R1+0xbd8], R10 ;  /* 0x000bd80a01007387 */ /* 0x004fe80000100a00 */
[----:B----4-:R0:W-:Y:S04]  /*95e0*/  STL.64 [R1+0xbd0], R8 ;  /* 0x000bd00801007387 */ /* 0x0101e80000100a00 */
[----:B0-----:R-:W2:Y:S04]  /*95f0*/  LDL.LU.64 R8, [R1+0x260] ;  /* 0x0002600001087983 */ /* 0x001ea80000300a00 */
[----:B------:R-:W2:Y:S04]  /*9600*/  LDL.LU.64 R10, [R1+0x268] ;  /* 0x00026800010a7983 */ /* 0x000ea80000300a00 */
[----:B-1----:R-:W-:Y:S04]  /*9610*/  STL.64 [R1+0xba0], R18 ;  /* 0x000ba01201007387 */ /* 0x002fe80000100a00 */
[----:B------:R0:W-:Y:S04]  /*9620*/  STL.64 [R1+0xb98], R16 ;  /* 0x000b981001007387 */ /* 0x0001e80000100a00 */
[----:B0-----:R-:W3:Y:S04]  /*9630*/  LDL.LU.64 R16, [R1+0x20] ;  /* 0x0000200001107983 */ /* 0x001ee80000300a00 */
[----:B------:R0:W-:Y:S04]  /*9640*/  STL.64 [R1+0x2a0], R12 ;  /* 0x0002a00c01007387 */ /* 0x0001e80000100a00 */
[----:B------:R1:W-:Y:S04]  /*9650*/  STL.64 [R1+0x2a8], R14 ;  /* 0x0002a80e01007387 */ /* 0x0003e80000100a00 */
[----:B0-----:R-:W4:Y:S01]  /*9660*/  LDL.LU.64 R12, [R1+0xc08] ;  /* 0x000c0800010c7983 */ /* 0x001f220000300a00 */
[----:B-1----:R-:W-:-:S02]  /*9670*/  IMAD.MOV.U32 R14, RZ, RZ, R24 ;  /* 0x000000ffff0e7224 */ /* 0x002fc400078e0018 */
[----:B------:R-:W-:Y:S02]  /*9680*/  IMAD.MOV.U32 R15, RZ, RZ, R25 ;  /* 0x000000ffff0f7224 */ /* 0x000fe400078e0019 */
[----:B------:R-:W2:Y:S02]  /*9690*/  LDL.LU.64 R24, [R1+0xc00] ;  /* 0x000c000001187983 */ /* 0x000ea40000300a00 */
        /* <DEDUP_REMOVED lines=13> */
[----:B0-----:R-:W2:Y:S01]  /*9770*/  LDL.LU.64 R4, [R1+0xbe8] ;  /* 0x000be80001047983 */ /* 0x001ea20000300a00 */
[----:B------:R-:W-:Y:S02]  /*9780*/  IMAD.MOV.U32 R2, RZ, RZ, R16 ;  /* 0x000000ffff027224 */ /* 0x000fe400078e0010 */
[----:B------:R-:W-:-:S02]  /*9790*/  IMAD.MOV.U32 R0, RZ, RZ, R17 ;  /* 0x000000ffff007224 */ /* 0x000fc400078e0011 */
[----:B------:R-:W3:Y:S04]  /*97a0*/  LDL.LU.64 R16, [R1+0x240] ;  /* 0x0002400001107983 */ /* 0x000ee80000300a00 */
[----:B------:R-:W3:Y:S01]  /*97b0*/  LDL.LU.64 R18, [R1+0x248] ;  /* 0x0002480001127983 */ /* 0x000ee20000300a00 */
[----:B--2---:R-:W-:Y:S01]  /*97c0*/  HMMA.16816.F32 R24, R20, R4, R24 ;  /* 0x000000041418723c */ /* 0x004fe20000001818 */
[----:B------:R-:W-:-:S15]  /*97d0*/  IMAD.MOV.U32 R3, RZ, RZ, R5 ;  /* 0x000000ffff037224 */ /* 0x000fde00078e0005 */
[----:B------:R-:W-:-:S03]  /*97e0*/  NOP ;  /* 0x0000000000007918 */ /* 0x000fc60000000000 */
[----:B------:R-:W-:Y:S04]  /*97f0*/  STL.64 [R1+0x270], R24 ;  /* 0x0002701801007387 */ /* 0x000fe80000100a00 */
[----:B------:R0:W-:Y:S02]  /*9800*/  STL.64 [R1+0x278], R26 ;  /* 0x0002781a01007387 */ /* 0x0001e40000100a00 */
[----:B0-----:R-:W-:Y:S02]  /*9810*/  IMAD.MOV.U32 R26, RZ, RZ, R4 ;  /* 0x000000ffff1a7224 */ /* 0x001fe400078e0004 */
[----:B------:R-:W2:Y:S02]  /*9820*/  LDL.LU.64 R4, [R1+0xbe0] ;  /* 0x000be00001047983 */ /* 0x000ea40000300a00 */
        /* <DEDUP_REMOVED lines=8> */
[----:B------:R-:W2:Y:S04]  /*98b0*/  LDL.LU.64 R6, [R1+0xbc8] ;  /* 0x000bc80001067983 */ /* 0x000ea80000300a00 */
[----:B------:R-:W2:Y:S01]  /*98c0*/  LDL.LU.64 R4, [R1+0xbc0] ;  /* 0x000bc00001047983 */ /* 0x000ea20000300a00 */
[----:B------:R-:W-:Y:S01]  /*98d0*/  IMAD.MOV.U32 R24, RZ, RZ, R14 ;  /* 0x000000ffff187224 */ /* 0x000fe200078e000e */
[----:B--2---:R-:W-:-:S15]  /*98e0*/  HMMA.16816.F32 R8, R20, R4, R8 ;  /* 0x000000041408723c */ /* 0x004fde0000001808 */
[----:B------:R-:W-:-:S04]  /*98f0*/  NOP ;  /* 0x0000000000007918 */ /* 0x000fc80000000000 */
[----:B------:R-:W-:Y:S04]  /*9900*/  STL.64 [R1+0x250], R8 ;  /* 0x0002500801007387 */ /* 0x000fe80000100a00 */
[----:B------:R0:W-:Y:S04]  /*9910*/  STL.64 [R1+0x258], R10 ;  /* 0x0002580a01007387 */ /* 0x0001e80000100a00 */
[----:B0-----:R-:W2:Y:S04]  /*9920*/  LDL.LU.64 R10, [R1+0xbb8] ;  /* 0x000bb800010a7983 */ /* 0x001ea80000300a00 */
[----:B------:R-:W3:Y:S01]  /*9930*/  LDL.LU.64 R8, [R1+0xbb0] ;  /* 0x000bb00001087983 */ /* 0x000ee20000300a00 */
[----:B------:R-:W-:-:S03]  /*9940*/  IMAD.MOV.U32 R25, RZ, RZ, R15 ;  /* 0x000000ffff197224 */ /* 0x000fc600078e000f */
[----:B------:R-:W2:Y:S04]  /*9950*/  LDL.LU R14, [R1+0xbac] ;  /* 0x000bac00010e7983 */ /* 0x000ea80000300800 */
        /* <DEDUP_REMOVED lines=31> */
[----:B----4-:R-:W-:Y:S03]  /*9b50*/  HMMA.16816.F32 R20, R20, R12, R16 ;  /* 0x0000000c1414723c */ /* 0x010fe60000001810 */
        /* <DEDUP_REMOVED lines=14> */
[----:B------:R4:W-:Y:S04]  /*9c40*/  STL.64 [R1+0x98], R26 ;  /* 0x0000981a01007387 */ /* 0x0009e80000100a00 */
[----:B0-----:R-:W4:Y:S02]  /*9c50*/  LDL.LU.64 R24, [R1+0xb88] ;  /* 0x000b880001187983 */ /* 0x001f240000300a00 */
[----:B----4-:R-:W-:Y:S02]  /*9c60*/  HMMA.16816.F32 R24, R16, R24, R20 ;  /* 0x000000181018723c */ /* 0x010fe40000001814 */
[----:B------:R-:W-:-:S15]  /*9c70*/  LDSM.16.MT88.4 R20, [R29+UR5+0xa000] ;  /* 0x00a000051d14783b */ /* 0x000fde0008004200 */
[----:B------:R-:W-:Y:S02]  /*9c80*/  NOP ;  /* 0x0000000000007918 */ /* 0x000fe40000000000 */
[----:B------:R-:W-:Y:S04]  /*9c90*/  STL.64 [R1+0x80], R24 ;  /* 0x0000801801007387 */ /* 0x000fe80000100a00 */
[----:B------:R-:W-:Y:S04]  /*9ca0*/  STL.64 [R1+0x88], R26 ;  /* 0x0000881a01007387 */ /* 0x000fe80000100a00 */
[----:B------:R-:W0:Y:S01]  /*9cb0*/  LDSM.16.MT88.4 R24, [R29+UR5+0xa080] ;  /* 0x00a080051d18783b */ /* 0x000e220008004200 */
[C---:B--2---:R-:W-:Y:S03]  /*9cc0*/  HMMA.16816.F32 R4, R16.reuse, R4, R8 ;  /* 0x000000041004723c */ /* 0x044fe60000001808 */
[----:B0-----:R-:W-:Y:S04]  /*9cd0*/  STL.64 [R1+0xa90], R26 ;  /* 0x000a901a01007387 */ /* 0x001fe80000100a00 */
[----:B------:R0:W-:Y:S04]  /*9ce0*/  STL.64 [R1+0xa88], R24 ;  /* 0x000a881801007387 */ /* 0x0001e80000100a00 */
[----:B0-----:R-:W2:Y:S04]  /*9cf0*/  LDL.LU.64 R24, [R1+0x230] ;  /* 0x0002300001187983 */ /* 0x001ea80000300a00 */
[----:B------:R-:W2:Y:S04]  /*9d00*/  LDL.LU.64 R26, [R1+0x238] ;  /* 0x00023800011a7983 */ /* 0x000ea80000300a00 */
[----:B------:R-:W3:Y:S04]  /*9d10*/  LDL.LU.64 R10, [R1+0xb80] ;  /* 0x000b8000010a7983 */ /* 0x000ee80000300a00 */
[----:B------:R-:W3:Y:S04]  /*9d20*/  LDL.LU.64 R8, [R1+0xb78] ;  /* 0x000b780001087983 */ /* 0x000ee80000300a00 */
[----:B------:R0:W-:Y:S04]  /*9d30*/  STL.64 [R1+0x430], R4 ;  /* 0x0004300401007387 */ /* 0x0001e80000100a00 */
[----:B------:R3:W-:Y:S04]  /*9d40*/  STL.64 [R1+0x438], R6 ;  /* 0x0004380601007387 */ /* 0x0007e80000100a00 */
[----:B0-----:R-:W3:Y:S02]  /*9d50*/  LDL.LU.64 R4, [R1+0xb70] ;  /* 0x000b700001047983 */ /* 0x001ee40000300a00 */
[----:B---3--:R-:W-:Y:S02]  /*9d60*/  HMMA.16816.F32 R4, R16, R4, R8 ;  /* 0x000000041004723c */ /* 0x008fe40000001808 */
[----:B------:R-:W3:Y:S04]  /*9d70*/  LDL.LU.64 R10, [R1+0xb68] ;  /* 0x000b6800010a7983 */ /* 0x000ee80000300a00 */
[----:B------:R-:W3:-:S13]  /*9d80*/  LDL.LU.64 R8, [R1+0xb60] ;  /* 0x000b600001087983 */ /* 0x000eda0000300a00 */
[----:B------:R0:W-:Y:S04]  /*9d90*/  STL.64 [R1+0x420], R4 ;  /* 0x0004200401007387 */ /* 0x0001e80000100a00 */
[----:B------:R3:W-:Y:S04]  /*9da0*/  STL.64 [R1+0x428], R6 ;  /* 0x0004280601007387 */ /* 0x0007e80000100a00 */
[----:B0-----:R-:W3:Y:S02]  /*9db0*/  LDL.LU.64 R4, [R1+0xb58] ;  /* 0x000b580001047983 */ /* 0x001ee40000300a00 */
[----:B---3--:R-:W-:Y:S02]  /*9dc0*/  HMMA.16816.F32 R4, R16, R4, R8 ;  /* 0x000000041004723c */ /* 0x008fe40000001808 */
[----:B------:R-:W3:Y:S04]  /*9dd0*/  LDL.LU.64 R10, [R1+0xb50] ;  /* 0x000b5000010a7983 */ /* 0x000ee80000300a00 */
[----:B------:R-:W3:-:S13]  /*9de0*/  LDL.LU.64 R8, [R1+0xb48] ;  /* 0x000b480001087983 */ /* 0x000eda0000300a00 */
[----:B------:R-:W-:Y:S04]  /*9df0*/  STL.64 [R1+0x410], R4 ;  /* 0x0004100401007387 */ /* 0x000fe80000100a00 */
[----:B------:R0:W-:Y:S04]  /*9e00*/  STL.64 [R1+0x418], R6 ;  /* 0x0004180601007387 */ /* 0x0001e80000100a00 */
[----:B0-----:R-:W4:Y:S04]  /*9e10*/  LDL.LU.64 R6, [R1+0xb40] ;  /* 0x000b400001067983 */ /* 0x001f280000300a00 */
[----:B------:R-:W3:Y:S02]  /*9e20*/  LDL.LU.64 R4, [R1+0xb38] ;  /* 0x000b380001047983 */ /* 0x000ee40000300a00 */
[----:B---3--:R-:W-:-:S15]  /*9e30*/  HMMA.16816.F32 R8, R16, R4, R8 ;  /* 0x000000041008723c */ /* 0x008fde0000001808 */
[----:B------:R-:W-:-:S04]  /*9e40*/  NOP ;  /* 0x0000000000007918 */ /* 0x000fc80000000000 */
[----:B------:R-:W-:Y:S04]  /*9e50*/  STL.64 [R1+0x400], R8 ;  /* 0x0004000801007387 */ /* 0x000fe80000100a00 */
[----:B------:R0:W-:Y:S04]  /*9e60*/  STL.64 [R1+0x408], R10 ;  /* 0x0004080a01007387 */ /* 0x0001e80000100a00 */
[----:B0-----:R-:W3:Y:S04]  /*9e70*/  LDL.LU.64 R10, [R1+0xb30] ;  /* 0x000b3000010a7983 */ /* 0x001ee80000300a00 */
[----:B------:R-:W2:Y:S04]  /*9e80*/  LDL.LU.64 R8, [R1+0xb28] ;  /* 0x000b280001087983 */ /* 0x000ea80000300a00 */
[----:B------:R-:W2:Y:S04]  /*9e90*/  LDL R5, [R1+0x454] ;  /* 0x0004540001057983 */ /* 0x000ea80000100800 */
[----:B----4-:R-:W-:Y:S04]  /*9ea0*/  STL.64 [R1+0xaf8], R6 ;  /* 0x000af80601007387 */ /* 0x010fe80000100a00 */
[----:B--2---:R0:W-:Y:S04]  /*9eb0*/  STL [R1+0xaf0], R5 ;  /* 0x000af00501007387 */ /* 0x0041e80000100800 */
[----:B0-----:R-:W2:Y:S04]  /*9ec0*/  LDL.LU.64 R4, [R1+0x3f0] ;  /* 0x0003f00001047983 */ /* 0x001ea80000300a00 */
[----:B------:R-:W2:Y:S04]  /*9ed0*/  LDL.LU.64 R6, [R1+0x3f8] ;  /* 0x0003f80001067983 */ /* 0x000ea80000300a00 */
[----:B---3--:R-:W-:Y:S01]  /*9ee0*/  STL.64 [R1+0xad8], R10 ;  /* 0x000ad80a01007387 */ /* 0x008fe20000100a00 */
[----:B--2---:R-:W-:-:S15]  /*9ef0*/  HMMA.16816.F32 R4, R16, R8, R4 ;  /* 0x000000081004723c */ /* 0x004fde0000001804 */
[----:B------:R-:W-:-:S04]  /*9f00*/  NOP ;  /* 0x0000000000007918 */ /* 0x000fc80000000000 */
[----:B------:R-:W-:Y:S04]  /*9f10*/  STL.64 [R1+0x3f0], R4 ;  /* 0x0003f00401007387 */ /* 0x000fe80000100a00 */
[----:B------:R0:W-:Y:S02]  /*9f20*/  STL.64 [R1+0x3f8], R6 ;  /* 0x0003f80601007387 */ /* 0x0001e40000100a00 */
[----:B0-----:R-:W-:Y:S02]  /*9f30*/  HMMA.16816.F32 R4, R16, R12, R24 ;  /* 0x0000000c1004723c */ /* 0x001fe40000001818 */
[----:B------:R-:W2:Y:S04]  /*9f40*/  LDL.LU R24, [R1+0x3a0] ;  /* 0x0003a00001187983 */ /* 0x000ea80000300800 */
[----:B------:R-:W2:Y:S04]  /*9f50*/  LDL.LU R25, [R1+0x3a4] ;  /* 0x0003a40001197983 */ /* 0x000ea80000300800 */
[----:B------:R-:W3:Y:S04]  /*9f60*/  LDL.LU R26, [R1+0x3a8] ;  /* 0x0003a800011a7983 */ /* 0x000ee80000300800 */
[----:B------:R-:W3:Y:S05]  /*9f70*/  LDL.LU R27, [R1+0x3ac] ;  /* 0x0003ac00011b7983 */ /* 0x000eea0000300800 */
[----:B------:R-:W-:-:S02]  /*9f80*/  IMAD.MOV.U32 R0, RZ, RZ, R4 ;  /* 0x000000ffff007224 */ /* 0x000fc400078e0004 */
[----:B------:R-:W-:Y:S01]  /*9f90*/  IMAD.MOV.U32 R2, RZ, RZ, R5 ;  /* 0x000000ffff027224 */ /* 0x000fe200078e0005 */
[----:B---3--:R0:W-:Y:S04]  /*9fa0*/  STL.64 [R1+0xab8], R26 ;  /* 0x000ab81a01007387 */ /* 0x0081e80000100a00 */
[----:B--2---:R1:W-:Y:S01]  /*9fb0*/  STL.64 [R1+0xab0], R24 ;  /* 0x000ab01801007387 */ /* 0x0043e20000100a00 */
[----:B0-----:R-:W-:Y:S02]  /*9fc0*/  IMAD.MOV.U32 R26, RZ, RZ, R15 ;  /* 0x000000ffff1a7224 */ /* 0x001fe400078e000f */
[----:B------:R-:W-:Y:S01]  /*9fd0*/  IMAD.MOV.U32 R27, RZ, RZ, R14 ;  /* 0x000000ffff1b7224 */ /* 0x000fe200078e000e */
[----:B-1----:R-:W2:Y:S04]  /*9fe0*/  LDL.LU R24, [R1+0x3b0] ;  /* 0x0003b00001187983 */ /* 0x002ea80000300800 */
[----:B------:R-:W2:Y:S04]  /*9ff0*/  LDL.LU R25, [R1+0x3b4] ;  /* 0x0003b40001197983 */ /* 0x000ea80000300800 */
[----:B------:R-:W3:Y:S04]  /*a000*/  LDL.LU R15, [R1+0xb24] ;  /* 0x000b2400010f7983 */ /* 0x000ee80000300800 */
[----:B------:R-:W4:Y:S04]  /*a010*/  LDL.LU R14, [R1+0xb20] ;  /* 0x000b2000010e7983 */ /* 0x000f280000300800 */
[----:B------:R-:W2:Y:S04]  /*a020*/  LDL.LU R8, [R1+0x3d0] ;  /* 0x0003d00001087983 */ /* 0x000ea80000300800 */
[----:B------:R-:W2:Y:S04]  /*a030*/  LDL.LU R9, [R1+0x3d4] ;  /* 0x0003d40001097983 */ /* 0x000ea80000300800 */
[----:B------:R-:W2:Y:S04]  /*a040*/  LDL.LU R10, [R1+0x3d8] ;  /* 0x0003d800010a7983 */ /* 0x000ea80000300800 */
[----:B------:R-:W2:Y:S04]  /*a050*/  LDL.LU R11, [R1+0x3dc] ;  /* 0x0003dc00010b7983 */ /* 0x000ea80000300800 */
[----:B------:R-:W2:Y:S04]  /*a060*/  LDL.LU R4, [R1+0x3e0] ;  /* 0x0003e00001047983 */ /* 0x000ea80000300800 */
[----:B------:R-:W2:Y:S01]  /*a070*/  LDL.LU R5, [R1+0x3e4] ;  /* 0x0003e40001057983 */ /* 0x000ea20000300800 */
[----:B------:R-:W-:-:S02]  /*a080*/  IMAD.MOV.U32 R3, RZ, RZ, R6 ;  /* 0x000000ffff037224 */ /* 0x000fc400078e0006 */
[----:B------:R-:W-:Y:S02]  /*a090*/  IMAD.MOV.U32 R28, RZ, RZ, R7 ;  /* 0x000000ffff1c7224 */ /* 0x000fe400078e0007 */
[----:B---3--:R-:W-:Y:S02]  /*a0a0*/  IMAD.MOV.U32 R7, RZ, RZ, R15 ;  /* 0x000000ffff077224 */ /* 0x008fe400078e000f */
[----:B----4-:R-:W-:Y:S02]  /*a0b0*/  IMAD.MOV.U32 R6, RZ, RZ, R14 ;  /* 0x000000ffff067224 */ /* 0x010fe400078e000e */
[----:B------:R-:W3:Y:S04]  /*a0c0*/  LDL.LU R14, [R1+0xb1c] ;  /* 0x000b1c00010e7983 */ /* 0x000ee80000300800 */
[----:B------:R-:W3:Y:S04]  /*a0d0*/  LDL.LU R15, [R1+0xb18] ;  /* 0x000b1800010f7983 */ /* 0x000ee80000300800 */
[----:B------:R0:W-:Y:S04]  /*a0e0*/  STL.64 [R1+0xb08], R6 ;  /* 0x000b080601007387 */ /* 0x0001e80000100a00 */
[----:B--2---:R-:W-:Y:S04]  /*a0f0*/  STL.64 [R1+0xb00], R4 ;  /* 0x000b000401007387 */ /* 0x004fe80000100a00 */
[----:B0-----:R-:W2:Y:S04]  /*a100*/  LDL.64 R6, [R1+0x48] ;  /* 0x0000480001067983 */ /* 0x001ea80000100a00 */
[----:B------:R0:W-:Y:S04]  /*a110*/  STL.64 [R1+0xae8], R10 ;  /* 0x000ae80a01007387 */ /* 0x0001e80000100a00 */
[----:B------:R1:W-:Y:S04]  /*a120*/  STL.64 [R1+0xae0], R8 ;  /* 0x000ae00801007387 */ /* 0x0003e80000100a00 */
[----:B0-----:R-:W4:Y:S04]  /*a130*/  LDL.64 R10, [R1+0x38] ;  /* 0x00003800010a7983 */ /* 0x001f280000100a00 */
[----:B----4-:R0:W-:Y:S04]  /*a140*/  STL.64 [R1+0xb10], R10 ;  /* 0x000b100a01007387 */ /* 0x0101e80000100a00 */
[----:B-1----:R-:W2:Y:S04]  /*a150*/  LDL.LU R8, [R1+0x440] ;  /* 0x0004400001087983 */ /* 0x002ea80000300800 */
[----:B------:R-:W2:Y:S04]  /*a160*/  LDL.LU R9, [R1+0x444] ;  /* 0x0004440001097983 */ /* 0x000ea80000300800 */
[----:B0-----:R-:W2:Y:S04]  /*a170*/  LDL.LU R10, [R1+0x448] ;  /* 0x00044800010a7983 */ /* 0x001ea80000300800 */
[----:B------:R-:W2:Y:S04]  /*a180*/  LDL.LU R11, [R1+0x44c] ;  /* 0x00044c00010b7983 */ /* 0x000ea80000300800 */
[----:B------:R0:W-:Y:S04]  /*a190*/  STL.64 [R1+0xac8], R26 ;  /* 0x000ac81a01007387 */ /* 0x0001e80000100a00 */
[----:B------:R-:W-:Y:S04]  /*a1a0*/  STL.64 [R1+0xac0], R24 ;  /* 0x000ac01801007387 */ /* 0x000fe80000100a00 */
[----:B0-----:R-:W4:Y:S04]  /*a1b0*/  LDL.64 R26, [R1+0x18] ;  /* 0x00001800011a7983 */ /* 0x001f280000100a00 */
[----:B----4-:R0:W-:Y:S04]  /*a1c0*/  STL.64 [R1+0xad0], R26 ;  /* 0x000ad01a01007387 */ /* 0x0101e80000100a00 */
[----:B0-----:R-:W4:Y:S04]  /*a1d0*/  LDL.64 R26, [R1+0x28] ;  /* 0x00002800011a7983 */ /* 0x001f280000100a00 */
[----:B---3--:R0:W-:Y:S04]  /*a1e0*/  STL.64 [R1+0xa98], R14 ;  /* 0x000a980e01007387 */ /* 0x0081e80000100a00 */
[----:B------:R-:W3:Y:S04]  /*a1f0*/  LDL.LU R12, [R1+0x3c0] ;  /* 0x0003c000010c7983 */ /* 0x000ee80000300800 */
[----:B------:R-:W3:Y:S04]  /*a200*/  LDL.LU R13, [R1+0x3c4] ;  /* 0x0003c400010d7983 */ /* 0x000ee80000300800 */
[----:B0-----:R-:W3:Y:S04]  /*a210*/  LDL.LU R14, [R1+0x3c8] ;  /* 0x0003c800010e7983 */ /* 0x001ee80000300800 */
[----:B------:R-:W3:Y:S04]  /*a220*/  LDL.LU R15, [R1+0x3cc] ;  /* 0x0003cc00010f7983 */ /* 0x000ee80000300800 */
[----:B------:R-:W3:Y:S04]  /*a230*/  LDL.LU R16, [R1+0x70] ;  /* 0x0000700001107983 */ /* 0x000ee80000300800 */
[----:B------:R-:W3:Y:S04]  /*a240*/  LDL.LU R17, [R1+0x74] ;  /* 0x0000740001117983 */ /* 0x000ee80000300800 */
[----:B------:R-:W3:Y:S04]  /*a250*/  LDL.LU R18, [R1+0x78] ;  /* 0x0000780001127983 */ /* 0x000ee80000300800 */
[----:B------:R-:W3:Y:S01]  /*a260*/  LDL.LU R19, [R1+0x7c] ;  /* 0x00007c0001137983 */ /* 0x000ee20000300800 */
[----:B--2---:R-:W-:Y:S03]  /*a270*/  HMMA.16816.F32 R8, R20, R6, R8 ;  /* 0x000000061408723c */ /* 0x004fe60000001808 */
[----:B---3--:R-:W-:Y:S04]  /*a280*/  STL.64 [R1+0xa00], R18 ;  /* 0x000a001201007387 */ /* 0x008fe80000100a00 */
[----:B------:R0:W-:Y:S04]  /*a290*/  STL.64 [R1+0x9f8], R16 ;  /* 0x0009f81001007387 */ /* 0x0001e80000100a00 */
[----:B0-----:R-:W2:Y:S04]  /*a2a0*/  LDL.LU R16, [R1+0x1b0] ;  /* 0x0001b00001107983 */ /* 0x001ea80000300800 */
[----:B------:R-:W2:Y:S04]  /*a2b0*/  LDL.LU R17, [R1+0x1b4] ;  /* 0x0001b40001117983 */ /* 0x000ea80000300800 */
[----:B------:R-:W3:Y:S04]  /*a2c0*/  LDL.LU R18, [R1+0x1b8] ;  /* 0x0001b80001127983 */ /* 0x000ee80000300800 */
[----:B------:R-:W3:Y:S04]  /*a2d0*/  LDL.LU R19, [R1+0x1bc] ;  /* 0x0001bc0001137983 */ /* 0x000ee80000300800 */
[----:B---3--:R0:W-:Y:S04]  /*a2e0*/  STL.64 [R1+0xa10], R18 ;  /* 0x000a101201007387 */ /* 0x0081e80000100a00 */
[----:B--2---:R-:W-:Y:S04]  /*a2f0*/  STL.64 [R1+0xa08], R16 ;  /* 0x000a081001007387 */ /* 0x004fe80000100a00 */
[----:B0-----:R-:W2:Y:S04]  /*a300*/  LDL R18, [R1+0x8] ;  /* 0x0000080001127983 */ /* 0x001ea80000100800 */
[----:B------:R-:W2:Y:S04]  /*a310*/  LDL R19, [R1+0xc] ;  /* 0x00000c0001137983 */ /* 0x000ea80000100800 */
[----:B------:R0:W-:Y:S04]  /*a320*/  STL [R1+0x750], R0 ;  /* 0x0007500001007387 */ /* 0x0001e80000100800 */
[----:B------:R1:W-:Y:S04]  /*a330*/  STL.64 [R1+0x6a0], R2 ;  /* 0x0006a00201007387 */ /* 0x0003e80000100a00 */
[----:B------:R-:W-:Y:S01]  /*a340*/  STL.64 [R1+0x440], R8 ;  /* 0x0004400801007387 */ /* 0x000fe20000100a00 */
[----:B0-----:R-:W-:-:S03]  /*a350*/  IMAD.MOV.U32 R0, RZ, RZ, R7 ;  /* 0x000000ffff007224 */ /* 0x001fc600078e0007 */
[----:B------:R0:W-:Y:S01]  /*a360*/  STL.64 [R1+0x448], R10 ;  /* 0x0004480a01007387 */ /* 0x0001e20000100a00 */
[----:B-1----:R-:W-:-:S03]  /*a370*/  IMAD.MOV.U32 R2, RZ, RZ, R6 ;  /* 0x000000ffff027224 */ /* 0x002fc600078e0006 */
[----:B0-----:R-:W3:Y:S04]  /*a380*/  LDL.LU.64 R10, [R1+0xb10] ;  /* 0x000b1000010a7983 */ /* 0x001ee80000300a00 */
[----:B------:R-:W3:Y:S04]  /*a390*/  LDL.LU.64 R6, [R1+0xb08] ;  /* 0x000b080001067983 */ /* 0x000ee80000300a00 */
[----:B------:R-:W3:Y:S02]  /*a3a0*/  LDL.LU.64 R4, [R1+0xb00] ;  /* 0x000b000001047983 */ /* 0x000ee40000300a00 */
[----:B---3--:R-:W-:Y:S01]  /*a3b0*/  HMMA.16816.F32 R4, R20, R10, R4 ;  /* 0x0000000a1404723c */ /* 0x008fe20000001804 */
[----:B------:R-:W-:-:S15]  /*a3c0*/  IMAD.MOV.U32 R3, RZ, RZ, R11 ;  /* 0x000000ffff037224 */ /* 0x000fde00078e000b */
[----:B------:R-:W-:-:S03]  /*a3d0*/  NOP ;  /* 0x0000000000007918 */ /* 0x000fc60000000000 */
[----:B------:R0:W-:Y:S04]  /*a3e0*/  STL.64 [R1+0x3e0], R4 ;  /* 0x0003e00401007387 */ /* 0x0001e80000100a00 */
[----:B------:R1:W-:Y:S01]  /*a3f0*/  STL.64 [R1+0x3e8], R6 ;  /* 0x0003e80601007387 */ /* 0x0003e20000100a00 */
[----:B0-----:R-:W-:-:S03]  /*a400*/  IMAD.MOV.U32 R4, RZ, RZ, R10 ;  /* 0x000000ffff047224 */ /* 0x001fc600078e000a */
[----:B-1----:R-:W3:Y:S04]  /*a410*/  LDL.LU.64 R6, [R1+0xaf8] ;  /* 0x000af80001067983 */ /* 0x002ee80000300a00 */
[----:B------:R-:W2:Y:S04]  /*a420*/  LDL.LU R5, [R1+0xaf0] ;  /* 0x000af00001057983 */ /* 0x000ea80000300800 */
[----:B------:R-:W4:Y:S04]  /*a430*/  LDL.LU.64 R10, [R1+0xae8] ;  /* 0x000ae800010a7983 */ /* 0x000f280000300a00 */
[----:B------:R-:W4:Y:S02]  /*a440*/  LDL.LU.64 R8, [R1+0xae0] ;  /* 0x000ae00001087983 */ /* 0x000f240000300a00 */
[----:B----4-:R-:W-:-:S15]  /*a450*/  HMMA.16816.F32 R8, R20, R26, R8 ;  /* 0x0000001a1408723c */ /* 0x010fde0000001808 */
[----:B------:R-:W-:-:S04]  /*a460*/  NOP ;  /* 0x0000000000007918 */ /* 0x000fc80000000000 */
[----:B------:R0:W-:Y:S04]  /*a470*/  STL.64 [R1+0x3d0], R8 ;  /* 0x0003d00801007387 */ /* 0x0001e80000100a00 */
[----:B------:R1:W-:Y:S01]  /*a480*/  STL.64 [R1+0x3d8], R10 ;  /* 0x0003d80a01007387 */ /* 0x0003e20000100a00 */
[----:B0-----:R-:W-:Y:S02]  /*a490*/  IMAD.MOV.U32 R9, RZ, RZ, R26 ;  /* 0x000000ffff097224 */ /* 0x001fe400078e001a */
[----:B------:R-:W-:Y:S01]  /*a4a0*/  IMAD.MOV.U32 R8, RZ, RZ, R27 ;  /* 0x000000ffff087224 */ /* 0x000fe200078e001b */
[----:B-1----:R-:W4:Y:S04]  /*a4b0*/  LDL.LU.64 R10, [R1+0xad8] ;  /* 0x000ad800010a7983 */ /* 0x002f280000300a00 */
[----:B------:R-:W2:Y:S02]  /*a4c0*/  LDL.LU.64 R26, [R1+0xad0] ;  /* 0x000ad000011a7983 */ /* 0x000ea40000300a00 */
[----:B--2---:R-:W-:-:S15]  /*a4d0*/  HMMA.16816.F32 R12, R20, R26, R12 ;  /* 0x0000001a140c723c */ /* 0x004fde000000180c */
[----:B------:R-:W-:-:S04]  /*a4e0*/  NOP ;  /* 0x0000000000007918 */ /* 0x000fc80000000000 */
[----:B------:R0:W-:Y:S04]  /*a4f0*/  STL.64 [R1+0x3c0], R12 ;  /* 0x0003c00c01007387 */ /* 0x0001e80000100a00 */
[----:B------:R-:W-:Y:S01]  /*a500*/  STL.64 [R1+0x3c8], R14 ;  /* 0x0003c80e01007387 */ /* 0x000fe20000100a00 */
[----:B0-----:R-:W-:Y:S02]  /*a510*/  IMAD.MOV.U32 R13, RZ, RZ, R26 ;  /* 0x000000ffff0d7224 */ /* 0x001fe400078e001a */
[----:B------:R-:W-:Y:S02]  /*a520*/  IMAD.MOV.U32 R12, RZ, RZ, R27 ;  /* 0x000000ffff0c7224 */ /* 0x000fe400078e001b */
[----:B------:R-:W2:Y:S04]  /*a530*/  LDL.LU.64 R26, [R1+0xac8] ;  /* 0x000ac800011a7983 */ /* 0x000ea80000300a00 */
[----:B------:R-:W2:Y:S02]  /*a540*/  LDL.LU.64 R24, [R1+0xac0] ;  /* 0x000ac00001187983 */ /* 0x000ea40000300a00 */
[----:B--2---:R-:W-:-:S15]  /*a550*/  HMMA.16816.F32 R24, R20, R18, R24 ;  /* 0x000000121418723c */ /* 0x004fde0000001818 */
[----:B------:R-:W-:-:S04]  /*a560*/  NOP ;  /* 0x0000000000007918 */ /* 0x000fc80000000000 */
[----:B------:R-:W-:Y:S04]  /*a570*/  STL.64 [R1+0x3b0], R24 ;  /* 0x0003b01801007387 */ /* 0x000fe80000100a00 */
[----:B------:R0:W-:Y:S04]  /*a580*/  STL.64 [R1+0x3b8], R26 ;  /* 0x0003b81a01007387 */ /* 0x0001e80000100a00 */
[----:B0-----:R-:W3:Y:S04]  /*a590*/  LDL.LU.64 R26, [R1+0xab8] ;  /* 0x000ab800011a7983 */ /* 0x001ee80000300a00 */
[----:B------:R-:W3:Y:S04]  /*a5a0*/  LDL.LU.64 R24, [R1+0xab0] ;  /* 0x000ab00001187983 */ /* 0x000ee80000300a00 */
        /* <DEDUP_REMOVED lines=9> */
[----:B------:R-:W-:Y:S01]  /*a640*/  STL.64 [R1+0xa70], R18 ;  /* 0x000a701201007387 */ /* 0x000fe20000100a00 */
[----:B---3--:R-:W-:-:S15]  /*a650*/  HMMA.16816.F32 R12, R20, R6, R24 ;  /* 0x00000006140c723c */ /* 0x008fde0000001818 */
[----:B------:R-:W-:-:S04]  /*a660*/  NOP ;  /* 0x0000000000007918 */ /* 0x000fc80000000000 */
[----:B------:R0:W-:Y:S04]  /*a670*/  STL.64 [R1+0x3a0], R12 ;  /* 0x0003a00c01007387 */ /* 0x0001e80000100a00 */
[----:B------:R1:W-:Y:S04]  /*a680*/  STL.64 [R1+0x3a8], R14 ;  /* 0x0003a80e01007387 */ /* 0x0003e80000100a00 */
[----:B------:R-:W2:Y:S04]  /*a690*/  LDL.LU R24, [R1+0x220] ;  /* 0x0002200001187983 */ /* 0x000ea80000300800 */
[----:B------:R-:W2:Y:S04]  /*a6a0*/  LDL.LU R25, [R1+0x224] ;  /* 0x0002240001197983 */ /* 0x000ea80000300800 */
[----:B------:R-:W2:Y:S04]  /*a6b0*/  LDL.LU R26, [R1+0x228] ;  /* 0x00022800011a7983 */ /* 0x000ea80000300800 */
[----:B------:R-:W2:Y:S04]  /*a6c0*/  LDL.LU R27, [R1+0x22c] ;  /* 0x00022c00011b7983 */ /* 0x000ea80000300800 */
[----:B0-----:R-:W3:Y:S04]  /*a6d0*/  LDL.LU R12, [R1+0x390] ;  /* 0x00039000010c7983 */ /* 0x001ee80000300800 */
[----:B------:R-:W3:Y:S04]  /*a6e0*/  LDL.LU R13, [R1+0x394] ;  /* 0x00039400010d7983 */ /* 0x000ee80000300800 */
[----:B-1----:R-:W3:Y:S04]  /*a6f0*/  LDL.LU R14, [R1+0x398] ;  /* 0x00039800010e7983 */ /* 0x002ee80000300800 */
[----:B------:R-:W3:Y:S04]  /*a700*/  LDL.LU R15, [R1+0x39c] ;  /* 0x00039c00010f7983 */ /* 0x000ee80000300800 */
[----:B------:R-:W-:Y:S04]  /*a710*/  STL.64 [R1+0xa20], R6 ;  /* 0x000a200601007387 */ /* 0x000fe80000100a00 */
[----:B------:R0:W-:Y:S04]  /*a720*/  STL [R1+0xa18], R5 ;  /* 0x000a180501007387 */ /* 0x0001e80000100800 */
[----:B------:R-:W2:Y:S04]  /*a730*/  LDL.LU R4, [R1+0x1c0] ;  /* 0x0001c00001047983 */ /* 0x000ea80000300800 */
[----:B0-----:R-:W2:Y:S04]  /*a740*/  LDL.LU R5, [R1+0x1c4] ;  /* 0x0001c40001057983 */ /* 0x001ea80000300800 */
[----:B------:R-:W2:Y:S04]  /*a750*/  LDL.LU R6, [R1+0x1c8] ;  /* 0x0001c80001067983 */ /* 0x000ea80000300800 */
[----:B------:R-:W2:Y:S04]  /*a760*/  LDL.LU R7, [R1+0x1cc] ;  /* 0x0001cc0001077983 */ /* 0x000ea80000300800 */
[----:B--2---:R-:W-:Y:S04]  /*a770*/  STL.64 [R1+0xa38], R6 ;  /* 0x000a380601007387 */ /* 0x004fe80000100a00 */
[----:B------:R0:W-:Y:S04]  /*a780*/  STL.64 [R1+0xa30], R4 ;  /* 0x000a300401007387 */ /* 0x0001e80000100a00 */
[----:B0-----:R-:W2:Y:S04]  /*a790*/  LDL.LU R4, [R1+0x1d0] ;  /* 0x0001d00001047983 */ /* 0x001ea80000300800 */
[----:B------:R-:W2:Y:S01]  /*a7a0*/  LDL.LU R5, [R1+0x1d4] ;  /* 0x0001d40001057983 */ /* 0x000ea20000300800 */
[----:B----4-:R-:W-:-:S02]  /*a7b0*/  IMAD.MOV.U32 R6, RZ, RZ, R11 ;  /* 0x000000ffff067224 */ /* 0x010fc400078e000b */
[----:B------:R-:W-:Y:S01]  /*a7c0*/  IMAD.MOV.U32 R7, RZ, RZ, R10 ;  /* 0x000000ffff077224 */ /* 0x000fe200078e000a */
[----:B------:R-:W4:Y:S04]  /*a7d0*/  LDL.LU R11, [R1+0xaac] ;  /* 0x000aac00010b7983 */ /* 0x000f280000300800 */
[----:B------:R-:W3:Y:S04]  /*a7e0*/  LDL.LU R10, [R1+0xaa8] ;  /* 0x000aa800010a7983 */ /* 0x000ee80000300800 */
[----:B------:R-:W-:Y:S04]  /*a7f0*/  STL.64 [R1+0xa50], R6 ;  /* 0x000a500601007387 */ /* 0x000fe80000100a00 */
[----:B--2---:R0:W-:Y:S04]  /*a800*/  STL.64 [R1+0xa48], R4 ;  /* 0x000a480401007387 */ /* 0x0041e80000100a00 */
[----:B0-----:R-:W2:Y:S04]  /*a810*/  LDL.LU R4, [R1+0x1e0] ;  /* 0x0001e00001047983 */ /* 0x001ea80000300800 */
[----:B------:R-:W2:Y:S04]  /*a820*/  LDL.LU R5, [R1+0x1e4] ;  /* 0x0001e40001057983 */ /* 0x000ea80000300800 */
[----:B------:R-:W2:Y:S04]  /*a830*/  LDL.LU R6, [R1+0x1e8] ;  /* 0x0001e80001067983 */ /* 0x000ea80000300800 */
[----:B------:R-:W2:Y:S04]  /*a840*/  LDL.LU R7, [R1+0x1ec] ;  /* 0x0001ec0001077983 */ /* 0x000ea80000300800 */
[----:B--2---:R3:W-:Y:S04]  /*a850*/  STL.64 [R1+0xa68], R6 ;  /* 0x000a680601007387 */ /* 0x0047e80000100a00 */
[----:B------:R0:W-:Y:S01]  /*a860*/  STL.64 [R1+0xa60], R4 ;  /* 0x000a600401007387 */ /* 0x0001e20000100a00 */
[----:B---3--:R-:W-:-:S02]  /*a870*/  IMAD.MOV.U32 R6, RZ, RZ, R10 ;  /* 0x000000ffff067224 */ /* 0x008fc400078e000a */
[----:B----4-:R-:W-:Y:S01]  /*a880*/  IMAD.MOV.U32 R7, RZ, RZ, R11 ;  /* 0x000000ffff077224 */ /* 0x010fe200078e000b */
[----:B0-----:R-:W2:Y:S04]  /*a890*/  LDL.LU R4, [R1+0x1f0] ;  /* 0x0001f00001047983 */ /* 0x001ea80000300800 */
[----:B------:R-:W2:Y:S04]  /*a8a0*/  LDL.LU R5, [R1+0x1f4] ;  /* 0x0001f40001057983 */ /* 0x000ea80000300800 */
[----:B------:R-:W3:Y:S04]  /*a8b0*/  LDL.LU R10, [R1+0xaa4] ;  /* 0x000aa400010a7983 */ /* 0x000ee80000300800 */
[----:B------:R-:W3:Y:S04]  /*a8c0*/  LDL.LU R11, [R1+0xaa0] ;  /* 0x000aa000010b7983 */ /* 0x000ee80000300800 */
[----:B------:R-:W-:Y:S01]  /*a8d0*/  STL.64 [R1+0xa80], R6 ;  /* 0x000a800601007387 */ /* 0x000fe20000100a00 */
[----:B---3--:R-:W-:Y:S03]  /*a8e0*/  HMMA.16816.F32 R12, R20, R10, R12 ;  /* 0x0000000a140c723c */ /* 0x008fe6000000180c */
[----:B--2---:R0:W-:Y:S04]  /*a8f0*/  STL.64 [R1+0xa78], R4 ;  /* 0x000a780401007387 */ /* 0x0041e80000100a00 */
[----:B0-----:R-:W2:Y:S04]  /*a900*/  LDL.LU R4, [R1+0x200] ;  /* 0x0002000001047983 */ /* 0x001ea80000300800 */
[----:B------:R-:W2:Y:S04]  /*a910*/  LDL.LU R5, [R1+0x204] ;  /* 0x0002040001057983 */ /* 0x000ea80000300800 */
[----:B------:R-:W2:Y:S04]  /*a920*/  LDL.LU R6, [R1+0x208] ;  /* 0x0002080001067983 */ /* 0x000ea80000300800 */
[----:B------:R-:W2:Y:S04]  /*a930*/  LDL.LU R7, [R1+0x20c] ;  /* 0x00020c0001077983 */ /* 0x000ea80000300800 */
[----:B------:R-:W-:Y:S04]  /*a940*/  STL.64 [R1+0x390], R12 ;  /* 0x0003900c01007387 */ /* 0x000fe80000100a00 */
[----:B------:R0:W-:Y:S04]  /*a950*/  STL.64 [R1+0x398], R14 ;  /* 0x0003980e01007387 */ /* 0x0001e80000100a00 */
[----:B0-----:R-:W3:Y:S01]  /*a960*/  LDL.LU.64 R14, [R1+0xa98] ;  /* 0x000a9800010e7983 */ /* 0x001ee20000300a00 */
[----:B------:R-:W-:-:S02]  /*a970*/  IMAD.MOV.U32 R18, RZ, RZ, R2 ;  /* 0x000000ffff127224 */ /* 0x000fc400078e0002 */
[----:B------:R-:W-:Y:S01]  /*a980*/  IMAD.MOV.U32 R19, RZ, RZ, R0 ;  /* 0x000000ffff137224 */ /* 0x000fe200078e0000 */
[----:B---3--:R-:W-:Y:S01]  /*a990*/  HMMA.16816.F32 R20, R20, R14, R24 ;  /* 0x0000000e1414723c */ /* 0x008fe20000001818 */
[----:B------:R-:W2:Y:S04]  /*a9a0*/  LDL.LU.64 R26, [R1+0xa90] ;  /* 0x000a9000011a7983 */ /* 0x000ea80000300a00 */
[----:B------:R-:W2:-:S14]  /*a9b0*/  LDL.LU.64 R24, [R1+0xa88] ;  /* 0x000a880001187983 */ /* 0x000e9c0000300a00 */
[----:B------:R0:W-:Y:S04]  /*a9c0*/  STL.64 [R1+0x220], R20 ;  /* 0x0002201401007387 */ /* 0x0001e80000100a00 */
[----:B------:R1:W-:Y:S04]  /*a9d0*/  STL.64 [R1+0x228], R22 ;  /* 0x0002281601007387 */ /* 0x0003e80000100a00 */
[----:B0-----:R-:W3:Y:S04]  /*a9e0*/  LDL.LU R20, [R1+0x1a0] ;  /* 0x0001a00001147983 */ /* 0x001ee80000300800 */
[----:B------:R-:W3:Y:S04]  /*a9f0*/  LDL.LU R21, [R1+0x1a4] ;  /* 0x0001a40001157983 */ /* 0x000ee80000300800 */
[----:B-1----:R-:W3:Y:S04]  /*aa00*/  LDL.LU R22, [R1+0x1a8] ;  /* 0x0001a80001167983 */ /* 0x002ee80000300800 */
[----:B------:R-:W3:Y:S01]  /*aa10*/  LDL.LU R23, [R1+0x1ac] ;  /* 0x0001ac0001177983 */ /* 0x000ee20000300800 */
[----:B--2---:R-:W-:Y:S03]  /*aa20*/  HMMA.16816.F32 R16, R24, R18, R4 ;  /* 0x000000121810723c */ /* 0x004fe60000001804 */
[----:B------:R-:W2:Y:S04]  /*aa30*/  LDL.LU.64 R6, [R1+0xa80] ;  /* 0x000a800001067983 */ /* 0x000ea80000300a00 */
[----:B------:R-:W2:-:S12]  /*aa40*/  LDL.LU.64 R4, [R1+0xa78] ;  /* 0x000a780001047983 */ /* 0x000e980000300a00 */
[----:B------:R-:W-:Y:S04]  /*aa50*/  STL.64 [R1+0x200], R16 ;  /* 0x0002001001007387 */ /* 0x000fe80000100a00 */
[----:B------:R0:W-:Y:S04]  /*aa60*/  STL.64 [R1+0x208], R18 ;  /* 0x0002081201007387 */ /* 0x0001e80000100a00 */
[----:B0-----:R-:W2:Y:S02]  /*aa70*/  LDL.LU.64 R18, [R1+0xa70] ;  /* 0x000a700001127983 */ /* 0x001ea40000300a00 */
[----:B--2---:R-:W-:Y:S02]  /*aa80*/  HMMA.16816.F32 R16, R24, R18, R4 ;  /* 0x000000121810723c */ /* 0x004fe40000001804 */
[----:B------:R-:W2:Y:S04]  /*aa90*/  LDL.LU.64 R6, [R1+0xa68] ;  /* 0x000a680001067983 */ /* 0x000ea80000300a00 */
[----:B------:R-:W2:-:S13]  /*aaa0*/  LDL.LU.64 R4, [R1+0xa60] ;  /* 0x000a600001047983 */ /* 0x000e9a0000300a00 */
        /* <DEDUP_REMOVED lines=17> */
[----:B------:R-:W4:-:S13]  /*abc0*/  LDL.LU R5, [R1+0xa18] ;  /* 0x000a180001057983 */ /* 0x000f1a0000300800 */
        /* <DEDUP_REMOVED lines=9> */
[----:B------:R-:W2:Y:S01]  /*ac60*/  LDL.LU.64 R16, [R1+0x9f8] ;  /* 0x0009f80001107983 */ /* 0x000ea20000300a00 */
[----:B---3--:R-:W-:Y:S03]  /*ac70*/  HMMA.16816.F32 R20, R24, R10, R20 ;  /* 0x0000000a1814723c */ /* 0x008fe60000001814 */
[----:B------:R2:W-:-:S15]  /*ac80*/  STL.64 [R1+0x9c0], R10 ;  /* 0x0009c00a01007387 */ /* 0x0005de0000100a00 */
[----:B------:R-:W-:Y:S01]  /*ac90*/  NOP ;  /* 0x0000000000007918 */ /* 0x000fe20000000000 */
[----:B------:R-:W-:Y:S04]  /*aca0*/  STL.64 [R1+0x1a0], R20 ;  /* 0x0001a01401007387 */ /* 0x000fe80000100a00 */
[----:B------:R-:W-:Y:S04]  /*acb0*/  STL.64 [R1+0x1a8], R22 ;  /* 0x0001a81601007387 */ /* 0x000fe80000100a00 */
[----:B------:R0:W-:Y:S04]  /*acc0*/  STL.64 [R1+0x990], R14 ;  /* 0x0009900e01007387 */ /* 0x0001e80000100a00 */
[----:B------:R-:W3:Y:S04]  /*acd0*/  LDL.LU R12, [R1+0x2c0] ;  /* 0x0002c000010c7983 */ /* 0x000ee80000300800 */
[----:B------:R-:W1:Y:S01]  /*ace0*/  LDSM.16.MT88.4 R20, [R29+UR5+0xa180] ;  /* 0x00a180051d14783b */ /* 0x000e620008004200 */
[----:B--2---:R-:W-:Y:S03]  /*acf0*/  HMMA.16816.F32 R8, R24, R14, R16 ;  /* 0x0000000e1808723c */ /* 0x004fe60000001810 */
[----:B----4-:R-:W2:Y:S04]  /*ad00*/  LDSM.16.MT88.4 R24, [R5+UR5+0xa000] ;  /* 0x00a000050518783b */ /* 0x010ea80008004200 */
[----:B------:R-:W4:-:S12]  /*ad10*/  LDSM.16.MT88.4 R16, [R29+UR5+0xa100] ;  /* 0x00a100051d10783b */ /* 0x000f180008004200 */
[----:B------:R-:W-:Y:S04]  /*ad20*/  STL.64 [R1+0x70], R8 ;  /* 0x0000700801007387 */ /* 0x000fe80000100a00 */
[----:B------:R-:W-:Y:S04]  /*ad30*/  STL.64 [R1+0x78], R10 ;  /* 0x0000780a01007387 */ /* 0x000fe80000100a00 */
[----:B------:R-:W3:Y:S04]  /*ad40*/  LDL.LU R13, [R1+0x2c4] ;  /* 0x0002c400010d7983 */ /* 0x000ee80000300800 */
[----:B0-----:R-:W2:Y:S04]  /*ad50*/  LDL.LU R14, [R1+0x2c8] ;  /* 0x0002c800010e7983 */ /* 0x001ea80000300800 */
[----:B------:R-:W2:Y:S04]  /*ad60*/  LDL.LU R15, [R1+0x2cc] ;  /* 0x0002cc00010f7983 */ /* 0x000ea80000300800 */
[----:B--2---:R-:W-:Y:S04]  /*ad70*/  STL.64 [R1+0x9a0], R14 ;  /* 0x0009a00e01007387 */ /* 0x004fe80000100a00 */
[----:B---3--:R0:W-:Y:S04]  /*ad80*/  STL.64 [R1+0x998], R12 ;  /* 0x0009980c01007387 */ /* 0x0081e80000100a00 */
[----:B0-----:R-:W2:Y:S04]  /*ad90*/  LDL.LU R12, [R1+0x2d0] ;  /* 0x0002d000010c7983 */ /* 0x001ea80000300800 */
[----:B------:R-:W2:Y:S04]  /*ada0*/  LDL.LU R13, [R1+0x2d4] ;  /* 0x0002d400010d7983 */ /* 0x000ea80000300800 */
[----:B------:R-:W3:Y:S04]  /*adb0*/  LDL.LU R14, [R1+0x2d8] ;  /* 0x0002d800010e7983 */ /* 0x000ee80000300800 */
[----:B------:R-:W3:Y:S04]  /*adc0*/  LDL.LU R15, [R1+0x2dc] ;  /* 0x0002dc00010f7983 */ /* 0x000ee80000300800 */
[----:B------:R-:W2:Y:S04]  /*add0*/  LDL.LU R8, [R1+0x2f0] ;  /* 0x0002f00001087983 */ /* 0x000ea80000300800 */
[----:B------:R-:W2:Y:S04]  /*ade0*/  LDL.LU R9, [R1+0x2f4] ;  /* 0x0002f40001097983 */ /* 0x000ea80000300800 */
[----:B------:R-:W2:Y:S04]  /*adf0*/  LDL.LU R10, [R1+0x2f8] ;  /* 0x0002f800010a7983 */ /* 0x000ea80000300800 */
[----:B------:R-:W2:Y:S04]  /*ae00*/  LDL.LU R11, [R1+0x2fc] ;  /* 0x0002fc00010b7983 */ /* 0x000ea80000300800 */
[----:B--2---:R0:W-:Y:S04]  /*ae10*/  STL.64 [R1+0x9d0], R10 ;  /* 0x0009d00a01007387 */ /* 0x0041e80000100a00 */
[----:B------:R-:W-:Y:S04]  /*ae20*/  STL.64 [R1+0x9c8], R8 ;  /* 0x0009c80801007387 */ /* 0x000fe80000100a00 */
[----:B0-----:R-:W2:Y:S04]  /*ae30*/  LDL.64 R10, [R1+0x38] ;  /* 0x00003800010a7983 */ /* 0x001ea80000100a00 */
[----:B--2---:R0:W-:Y:S04]  /*ae40*/  STL.64 [R1+0x9e0], R10 ;  /* 0x0009e00a01007387 */ /* 0x0041e80000100a00 */
[----:B0-----:R-:W2:Y:S04]  /*ae50*/  LDL.64 R10, [R1+0x48] ;  /* 0x00004800010a7983 */ /* 0x001ea80000100a00 */
[----:B---3--:R0:W-:Y:S04]  /*ae60*/  STL.64 [R1+0x9b0], R14 ;  /* 0x0009b00e01007387 */ /* 0x0081e80000100a00 */
[----:B------:R-:W-:Y:S04]  /*ae70*/  STL.64 [R1+0x9a8], R12 ;  /* 0x0009a80c01007387 */ /* 0x000fe80000100a00 */
[----:B0-----:R-:W3:Y:S04]  /*ae80*/  LDL.64 R14, [R1+0x18] ;  /* 0x00001800010e7983 */ /* 0x001ee80000100a00 */
[----:B---3--:R0:W-:Y:S04]  /*ae90*/  STL.64 [R1+0x9b8], R14 ;  /* 0x0009b80e01007387 */ /* 0x0081e80000100a00 */
[----:B0-----:R-:W3:Y:S04]  /*aea0*/  LDL.64 R14, [R1+0x28] ;  /* 0x00002800010e7983 */ /* 0x001ee80000100a00 */
[----:B---3--:R0:W-:Y:S04]  /*aeb0*/  STL.64 [R1+0x9d8], R14 ;  /* 0x0009d80e01007387 */ /* 0x0081e80000100a00 */
[----:B------:R-:W3:Y:S04]  /*aec0*/  LDL.LU R12, [R1+0x300] ;  /* 0x00030000010c7983 */ /* 0x000ee80000300800 */
[----:B------:R-:W3:Y:S04]  /*aed0*/  LDL.LU R13, [R1+0x304] ;  /* 0x00030400010d7983 */ /* 0x000ee80000300800 */
[----:B0-----:R-:W2:Y:S04]  /*aee0*/  LDL.LU R14, [R1+0x308] ;  /* 0x00030800010e7983 */ /* 0x001ea80000300800 */
[----:B------:R-:W2:Y:S04]  /*aef0*/  LDL.LU R15, [R1+0x30c] ;  /* 0x00030c00010f7983 */ /* 0x000ea80000300800 */
[----:B--2---:R-:W-:Y:S04]  /*af00*/  STL.64 [R1+0x9f0], R14 ;  /* 0x0009f00e01007387 */ /* 0x004fe80000100a00 */
[----:B---3--:R0:W-:Y:S04]  /*af10*/  STL.64 [R1+0x9e8], R12 ;  /* 0x0009e80c01007387 */ /* 0x0081e80000100a00 */
[----:B0-----:R-:W4:Y:S04]  /*af20*/  LDL.LU R12, [R1+0x310] ;  /* 0x00031000010c7983 */ /* 0x001f280000300800 */
[----:B------:R-:W4:Y:S04]  /*af30*/  LDL.LU R13, [R1+0x314] ;  /* 0x00031400010d7983 */ /* 0x000f280000300800 */
[----:B------:R-:W4:Y:S04]  /*af40*/  LDL.LU R14, [R1+0x318] ;  /* 0x00031800010e7983 */ /* 0x000f280000300800 */
[----:B------:R-:W4:Y:S04]  /*af50*/  LDL.LU R15, [R1+0x31c] ;  /* 0x00031c00010f7983 */ /* 0x000f280000300800 */
[----:B-1----:R-:W-:Y:S04]  /*af60*/  STL.64 [R1+0x988], R22 ;  /* 0x0009881601007387 */ /* 0x002fe80000100a00 */
[----:B------:R0:W-:Y:S04]  /*af70*/  STL.64 [R1+0x980], R20 ;  /* 0x0009801401007387 */ /* 0x0001e80000100a00 */
[----:B0-----:R-:W2:Y:S04]  /*af80*/  LDL.LU R20, [R1+0x2e0] ;  /* 0x0002e00001147983 */ /* 0x001ea80000300800 */
[----:B------:R-:W2:Y:S04]  /*af90*/  LDL.LU R21, [R1+0x2e4] ;  /* 0x0002e40001157983 */ /* 0x000ea80000300800 */
[----:B------:R-:W2:Y:S04]  /*afa0*/  LDL.LU R22, [R1+0x2e8] ;  /* 0x0002e80001167983 */ /* 0x000ea80000300800 */
[----:B------:R-:W2:Y:S04]  /*afb0*/  LDL.LU R23, [R1+0x2ec] ;  /* 0x0002ec0001177983 */ /* 0x000ea80000300800 */
[----:B------:R-:W-:Y:S04]  /*afc0*/  STL.64 [R1+0x6a8], R28 ;  /* 0x0006a81c01007387 */ /* 0x000fe80000100a00 */
[----:B------:R-:W-:Y:S04]  /*afd0*/  STL.64 [R1+0x8f8], R26 ;  /* 0x0008f81a01007387 */ /* 0x000fe80000100a00 */
[----:B------:R0:W-:Y:S04]  /*afe0*/  STL.64 [R1+0x8f0], R24 ;  /* 0x0008f01801007387 */ /* 0x0001e80000100a00 */
[----:B0-----:R-:W3:Y:S04]  /*aff0*/  LDL.LU R24, [R1+0xb0] ;  /* 0x0000b00001187983 */ /* 0x001ee80000300800 */
[----:B------:R-:W3:Y:S04]  /*b000*/  LDL.LU R25, [R1+0xb4] ;  /* 0x0000b40001197983 */ /* 0x000ee80000300800 */
[----:B------:R-:W2:Y:S04]  /*b010*/  LDL.LU R26, [R1+0xb8] ;  /* 0x0000b800011a7983 */ /* 0x000ea80000300800 */
[----:B------:R-:W2:Y:S01]  /*b020*/  LDL.LU R27, [R1+0xbc] ;  /* 0x0000bc00011b7983 */ /* 0x000ea20000300800 */
[----:B------:R-:W-:-:S02]  /*b030*/  IMAD.MOV.U32 R2, RZ, RZ, R10 ;  /* 0x000000ffff027224 */ /* 0x000fc400078e000a */
[----:B------:R-:W-:Y:S01]  /*b040*/  IMAD.MOV.U32 R0, RZ, RZ, R11 ;  /* 0x000000ffff007224 */ /* 0x000fe200078e000b */
[C---:B----4-:R-:W-:Y:S01]  /*b050*/  HMMA.16816.F32 R12, R16.reuse, R10, R12 ;  /* 0x0000000a100c723c */ /* 0x050fe2000000180c */
[----:B--2---:R0:W-:Y:S04]  /*b060*/  STL.64 [R1+0x908], R26 ;  /* 0x0009081a01007387 */ /* 0x0041e80000100a00 */
[----:B---3--:R-:W-:Y:S04]  /*b070*/  STL.64 [R1+0x900], R24 ;  /* 0x0009001801007387 */ /* 0x008fe80000100a00 */
[----:B0-----:R-:W2:Y:S10]  /*b080*/  LDL.64 R26, [R1+0x8] ;  /* 0x00000800011a7983 */ /* 0x001eb40000100a00 */
[----:B------:R-:W-:Y:S04]  /*b090*/  STL.64 [R1+0x310], R12 ;  /* 0x0003100c01007387 */ /* 0x000fe80000100a00 */
[----:B------:R0:W-:Y:S04]  /*b0a0*/  STL.64 [R1+0x318], R14 ;  /* 0x0003180e01007387 */ /* 0x0001e80000100a00 */
[----:B0-----:R-:W3:Y:S04]  /*b0b0*/  LDL.LU.64 R14, [R1+0x9f0] ;  /* 0x0009f000010e7983 */ /* 0x001ee80000300a00 */
[----:B------:R-:W3:Y:S04]  /*b0c0*/  LDL.LU.64 R12, [R1+0x9e8] ;  /* 0x0009e800010c7983 */ /* 0x000ee80000300a00 */
[----:B------:R-:W3:Y:S02]  /*b0d0*/  LDL.LU.64 R10, [R1+0x9e0] ;  /* 0x0009e000010a7983 */ /* 0x000ee40000300a00 */
[----:B---3--:R-:W-:Y:S01]  /*b0e0*/  HMMA.16816.F32 R12, R16, R10, R12 ;  /* 0x0000000a100c723c */ /* 0x008fe2000000180c */
[----:B------:R-:W-:-:S02]  /*b0f0*/  IMAD.MOV.U32 R4, RZ, RZ, R10 ;  /* 0x000000ffff047224 */ /* 0x000fc400078e000a */
[----:B------:R-:W-:-:S15]  /*b100*/  IMAD.MOV.U32 R3, RZ, RZ, R11 ;  /* 0x000000ffff037224 */ /* 0x000fde00078e000b */
[----:B------:R-:W-:Y:S01]  /*b110*/  NOP ;  /* 0x0000000000007918 */ /* 0x000fe20000000000 */
[----:B------:R-:W-:Y:S04]  /*b120*/  STL.64 [R1+0x300], R12 ;  /* 0x0003000c01007387 */ /* 0x000fe80000100a00 */
[----:B------:R0:W-:Y:S04]  /*b130*/  STL.64 [R1+0x308], R14 ;  /* 0x0003080e01007387 */ /* 0x0001e80000100a00 */
[----:B0-----:R-:W3:Y:S04]  /*b140*/  LDL.LU.64 R14, [R1+0x9d8] ;  /* 0x0009d800010e7983 */ /* 0x001ee80000300a00 */
[----:B------:R-:W3:Y:S04]  /*b150*/  LDL.LU.64 R10, [R1+0x9d0] ;  /* 0x0009d000010a7983 */ /* 0x000ee80000300a00 */
[----:B------:R-:W3:Y:S02]  /*b160*/  LDL.LU.64 R8, [R1+0x9c8] ;  /* 0x0009c80001087983 */ /* 0x000ee40000300a00 */
[----:B---3--:R-:W-:-:S15]  /*b170*/  HMMA.16816.F32 R8, R16, R14, R8 ;  /* 0x0000000e1008723c */ /* 0x008fde0000001808 */
[----:B------:R-:W-:-:S04]  /*b180*/  NOP ;  /* 0x0000000000007918 */ /* 0x000fc80000000000 */
[----:B------:R0:W-:Y:S04]  /*b190*/  STL.64 [R1+0x2f0], R8 ;  /* 0x0002f00801007387 */ /* 0x0001e80000100a00 */
[----:B------:R1:W-:Y:S01]  /*b1a0*/  STL.64 [R1+0x2f8], R10 ;  /* 0x0002f80a01007387 */ /* 0x0003e20000100a00 */
[----:B0-----:R-:W-:Y:S02]  /*b1b0*/  IMAD.MOV.U32 R9, RZ, RZ, R14 ;  /* 0x000000ffff097224 */ /* 0x001fe400078e000e */
[----:B------:R-:W-:Y:S01]  /*b1c0*/  IMAD.MOV.U32 R8, RZ, RZ, R15 ;  /* 0x000000ffff087224 */ /* 0x000fe200078e000f */
[----:B-1----:R-:W3:Y:S04]  /*b1d0*/  LDL.LU.64 R10, [R1+0x9c0] ;  /* 0x0009c000010a7983 */ /* 0x002ee80000300a00 */
[----:B------:R-:W4:Y:S02]  /*b1e0*/  LDL.LU.64 R14, [R1+0x9b8] ;  /* 0x0009b800010e7983 */ /* 0x000f240000300a00 */
[----:B----4-:R-:W-:-:S15]  /*b1f0*/  HMMA.16816.F32 R20, R16, R14, R20 ;  /* 0x0000000e1014723c */ /* 0x010fde0000001814 */
        /* <DEDUP_REMOVED lines=11> */
[----:B0-----:R-:W2:Y:S04]  /*b2b0*/  LDL.LU.64 R14, [R1+0x9a0] ;  /* 0x0009a000010e7983 */ /* 0x001ea80000300a00 */
[----:B------:R-:W2:Y:S04]  /*b2c0*/  LDL.LU.64 R12, [R1+0x998] ;  /* 0x00099800010c7983 */ /* 0x000ea80000300a00 */
        /* <DEDUP_REMOVED lines=10> */
[----:B--2---:R-:W-:-:S15]  /*b370*/  HMMA.16816.F32 R12, R16, R6, R12 ;  /* 0x00000006100c723c */ /* 0x004fde000000180c */
        /* <DEDUP_REMOVED lines=13> */
[----:B------:R-:W4:Y:S04]  /*b450*/  LDL.LU R4, [R1+0xc0] ;  /* 0x0000c00001047983 */ /* 0x000f280000300800 */
[----:B0-----:R-:W4:Y:S04]  /*b460*/  LDL.LU R5, [R1+0xc4] ;  /* 0x0000c40001057983 */ /* 0x001f280000300800 */
[----:B------:R-:W2:Y:S04]  /*b470*/  LDL.LU R6, [R1+0xc8] ;  /* 0x0000c80001067983 */ /* 0x000ea80000300800 */
[----:B------:R-:W2:Y:S04]  /*b480*/  LDL.LU R7, [R1+0xcc] ;  /* 0x0000cc0001077983 */ /* 0x000ea80000300800 */
[----:B--2---:R-:W-:Y:S04]  /*b490*/  STL.64 [R1+0x930], R6 ;  /* 0x0009300601007387 */ /* 0x004fe80000100a00 */
[----:B----4-:R0:W-:Y:S04]  /*b4a0*/  STL.64 [R1+0x928], R4 ;  /* 0x0009280401007387 */ /* 0x0101e80000100a00 */
[----:B0-----:R-:W2:Y:S04]  /*b4b0*/  LDL.LU R4, [R1+0xd0] ;  /* 0x0000d00001047983 */ /* 0x001ea80000300800 */
[----:B------:R-:W2:Y:S04]  /*b4c0*/  LDL.LU R5, [R1+0xd4] ;  /* 0x0000d40001057983 */ /* 0x000ea80000300800 */
[----:B------:R-:W4:Y:S04]  /*b4d0*/  LDL.LU R6, [R1+0xd8] ;  /* 0x0000d80001067983 */ /* 0x000f280000300800 */
[----:B------:R-:W4:Y:S04]  /*b4e0*/  LDL.LU R7, [R1+0xdc] ;  /* 0x0000dc0001077983 */ /* 0x000f280000300800 */
[----:B----4-:R-:W-:Y:S04]  /*b4f0*/  STL.64 [R1+0x948], R6 ;  /* 0x0009480601007387 */ /* 0x010fe80000100a00 */
[----:B--2---:R0:W-:Y:S04]  /*b500*/  STL.64 [R1+0x940], R4 ;  /* 0x0009400401007387 */ /* 0x0041e80000100a00 */
[----:B0-----:R-:W2:Y:S04]  /*b510*/  LDL.LU R4, [R1+0xe0] ;  /* 0x0000e00001047983 */ /* 0x001ea80000300800 */
[----:B------:R-:W2:Y:S04]  /*b520*/  LDL.LU R5, [R1+0xe4] ;  /* 0x0000e40001057983 */ /* 0x000ea80000300800 */
[----:B------:R-:W4:Y:S04]  /*b530*/  LDL.LU R6, [R1+0xe8] ;  /* 0x0000e80001067983 */ /* 0x000f280000300800 */
[----:B------:R-:W4:Y:S01]  /*b540*/  LDL.LU R7, [R1+0xec] ;  /* 0x0000ec0001077983 */ /* 0x000f220000300800 */
[----:B---3--:R-:W-:Y:S03]  /*b550*/  HMMA.16816.F32 R12, R16, R10, R12 ;  /* 0x0000000a100c723c */ /* 0x008fe6000000180c */
[----:B----4-:R-:W-:Y:S04]  /*b560*/  STL.64 [R1+0x960], R6 ;  /* 0x0009600601007387 */ /* 0x010fe80000100a00 */
[----:B--2---:R0:W-:Y:S04]  /*b570*/  STL.64 [R1+0x958], R4 ;  /* 0x0009580401007387 */ /* 0x0041e80000100a00 */
[----:B0-----:R-:W2:Y:S04]  /*b580*/  LDL.LU R4, [R1+0xf0] ;  /* 0x0000f00001047983 */ /* 0x001ea80000300800 */
[----:B------:R-:W2:Y:S04]  /*b590*/  LDL.LU R5, [R1+0xf4] ;  /* 0x0000f40001057983 */ /* 0x000ea80000300800 */
[----:B------:R-:W3:Y:S04]  /*b5a0*/  LDL.LU R6, [R1+0xf8] ;  /* 0x0000f80001067983 */ /* 0x000ee80000300800 */
[----:B------:R-:W3:Y:S04]  /*b5b0*/  LDL.LU R7, [R1+0xfc] ;  /* 0x0000fc0001077983 */ /* 0x000ee80000300800 */
[----:B---3--:R-:W-:Y:S04]  /*b5c0*/  STL.64 [R1+0x978], R6 ;  /* 0x0009780601007387 */ /* 0x008fe80000100a00 */
        /* <DEDUP_REMOVED lines=43> */
[----:B--2---:R-:W-:Y:S01]  /*b880*/  HMMA.16816.F32 R4, R20, R26, R4 ;  /* 0x0000001a1404723c */ /* 0x004fe20000001804 */
[----:B------:R-:W-:-:S02]  /*b890*/  IMAD.MOV.U32 R2, RZ, RZ, R26 ;  /* 0x000000ffff027224 */ /* 0x000fc400078e001a */
[----:B------:R-:W-:-:S15]  /*b8a0*/  IMAD.MOV.U32 R0, RZ, RZ, R27 ;  /* 0x000000ffff007224 */ /* 0x000fde00078e001b */
[----:B------:R-:W-:Y:S01]  /*b8b0*/  NOP ;  /* 0x0000000000007918 */ /* 0x000fe20000000000 */
[----:B------:R-:W-:Y:S04]  /*b8c0*/  STL.64 [R1+0xc0], R4 ;  /* 0x0000c00401007387 */ /* 0x000fe80000100a00 */
[----:B------:R0:W-:Y:S04]  /*b8d0*/  STL.64 [R1+0xc8], R6 ;  /* 0x0000c80601007387 */ /* 0x0001e80000100a00 */
[----:B0-----:R-:W2:Y:S04]  /*b8e0*/  LDL.LU.64 R6, [R1+0x918] ;  /* 0x0009180001067983 */ /* 0x001ea80000300a00 */
[----:B------:R-:W4:Y:S04]  /*b8f0*/  LDL.LU R5, [R1+0x910] ;  /* 0x0009100001057983 */ /* 0x000f280000300800 */
        /* <DEDUP_REMOVED lines=9> */
[----:B----4-:R0:W-:Y:S04]  /*b990*/  STL [R1+0x8c8], R5 ;  /* 0x0008c80501007387 */ /* 0x0101e80000100800 */
[----:B------:R-:W4:Y:S04]  /*b9a0*/  LDL.LU R4, [R1+0xa0] ;  /* 0x0000a00001047983 */ /* 0x000f280000300800 */
[----:B0-----:R-:W4:Y:S04]  /*b9b0*/  LDL.LU R5, [R1+0xa4] ;  /* 0x0000a40001057983 */ /* 0x001f280000300800 */
[----:B------:R-:W4:Y:S04]  /*b9c0*/  LDL.LU R6, [R1+0xa8] ;  /* 0x0000a80001067983 */ /* 0x000f280000300800 */
[----:B------:R-:W4:Y:S04]  /*b9d0*/  LDL.LU R7, [R1+0xac] ;  /* 0x0000ac0001077983 */ /* 0x000f280000300800 */
[----:B------:R-:W-:Y:S01]  /*b9e0*/  STL.64 [R1+0x8b0], R10 ;  /* 0x0008b00a01007387 */ /* 0x000fe20000100a00 */
[----:B----4-:R-:W-:-:S15]  /*b9f0*/  HMMA.16816.F32 R4, R20, R10, R4 ;  /* 0x0000000a1404723c */ /* 0x010fde0000001804 */
[----:B------:R-:W-:-:S04]  /*ba00*/  NOP ;  /* 0x0000000000007918 */ /* 0x000fc80000000000 */
[----:B------:R-:W-:Y:S04]  /*ba10*/  STL.64 [R1+0xa0], R4 ;  /* 0x0000a00401007387 */ /* 0x000fe80000100a00 */
[----:B------:R3:W-:Y:S02]  /*ba20*/  STL.64 [R1+0xa8], R6 ;  /* 0x0000a80601007387 */ /* 0x0007e40000100a00 */
[----:B---3--:R-:W-:Y:S02]  /*ba30*/  HMMA.16816.F32 R4, R20, R14, R16 ;  /* 0x0000000e1404723c */ /* 0x008fe40000001810 */
[----:B------:R0:W-:Y:S04]  /*ba40*/  STL.64 [R1+0x860], R14 ;  /* 0x0008600e01007387 */ /* 0x0001e80000100a00 */
[----:B------:R-:W3:-:S13]  /*ba50*/  LDL.LU R12, [R1+0x320] ;  /* 0x00032000010c7983 */ /* 0x000eda0000300800 */
[----:B------:R1:W-:Y:S04]  /*ba60*/  STL.64 [R1+0x50], R4 ;  /* 0x0000500401007387 */ /* 0x0003e80000100a00 */
[----:B------:R4:W-:Y:S04]  /*ba70*/  STL.64 [R1+0x58], R6 ;  /* 0x0000580601007387 */ /* 0x0009e80000100a00 */
[----:B------:R-:W3:Y:S04]  /*ba80*/  LDL.LU R13, [R1+0x324] ;  /* 0x00032400010d7983 */ /* 0x000ee80000300800 */
[----:B0-----:R-:W2:Y:S04]  /*ba90*/  LDL.LU R14, [R1+0x328] ;  /* 0x00032800010e7983 */ /* 0x001ea80000300800 */
        /* <DEDUP_REMOVED lines=9> */
[----:B-1----:R-:W2:Y:S04]  /*bb30*/  LDL.LU R4, [R1+0x370] ;  /* 0x0003700001047983 */ /* 0x002ea80000300800 */
[----:B------:R-:W2:Y:S04]  /*bb40*/  LDL.LU R5, [R1+0x374] ;  /* 0x0003740001057983 */ /* 0x000ea80000300800 */
[----:B----4-:R-:W4:Y:S04]  /*bb50*/  LDL.LU R6, [R1+0x378] ;  /* 0x0003780001067983 */ /* 0x010f280000300800 */
[----:B------:R-:W4:Y:S04]  /*bb60*/  LDL.LU R7, [R1+0x37c] ;  /* 0x00037c0001077983 */ /* 0x000f280000300800 */
[----:B----4-:R0:W-:Y:S04]  /*bb70*/  STL.64 [R1+0x8e0], R6 ;  /* 0x0008e00601007387 */ /* 0x0101e80000100a00 */
        /* <DEDUP_REMOVED lines=13> */
[----:B------:R-:W-:Y:S04]  /*bc50*/  STL.64 [R1+0x870], R14 ;  /* 0x0008700e01007387 */ /* 0x000fe80000100a00 */
[----:B---3--:R0:W-:Y:S04]  /*bc60*/  STL.64 [R1+0x868], R12 ;  /* 0x0008680c01007387 */ /* 0x0081e80000100a00 */
[----:B0-----:R-:W3:Y:S04]  /*bc70*/  LDL.LU R12, [R1+0x330] ;  /* 0x00033000010c7983 */ /* 0x001ee80000300800 */
[----:B------:R-:W3:Y:S04]  /*bc80*/  LDL.LU R13, [R1+0x334] ;  /* 0x00033400010d7983 */ /* 0x000ee80000300800 */
[----:B------:R-:W2:Y:S04]  /*bc90*/  LDL.LU R14, [R1+0x338] ;  /* 0x00033800010e7983 */ /* 0x000ea80000300800 */
[----:B------:R-:W2:Y:S04]  /*bca0*/  LDL.LU R15, [R1+0x33c] ;  /* 0x00033c00010f7983 */ /* 0x000ea80000300800 */
[----:B--2---:R0:W-:Y:S04]  /*bcb0*/  STL.64 [R1+0x880], R14 ;  /* 0x0008800e01007387 */ /* 0x0041e80000100a00 */
[----:B---3--:R-:W-:Y:S01]  /*bcc0*/  STL.64 [R1+0x878], R12 ;  /* 0x0008780c01007387 */ /* 0x008fe20000100a00 */
[----:B0-----:R-:W-:-:S02]  /*bcd0*/  IMAD.MOV.U32 R14, RZ, RZ, R2 ;  /* 0x000000ffff0e7224 */ /* 0x001fc400078e0002 */
[----:B------:R-:W-:-:S05]  /*bce0*/  IMAD.MOV.U32 R15, RZ, RZ, R0 ;  /* 0x000000ffff0f7224 */ /* 0x000fca00078e0000 */
[----:B------:R0:W-:Y:S04]  /*bcf0*/  STL.64 [R1+0x898], R14 ;  /* 0x0008980e01007387 */ /* 0x0001e80000100a00 */
[----:B0-----:R-:W2:Y:S04]  /*bd00*/  LDL.64 R14, [R1+0x18] ;  /* 0x00001800010e7983 */ /* 0x001ea80000100a00 */
[----:B------:R-:W3:Y:S04]  /*bd10*/  LDL.LU R20, [R1+0x210] ;  /* 0x0002100001147983 */ /* 0x000ee80000300800 */
[----:B------:R-:W3:Y:S04]  /*bd20*/  LDL.LU R21, [R1+0x214] ;  /* 0x0002140001157983 */ /* 0x000ee80000300800 */
[----:B------:R-:W2:Y:S04]  /*bd30*/  LDL.LU R22, [R1+0x218] ;  /* 0x0002180001167983 */ /* 0x000ea80000300800 */
[----:B------:R-:W2:Y:S01]  /*bd40*/  LDL.LU R23, [R1+0x21c] ;  /* 0x00021c0001177983 */ /* 0x000ea20000300800 */
[----:B------:R-:W-:Y:S01]  /*bd50*/  HMMA.16816.F32 R8, R24, R6, R8 ;  /* 0x000000061808723c */ /* 0x000fe20000001808 */
[----:B------:R-:W-:-:S02]  /*bd60*/  IMAD.MOV.U32 R2, RZ, RZ, R6 ;  /* 0x000000ffff027224 */ /* 0x000fc400078e0006 */
[----:B------:R-:W-:Y:S01]  /*bd70*/  IMAD.MOV.U32 R0, RZ, RZ, R7 ;  /* 0x000000ffff007224 */ /* 0x000fe200078e0007 */
[----:B--2---:R-:W-:Y:S04]  /*bd80*/  STL.64 [R1+0x890], R22 ;  /* 0x0008901601007387 */ /* 0x004fe80000100a00 */
[----:B---3--:R0:W-:Y:S04]  /*bd90*/  STL.64 [R1+0x888], R20 ;  /* 0x0008881401007387 */ /* 0x0081e80000100a00 */
[----:B0-----:R-:W2:Y:S04]  /*bda0*/  LDL.LU R20, [R1+0x340] ;  /* 0x0003400001147983 */ /* 0x001ea80000300800 */
[----:B------:R-:W2:Y:S04]  /*bdb0*/  LDL.LU R21, [R1+0x344] ;  /* 0x0003440001157983 */ /* 0x000ea80000300800 */
[----:B------:R-:W2:Y:S04]  /*bdc0*/  LDL.LU R22, [R1+0x348] ;  /* 0x0003480001167983 */ /* 0x000ea80000300800 */
[----:B------:R-:W2:Y:S04]  /*bdd0*/  LDL.LU R23, [R1+0x34c] ;  /* 0x00034c0001177983 */ /* 0x000ea80000300800 */
[----:B------:R-:W-:Y:S04]  /*bde0*/  STL.64 [R1+0x380], R8 ;  /* 0x0003800801007387 */ /* 0x000fe80000100a00 */
[----:B------:R0:W-:Y:S04]  /*bdf0*/  STL.64 [R1+0x388], R10 ;  /* 0x0003880a01007387 */ /* 0x0001e80000100a00 */
        /* <DEDUP_REMOVED lines=20> */
[----:B------:R-:W2:Y:S04]  /*bf40*/  LDL.LU.64 R18, [R1+0x8a8] ;  /* 0x0008a80001127983 */ /* 0x000ea80000300a00 */
[----:B------:R-:W2:Y:S02]  /*bf50*/  LDL.LU.64 R16, [R1+0x8a0] ;  /* 0x0008a00001107983 */ /* 0x000ea40000300a00 */
[----:B--2---:R-:W-:-:S15]  /*bf60*/  HMMA.16816.F32 R16, R24, R14, R16 ;  /* 0x0000000e1810723c */ /* 0x004fde0000001810 */
[----:B------:R-:W-:-:S04]  /*bf70*/  NOP ;  /* 0x0000000000007918 */ /* 0x000fc80000000000 */
[----:B------:R0:W-:Y:S04]  /*bf80*/  STL.64 [R1+0x350], R16 ;  /* 0x0003501001007387 */ /* 0x0001e80000100a00 */
[----:B------:R-:W-:Y:S01]  /*bf90*/  STL.64 [R1+0x358], R18 ;  /* 0x0003581201007387 */ /* 0x000fe20000100a00 */
[----:B0-----:R-:W-:Y:S02]  /*bfa0*/  IMAD.MOV.U32 R17, RZ, RZ, R14 ;  /* 0x000000ffff117224 */ /* 0x001fe400078e000e */
[----:B------:R-:W-:Y:S02]  /*bfb0*/  IMAD.MOV.U32 R16, RZ, RZ, R15 ;  /* 0x000000ffff107224 */ /* 0x000fe400078e000f */
[----:B------:R-:W2:Y:S02]  /*bfc0*/  LDL.LU.64 R14, [R1+0x898] ;  /* 0x00089800010e7983 */ /* 0x000ea40000300a00 */
[----:B--2---:R-:W-:Y:S02]  /*bfd0*/  HMMA.16816.F32 R12, R24, R14, R20 ;  /* 0x0000000e180c723c */ /* 0x004fe40000001814 */
[----:B------:R-:W2:Y:S04]  /*bfe0*/  LDL.LU.64 R22, [R1+0x890] ;  /* 0x0008900001167983 */ /* 0x000ea80000300a00 */
[----:B------:R-:W2:-:S13]  /*bff0*/  LDL.LU.64 R20, [R1+0x888] ;  /* 0x0008880001147983 */ /* 0x000e9a0000300a00 */
[----:B------:R-:W-:Y:S04]  /*c000*/  STL.64 [R1+0x340], R12 ;  /* 0x0003400c01007387 */ /* 0x000fe80000100a00 */
[----:B------:R0:W-:Y:S04]  /*c010*/  STL.64 [R1+0x348], R14 ;  /* 0x0003480e01007387 */ /* 0x0001e80000100a00 */
[----:B0-----:R-:W3:Y:S04]  /*c020*/  LDL.LU.64 R14, [R1+0x880] ;  /* 0x00088000010e7983 */ /* 0x001ee80000300a00 */
[----:B------:R-:W3:Y:S02]  /*c030*/  LDL.LU.64 R12, [R1+0x878] ;  /* 0x00087800010c7983 */ /* 0x000ee40000300a00 */
[----:B---3--:R-:W-:-:S15]  /*c040*/  HMMA.16816.F32 R12, R24, R6, R12 ;  /* 0x00000006180c723c */ /* 0x008fde000000180c */
[----:B------:R-:W-:-:S04]  /*c050*/  NOP ;  /* 0x0000000000007918 */ /* 0x000fc80000000000 */
[----:B------:R-:W-:Y:S04]  /*c060*/  STL.64 [R1+0x330], R12 ;  /* 0x0003300c01007387 */ /* 0x000fe80000100a00 */
[----:B------:R0:W-:Y:S04]  /*c070*/  STL.64 [R1+0x338], R14 ;  /* 0x0003380e01007387 */ /* 0x0001e80000100a00 */
[----:B0-----:R-:W4:Y:S04]  /*c080*/  LDL.LU.64 R14, [R1+0x870] ;  /* 0x00087000010e7983 */ /* 0x001f280000300a00 */
[----:B------:R-:W4:Y:S02]  /*c090*/  LDL.LU.64 R12, [R1+0x868] ;  /* 0x00086800010c7983 */ /* 0x000f240000300a00 */
[----:B----4-:R-:W-:-:S15]  /*c0a0*/  HMMA.16816.F32 R12, R24, R10, R12 ;  /* 0x0000000a180c723c */ /* 0x010fde000000180c */
[----:B------:R-:W-:-:S04]  /*c0b0*/  NOP ;  /* 0x0000000000007918 */ /* 0x000fc80000000000 */
[----:B------:R-:W-:Y:S04]  /*c0c0*/  STL.64 [R1+0x320], R12 ;  /* 0x0003200c01007387 */ /* 0x000fe80000100a00 */
[----:B------:R0:W-:Y:S04]  /*c0d0*/  STL.64 [R1+0x328], R14 ;  /* 0x0003280e01007387 */ /* 0x0001e80000100a00 */
[----:B0-----:R-:W2:Y:S02]  /*c0e0*/  LDL.LU.64 R14, [R1+0x860] ;  /* 0x00086000010e7983 */ /* 0x001ea40000300a00 */
[----:B--2---:R-:W-:Y:S02]  /*c0f0*/  HMMA.16816.F32 R20, R24, R14, R20 ;  /* 0x0000000e1814723c */ /* 0x004fe40000001814 */
[----:B------:R0:W-:Y:S04]  /*c100*/  STL.64 [R1+0x7f0], R14 ;  /* 0x0007f00e01007387 */ /* 0x0001e80000100a00 */
[----:B------:R-:W2:Y:S04]  /*c110*/  LDL.LU R12, [R1+0x150] ;  /* 0x00015000010c7983 */ /* 0x000ea80000300800 */
[----:B------:R-:W-:Y:S09]  /*c120*/  LDSM.16.MT88.4 R24, [R5+UR5+0xa180] ;  /* 0x00a180050518783b */ /* 0x000ff20008004200 */
[----:B------:R-:W-:Y:S04]  /*c130*/  STL.64 [R1+0x210], R20 ;  /* 0x0002101401007387 */ /* 0x000fe80000100a00 */
[----:B------:R-:W-:Y:S04]  /*c140*/  STL.64 [R1+0x218], R22 ;  /* 0x0002181601007387 */ /* 0x000fe80000100a00 */
[----:B------:R-:W2:Y:S04]  /*c150*/  LDL.LU R13, [R1+0x154] ;  /* 0x00015400010d7983 */ /* 0x000ea80000300800 */
[----:B0-----:R-:W3:Y:S04]  /*c160*/  LDL.LU R14, [R1+0x158] ;  /* 0x00015800010e7983 */ /* 0x001ee80000300800 */
[----:B------:R-:W3:Y:S04]  /*c170*/  LDL.LU R15, [R1+0x15c] ;  /* 0x00015c00010f7983 */ /* 0x000ee80000300800 */
[----:B------:R-:W0:Y:S04]  /*c180*/  LDSM.16.MT88.4 R20, [R5+UR5+0xa100] ;  /* 0x00a100050514783b */ /* 0x000e280008004200 */
[----:B---3--:R1:W-:Y:S04]  /*c190*/  STL.64 [R1+0x800], R14 ;  /* 0x0008000e01007387 */ /* 0x0083e80000100a00 */
[----:B--2---:R-:W-:Y:S01]  /*c1a0*/  STL.64 [R1+0x7f8], R12 ;  /* 0x0007f80c01007387 */ /* 0x004fe20000100a00 */
[----:B-1----:R-:W-:-:S02]  /*c1b0*/  IMAD.MOV.U32 R14, RZ, RZ, R17 ;  /* 0x000000ffff0e7224 */ /* 0x002fc400078e0011 */
[----:B------:R-:W-:Y:S02]  /*c1c0*/  IMAD.MOV.U32 R15, RZ, RZ, R16 ;  /* 0x000000ffff0f7224 */ /* 0x000fe400078e0010 */
[----:B------:R-:W1:Y:S04]  /*c1d0*/  LDSM.16.MT88.4 R16, [R5+UR5+0xa080] ;  /* 0x00a080050510783b */ /* 0x000e680008004200 */
[----:B------:R2:W-:Y:S02]  /*c1e0*/  STL.64 [R1+0x818], R14 ;  /* 0x0008180e01007387 */ /* 0x0005e40000100a00 */
[----:B--2---:R-:W-:Y:S02]  /*c1f0*/  IMAD.MOV.U32 R14, RZ, RZ, R9 ;  /* 0x000000ffff0e7224 */ /* 0x004fe400078e0009 */
[----:B------:R-:W-:-:S05]  /*c200*/  IMAD.MOV.U32 R15, RZ, RZ, R8 ;  /* 0x000000ffff0f7224 */ /* 0x000fca00078e0008 */
[----:B------:R2:W-:Y:S02]  /*c210*/  STL.64 [R1+0x830], R14 ;  /* 0x0008300e01007387 */ /* 0x0005e40000100a00 */
[----:B--2---:R-:W-:Y:S02]  /*c220*/  IMAD.MOV.U32 R14, RZ, RZ, R4 ;  /* 0x000000ffff0e7224 */ /* 0x004fe400078e0004 */
[----:B------:R-:W-:-:S05]  /*c230*/  IMAD.MOV.U32 R15, RZ, RZ, R3 ;  /* 0x000000ffff0f7224 */ /* 0x000fca00078e0003 */
[----:B------:R-:W-:Y:S04]  /*c240*/  STL.64 [R1+0x848], R14 ;  /* 0x0008480e01007387 */ /* 0x000fe80000100a00 */
[----:B0-----:R-:W-:Y:S04]  /*c250*/  STL.64 [R1+0x7d8], R22 ;  /* 0x0007d81601007387 */ /* 0x001fe80000100a00 */
[----:B------:R0:W-:Y:S04]  /*c260*/  STL.64 [R1+0x7d0], R20 ;  /* 0x0007d01401007387 */ /* 0x0001e80000100a00 */
        /* <DEDUP_REMOVED lines=21> */
[----:B------:R-:W3:Y:S01]  /*c3c0*/  LDL.LU R23, [R1+0x18c] ;  /* 0x00018c0001177983 */ /* 0x000ee20000300800 */
[----:B------:R-:W-:-:S03]  /*c3d0*/  IMAD.MOV.U32 R14, RZ, RZ, R2 ;  /* 0x000000ffff0e7224 */ /* 0x000fc600078e0002 */
[----:B---3--:R-:W-:Y:S04]  /*c3e0*/  STL.64 [R1+0x858], R22 ;  /* 0x0008581601007387 */ /* 0x008fe80000100a00 */
[----:B--2---:R0:W-:Y:S04]  /*c3f0*/  STL.64 [R1+0x850], R20 ;  /* 0x0008501401007387 */ /* 0x0041e80000100a00 */
[----:B0-----:R-:W1:Y:S04]  /*c400*/  LDL.LU R20, [R1+0x190] ;  /* 0x0001900001147983 */ /* 0x001e680000300800 */
[----:B------:R-:W1:Y:S04]  /*c410*/  LDL.LU R21, [R1+0x194] ;  /* 0x0001940001157983 */ /* 0x000e680000300800 */
[----:B------:R-:W1:Y:S04]  /*c420*/  LDL.LU R22, [R1+0x198] ;  /* 0x0001980001167983 */ /* 0x000e680000300800 */
[----:B------:R-:W1:Y:S04]  /*c430*/  LDL.LU R23, [R1+0x19c] ;  /* 0x00019c0001177983 */ /* 0x000e680000300800 */
[----:B------:R0:W-:Y:S04]  /*c440*/  STL.64 [R1+0x738], R26 ;  /* 0x0007381a01007387 */ /* 0x0001e80000100a00 */
[----:B------:R-:W-:Y:S04]  /*c450*/  STL.64 [R1+0x730], R24 ;  /* 0x0007301801007387 */ /* 0x000fe80000100a00 */
[----:B0-----:R-:W2:Y:S04]  /*c460*/  LDL.LU.64 R26, [R1+0x8] ;  /* 0x00000800011a7983 */ /* 0x001ea80000300a00 */
[----:B------:R-:W3:Y:S01]  /*c470*/  LDL.LU.64 R8, [R1+0x460] ;  /* 0x0004600001087983 */ /* 0x000ee20000300a00 */
[----:B------:R-:W-:-:S07]  /*c480*/  IMAD.MOV.U32 R15, RZ, RZ, R0 ;  /* 0x000000ffff0f7224 */ /* 0x000fce00078e0000 */
[C---:B-1----:R-:W-:Y:S01]  /*c490*/  HMMA.16816.F32 R12, R16.reuse, R14, R20 ;  /* 0x0000000e100c723c */ /* 0x042fe20000001814 */
[----:B---3--:R-:W-:Y:S04]  /*c4a0*/  STL [R1+0x758], R8 ;  /* 0x0007580801007387 */ /* 0x008fe80000100800 */
[----:B------:R-:W-:Y:S04]  /*c4b0*/  STL [R1+0x754], R9 ;  /* 0x0007540901007387 */ /* 0x000fe80000100800 */
[----:B------:R-:W3:Y:S04]  /*c4c0*/  LDL.LU.64 R4, [R1+0x468] ;  /* 0x0004680001047983 */ /* 0x000ee80000300a00 */
[----:B------:R-:W4:Y:S04]  /*c4d0*/  LDL.LU.64 R22, [R1+0x858] ;  /* 0x0008580001167983 */ /* 0x000f280000300a00 */
[----:B------:R-:W4:Y:S04]  /*c4e0*/  LDL.LU.64 R20, [R1+0x850] ;  /* 0x0008500001147983 */ /* 0x000f280000300a00 */
[----:B------:R-:W-:Y:S04]  /*c4f0*/  STL.64 [R1+0x190], R12 ;  /* 0x0001900c01007387 */ /* 0x000fe80000100a00 */
[----:B------:R0:W-:Y:S04]  /*c500*/  STL.64 [R1+0x198], R14 ;  /* 0x0001980e01007387 */ /* 0x0001e80000100a00 */
[----:B0-----:R-:W4:Y:S02]  /*c510*/  LDL.LU.64 R14, [R1+0x848] ;  /* 0x00084800010e7983 */ /* 0x001f240000300a00 */
[----:B----4-:R-:W-:Y:S02]  /*c520*/  HMMA.16816.F32 R12, R16, R14, R20 ;  /* 0x0000000e100c723c */ /* 0x010fe40000001814 */
[----:B------:R-:W4:Y:S04]  /*c530*/  LDL.LU.64 R22, [R1+0x840] ;  /* 0x0008400001167983 */ /* 0x000f280000300a00 */
[----:B------:R-:W4:-:S13]  /*c540*/  LDL.LU.64 R20, [R1+0x838] ;  /* 0x0008380001147983 */ /* 0x000f1a0000300a00 */
        /* <DEDUP_REMOVED lines=21> */
[----:B------:R4:W-:Y:S02]  /*c6a0*/  STL.64 [R1+0x780], R26 ;  /* 0x0007801a01007387 */ /* 0x0009e40000100a00 */
[----:B----4-:R-:W-:Y:S02]  /*c6b0*/  HMMA.16816.F32 R24, R16, R6, R20 ;  /* 0x000000061018723c */ /* 0x010fe40000001814 */
[----:B------:R-:W4:-:S15]  /*c6c0*/  LDL.LU R20, [R1+0x60] ;  /* 0x0000600001147983 */ /* 0x000f1e0000300800 */
[----:B------:R-:W-:Y:S02]  /*c6d0*/  NOP ;  /* 0x0000000000007918 */ /* 0x000fe40000000000 */
[----:B------:R-:W-:Y:S04]  /*c6e0*/  STL.64 [R1+0x140], R24 ;  /* 0x0001401801007387 */ /* 0x000fe80000100a00 */
[----:B------:R-:W-:Y:S04]  /*c6f0*/  STL.64 [R1+0x148], R26 ;  /* 0x0001481a01007387 */ /* 0x000fe80000100a00 */
[----:B------:R-:W4:Y:S04]  /*c700*/  LDL.LU R21, [R1+0x64] ;  /* 0x0000640001157983 */ /* 0x000f280000300800 */
[----:B------:R-:W2:Y:S04]  /*c710*/  LDL.LU R22, [R1+0x68] ;  /* 0x0000680001167983 */ /* 0x000ea80000300800 */
[----:B------:R-:W2:Y:S04]  /*c720*/  LDL.LU R23, [R1+0x6c] ;  /* 0x00006c0001177983 */ /* 0x000ea80000300800 */
[----:B--2---:R-:W-:Y:S04]  /*c730*/  STL.64 [R1+0x7e8], R22 ;  /* 0x0007e81601007387 */ /* 0x004fe80000100a00 */
[----:B----4-:R0:W-:Y:S04]  /*c740*/  STL.64 [R1+0x7e0], R20 ;  /* 0x0007e01401007387 */ /* 0x0101e80000100a00 */
[----:B0-----:R-:W2:Y:S04]  /*c750*/  LDL.LU R20, [R1+0x130] ;  /* 0x0001300001147983 */ /* 0x001ea80000300800 */
[----:B------:R-:W2:Y:S04]  /*c760*/  LDL.LU R21, [R1+0x134] ;  /* 0x0001340001157983 */ /* 0x000ea80000300800 */
[----:B------:R-:W2:Y:S04]  /*c770*/  LDL.LU R22, [R1+0x138] ;  /* 0x0001380001167983 */ /* 0x000ea80000300800 */
[----:B------:R-:W2:Y:S04]  /*c780*/  LDL.LU R23, [R1+0x13c] ;  /* 0x00013c0001177983 */ /* 0x000ea80000300800 */
[----:B------:R-:W4:Y:S04]  /*c790*/  LDL.LU.64 R26, [R1+0x18] ;  /* 0x00001800011a7983 */ /* 0x000f280000300a00 */
[----:B----4-:R0:W-:Y:S04]  /*c7a0*/  STL.64 [R1+0x798], R26 ;  /* 0x0007981a01007387 */ /* 0x0101e80000100a00 */
[----:B0-----:R-:W4:Y:S04]  /*c7b0*/  LDL.LU.64 R26, [R1+0x28] ;  /* 0x00002800011a7983 */ /* 0x001f280000300a00 */
[----:B----4-:R-:W-:Y:S04]  /*c7c0*/  STL.64 [R1+0x7b0], R26 ;  /* 0x0007b01a01007387 */ /* 0x010fe80000100a00 */
[----:B------:R-:W-:Y:S04]  /*c7d0*/  STL.64 [R1+0x778], R6 ;  /* 0x0007780601007387 */ /* 0x000fe80000100a00 */
[----:B---3--:R0:W-:Y:S04]  /*c7e0*/  STL.64 [R1+0x770], R4 ;  /* 0x0007700401007387 */ /* 0x0081e80000100a00 */
[----:B0-----:R-:W3:Y:S04]  /*c7f0*/  LDL.LU R4, [R1+0x260] ;  /* 0x0002600001047983 */ /* 0x001ee80000300800 */
[----:B------:R-:W3:Y:S04]  /*c800*/  LDL.LU R5, [R1+0x264] ;  /* 0x0002640001057983 */ /* 0x000ee80000300800 */
[----:B------:R-:W4:Y:S04]  /*c810*/  LDL.LU R6, [R1+0x268] ;  /* 0x0002680001067983 */ /* 0x000f280000300800 */
[----:B------:R-:W4:Y:S04]  /*c820*/  LDL.LU R7, [R1+0x26c] ;  /* 0x00026c0001077983 */ /* 0x000f280000300800 */
[----:B------:R-:W2:Y:S04]  /*c830*/  LDL.LU.64 R26, [R1+0x38] ;  /* 0x00003800011a7983 */ /* 0x000ea80000300a00 */
[----:B--2---:R0:W-:Y:S04]  /*c840*/  STL.64 [R1+0x7c8], R26 ;  /* 0x0007c81a01007387 */ /* 0x0041e80000100a00 */
[----:B0-----:R-:W2:Y:S04]  /*c850*/  LDL.LU.64 R26, [R1+0x48] ;  /* 0x00004800011a7983 */ /* 0x001ea80000300a00 */
[----:B----4-:R-:W-:Y:S04]  /*c860*/  STL.64 [R1+0x790], R6 ;  /* 0x0007900601007387 */ /* 0x010fe80000100a00 */
[----:B---3--:R0:W-:Y:S04]  /*c870*/  STL.64 [R1+0x788], R4 ;  /* 0x0007880401007387 */ /* 0x0081e80000100a00 */
[----:B0-----:R-:W3:Y:S04]  /*c880*/  LDL.LU R4, [R1+0x270] ;  /* 0x0002700001047983 */ /* 0x001ee80000300800 */
[----:B------:R-:W3:Y:S04]  /*c890*/  LDL.LU R5, [R1+0x274] ;  /* 0x0002740001057983 */ /* 0x000ee80000300800 */
[----:B------:R-:W4:Y:S04]  /*c8a0*/  LDL.LU R6, [R1+0x278] ;  /* 0x0002780001067983 */ /* 0x000f280000300800 */
[----:B------:R-:W4:Y:S01]  /*c8b0*/  LDL.LU R7, [R1+0x27c] ;  /* 0x00027c0001077983 */ /* 0x000f220000300800 */
[C---:B------:R-:W-:Y:S03]  /*c8c0*/  HMMA.16816.F32 R20, R16.reuse, R10, R20 ;  /* 0x0000000a1014723c */ /* 0x040fe60000001814 */
[----:B----4-:R-:W-:Y:S04]  /*c8d0*/  STL.64 [R1+0x7a8], R6 ;  /* 0x0007a80601007387 */ /* 0x010fe80000100a00 */
[----:B---3--:R0:W-:Y:S04]  /*c8e0*/  STL.64 [R1+0x7a0], R4 ;  /* 0x0007a00401007387 */ /* 0x0081e80000100a00 */
[----:B0-----:R-:W3:Y:S04]  /*c8f0*/  LDL.LU R4, [R1+0x280] ;  /* 0x0002800001047983 */ /* 0x001ee80000300800 */
[----:B------:R-:W3:Y:S04]  /*c900*/  LDL.LU R5, [R1+0x284] ;  /* 0x0002840001057983 */ /* 0x000ee80000300800 */
[----:B------:R-:W4:Y:S04]  /*c910*/  LDL.LU R6, [R1+0x288] ;  /* 0x0002880001067983 */ /* 0x000f280000300800 */
[----:B------:R-:W4:Y:S04]  /*c920*/  LDL.LU R7, [R1+0x28c] ;  /* 0x00028c0001077983 */ /* 0x000f280000300800 */
[----:B----4-:R-:W-:Y:S04]  /*c930*/  STL.64 [R1+0x7c0], R6 ;  /* 0x0007c00601007387 */ /* 0x010fe80000100a00 */
[----:B---3--:R0:W-:Y:S04]  /*c940*/  STL.64 [R1+0x7b8], R4 ;  /* 0x0007b80401007387 */ /* 0x0081e80000100a00 */
[----:B0-----:R-:W3:Y:S04]  /*c950*/  LDL.LU R4, [R1+0x290] ;  /* 0x0002900001047983 */ /* 0x001ee80000300800 */
[----:B------:R-:W3:Y:S04]  /*c960*/  LDL.LU R5, [R1+0x294] ;  /* 0x0002940001057983 */ /* 0x000ee80000300800 */
[----:B------:R-:W3:Y:S04]  /*c970*/  LDL.LU R6, [R1+0x298] ;  /* 0x0002980001067983 */ /* 0x000ee80000300800 */
[----:B------:R-:W3:Y:S04]  /*c980*/  LDL.LU R7, [R1+0x29c] ;  /* 0x00029c0001077983 */ /* 0x000ee80000300800 */
[----:B------:R-:W4:Y:S04]  /*c990*/  LDL.LU.64 R12, [R1+0x470] ;  /* 0x00047000010c7983 */ /* 0x000f280000300a00 */
[----:B------:R-:W-:Y:S04]  /*c9a0*/  STL.64 [R1+0x130], R20 ;  /* 0x0001301401007387 */ /* 0x000fe80000100a00 */
[----:B------:R0:W-:Y:S04]  /*c9b0*/  STL.64 [R1+0x138], R22 ;  /* 0x0001381601007387 */ /* 0x0001e80000100a00 */
[----:B0-----:R-:W2:Y:S04]  /*c9c0*/  LDL.LU.64 R22, [R1+0x7e8] ;  /* 0x0007e80001167983 */ /* 0x001ea80000300a00 */
[----:B------:R-:W2:Y:S04]  /*c9d0*/  LDL.LU.64 R20, [R1+0x7e0] ;  /* 0x0007e00001147983 */ /* 0x000ea80000300a00 */
[----:B------:R-:W-:Y:S01]  /*c9e0*/  STL [R1+0x75c], R11 ;  /* 0x00075c0b01007387 */ /* 0x000fe20000100800 */
[----:B--2---:R-:W-:Y:S03]  /*c9f0*/  HMMA.16816.F32 R16, R16, R14, R20 ;  /* 0x0000000e1010723c */ /* 0x004fe60000001814 */
[----:B------:R-:W2:Y:S04]  /*ca00*/  LDL.LU.64 R22, [R1+0x7d8] ;  /* 0x0007d80001167983 */ /* 0x000ea80000300a00 */
[----:B------:R-:W2:-:S12]  /*ca10*/  LDL.LU.64 R20, [R1+0x7d0] ;  /* 0x0007d00001147983 */ /* 0x000e980000300a00 */
[----:B------:R0:W-:Y:S04]  /*ca20*/  STL.64 [R1+0x60], R16 ;  /* 0x0000601001007387 */ /* 0x0001e80000100a00 */
[----:B------:R1:W-:Y:S04]  /*ca30*/  STL.64 [R1+0x68], R18 ;  /* 0x0000681201007387 */ /* 0x0003e80000100a00 */
[----:B0-----:R-:W2:Y:S04]  /*ca40*/  LDL.LU R16, [R1+0x2a0] ;  /* 0x0002a00001107983 */ /* 0x001ea80000300800 */
[----:B------:R-:W2:Y:S04]  /*ca50*/  LDL.LU R17, [R1+0x2a4] ;  /* 0x0002a40001117983 */ /* 0x000ea80000300800 */
[----:B-1----:R-:W2:Y:S04]  /*ca60*/  LDL.LU R18, [R1+0x2a8] ;  /* 0x0002a80001127983 */ /* 0x002ea80000300800 */
[----:B------:R-:W2:Y:S04]  /*ca70*/  LDL.LU R19, [R1+0x2ac] ;  /* 0x0002ac0001137983 */ /* 0x000ea80000300800 */
[----:B------:R-:W-:Y:S04]  /*ca80*/  STL.64 [R1+0x748], R14 ;  /* 0x0007480e01007387 */ /* 0x000fe80000100a00 */
[----:B----4-:R0:W-:Y:S04]  /*ca90*/  STL.64 [R1+0x740], R12 ;  /* 0x0007400c01007387 */ /* 0x0101e80000100a00 */
[----:B0-----:R-:W4:Y:S04]  /*caa0*/  LDL.LU R12, [R1+0x240] ;  /* 0x00024000010c7983 */ /* 0x001f280000300800 */
[----:B------:R-:W4:Y:S04]  /*cab0*/  LDL.LU R13, [R1+0x244] ;  /* 0x00024400010d7983 */ /* 0x000f280000300800 */
[----:B------:R-:W3:Y:S04]  /*cac0*/  LDL.LU R14, [R1+0x248] ;  /* 0x00024800010e7983 */ /* 0x000ee80000300800 */
[----:B------:R-:W3:Y:S01]  /*cad0*/  LDL.LU R15, [R1+0x24c] ;  /* 0x00024c00010f7983 */ /* 0x000ee20000300800 */
[----:B--2---:R-:W-:Y:S03]  /*cae0*/  HMMA.16816.F32 R16, R20, R26, R16 ;  /* 0x0000001a1410723c */ /* 0x004fe60000001810 */
[----:B---3--:R-:W-:Y:S04]  /*caf0*/  STL.64 [R1+0x768], R14 ;  /* 0x0007680e01007387 */ /* 0x008fe80000100a00 */
[----:B----4-:R0:W-:Y:S04]  /*cb00*/  STL.64 [R1+0x760], R12 ;  /* 0x0007600c01007387 */ /* 0x0101e80000100a00 */
[----:B0-----:R-:W2:Y:S04]  /*cb10*/  LDL.LU R12, [R1+0x250] ;  /* 0x00025000010c7983 */ /* 0x001ea80000300800 */
[----:B------:R-:W2:Y:S04]  /*cb20*/  LDL.LU R13, [R1+0x254] ;  /* 0x00025400010d7983 */ /* 0x000ea80000300800 */
[----:B------:R-:W2:Y:S04]  /*cb30*/  LDL.LU R14, [R1+0x258] ;  /* 0x00025800010e7983 */ /* 0x000ea80000300800 */
[----:B------:R-:W2:Y:S04]  /*cb40*/  LDL.LU R15, [R1+0x25c] ;  /* 0x00025c00010f7983 */ /* 0x000ea80000300800 */
[----:B------:R-:W-:Y:S04]  /*cb50*/  STL.64 [R1+0x2a0], R16 ;  /* 0x0002a01001007387 */ /* 0x000fe80000100a00 */
[----:B------:R0:W-:Y:S02]  /*cb60*/  STL.64 [R1+0x2a8], R18 ;  /* 0x0002a81201007387 */ /* 0x0001e40000100a00 */
[----:B0-----:R-:W-:-:S02]  /*cb70*/  IMAD.MOV.U32 R19, RZ, RZ, R26 ;  /* 0x000000ffff137224 */ /* 0x001fc400078e001a */
[----:B------:R-:W-:Y:S02]  /*cb80*/  IMAD.MOV.U32 R18, RZ, RZ, R27 ;  /* 0x000000ffff127224 */ /* 0x000fe400078e001b */
[----:B------:R-:W3:Y:S02]  /*cb90*/  LDL.LU.64 R26, [R1+0x7c8] ;  /* 0x0007c800011a7983 */ /* 0x000ee40000300a00 */
[----:B---3--:R-:W-:Y:S01]  /*cba0*/  HMMA.16816.F32 R4, R20, R26, R4 ;  /* 0x0000001a1404723c */ /* 0x008fe20000001804 */
[----:B------:R-:W-:Y:S02]  /*cbb0*/  IMAD.MOV.U32 R9, RZ, RZ, R26 ;  /* 0x000000ffff097224 */ /* 0x000fe400078e001a */
[----:B------:R-:W-:-:S15]  /*cbc0*/  IMAD.MOV.U32 R0, RZ, RZ, R27 ;  /* 0x000000ffff007224 */ /* 0x000fde00078e001b */
[----:B------:R-:W-:Y:S01]  /*cbd0*/  NOP ;  /* 0x0000000000007918 */ /* 0x000fe20000000000 */
        /* <DEDUP_REMOVED lines=22> */
[----:B------:R-:W3:Y:S04]  /*cd40*/  LDL.LU.64 R26, [R1+0x780] ;  /* 0x00078000011a7983 */ /* 0x000ee80000300a00 */
[----:B------:R-:W4:Y:S01]  /*cd50*/  LDL.LU.64 R28, [R1+0x498] ;  /* 0x00049800011c7983 */ /* 0x000f220000300a00 */
[----:B---3--:R-:W-:-:S15]  /*cd60*/  HMMA.16816.F32 R4, R20, R26, R4 ;  /* 0x0000001a1404723c */ /* 0x008fde0000001804 */
[----:B------:R-:W-:-:S04]  /*cd70*/  NOP ;  /* 0x0000000000007918 */ /* 0x000fc80000000000 */
[----:B------:R-:W-:Y:S04]  /*cd80*/  STL.64 [R1+0x260], R4 ;  /* 0x0002600401007387 */ /* 0x000fe80000100a00 */
[----:B------:R0:W-:Y:S04]  /*cd90*/  STL.64 [R1+0x268], R6 ;  /* 0x0002680601007387 */ /* 0x0001e80000100a00 */
[----:B0-----:R-:W2:Y:S04]  /*cda0*/  LDL.LU.64 R6, [R1+0x778] ;  /* 0x0007780001067983 */ /* 0x001ea80000300a00 */
[----:B------:R-:W3:Y:S01]  /*cdb0*/  LDL.LU.64 R4, [R1+0x770] ;  /* 0x0007700001047983 */ /* 0x000ee20000300a00 */
[----:B------:R-:W-:-:S03]  /*cdc0*/  IMAD.MOV.U32 R17, RZ, RZ, R26 ;  /* 0x000000ffff117224 */ /* 0x000fc600078e001a */
[----:B------:R-:W3:Y:S01]  /*cdd0*/  LDL.LU R24, [R1+0x110] ;  /* 0x0001100001187983 */ /* 0x000ee20000300800 */
[----:B------:R-:W-:-:S03]  /*cde0*/  IMAD.MOV.U32 R16, RZ, RZ, R27 ;  /* 0x000000ffff107224 */ /* 0x000fc600078e001b */
[----:B------:R-:W3:Y:S04]  /*cdf0*/  LDL.LU R25, [R1+0x114] ;  /* 0x0001140001197983 */ /* 0x000ee80000300800 */
[----:B------:R-:W3:Y:S04]  /*ce00*/  LDL.LU R26, [R1+0x118] ;  /* 0x00011800011a7983 */ /* 0x000ee80000300800 */
[----:B------:R-:W3:Y:S01]  /*ce10*/  LDL.LU R27, [R1+0x11c] ;  /* 0x00011c00011b7983 */ /* 0x000ee20000300800 */
[----:B--2---:R-:W-:-:S15]  /*ce20*/  HMMA.16816.F32 R12, R20, R6, R12 ;  /* 0x00000006140c723c */ /* 0x004fde000000180c */
[----:B------:R-:W-:-:S04]  /*ce30*/  NOP ;  /* 0x0000000000007918 */ /* 0x000fc80000000000 */
[----:B------:R-:W-:Y:S04]  /*ce40*/  STL.64 [R1+0x250], R12 ;  /* 0x0002500c01007387 */ /* 0x000fe80000100a00 */
[----:B------:R0:W-:Y:S04]  /*ce50*/  STL.64 [R1+0x258], R14 ;  /* 0x0002580e01007387 */ /* 0x0001e80000100a00 */
[----:B0-----:R-:W2:Y:S04]  /*ce60*/  LDL.LU.64 R14, [R1+0x768] ;  /* 0x00076800010e7983 */ /* 0x001ea80000300a00 */
[----:B------:R-:W2:Y:S04]  /*ce70*/  LDL.LU.64 R12, [R1+0x760] ;  /* 0x00076000010c7983 */ /* 0x000ea80000300a00 */
[----:B------:R0:W-:Y:S04]  /*ce80*/  STL.64 [R1+0x6e8], R6 ;  /* 0x0006e80601007387 */ /* 0x0001e80000100a00 */
[----:B---3--:R-:W-:Y:S01]  /*ce90*/  STL.64 [R1+0x6e0], R4 ;  /* 0x0006e00401007387 */ /* 0x008fe20000100a00 */
[----:B0-----:R-:W-:-:S03]  /*cea0*/  IMAD.MOV.U32 R6, RZ, RZ, R11 ;  /* 0x000000ffff067224 */ /* 0x001fc600078e000b */
[----:B------:R-:W2:Y:S01]  /*ceb0*/  LDL.LU R11, [R1+0x75c] ;  /* 0x00075c00010b7983 */ /* 0x000ea20000300800 */
[----:B------:R-:W-:-:S03]  /*cec0*/  IMAD.MOV.U32 R7, RZ, RZ, R8 ;  /* 0x000000ffff077224 */ /* 0x000fc600078e0008 */
[----:B------:R-:W3:Y:S04]  /*ced0*/  LDL.LU R8, [R1+0x758] ;  /* 0x0007580001087983 */ /* 0x000ee80000300800 */
[----:B------:R0:W-:Y:S02]  /*cee0*/  STL.64 [R1+0x700], R6 ;  /* 0x0007000601007387 */ /* 0x0001e40000100a00 */
[----:B0-----:R-:W-:Y:S02]  /*cef0*/  IMAD.MOV.U32 R6, RZ, RZ, R9 ;  /* 0x000000ffff067224 */ /* 0x001fe400078e0009 */
[----:B------:R-:W3:Y:S01]  /*cf00*/  LDL.LU R9, [R1+0x754] ;  /* 0x0007540001097983 */ /* 0x000ee20000300800 */
[----:B------:R-:W-:-:S03]  /*cf10*/  IMAD.MOV.U32 R7, RZ, RZ, R0 ;  /* 0x000000ffff077224 */ /* 0x000fc600078e0000 */
[----:B------:R-:W3:Y:S04]  /*cf20*/  LDL.LU R0, [R1+0x750] ;  /* 0x0007500001007983 */ /* 0x000ee80000300800 */
[----:B------:R-:W-:Y:S01]  /*cf30*/  STL.64 [R1+0x718], R6 ;  /* 0x0007180601007387 */ /* 0x000fe20000100a00 */
[----:B--2---:R-:W-:-:S15]  /*cf40*/  HMMA.16816.F32 R12, R20, R10, R12 ;  /* 0x0000000a140c723c */ /* 0x004fde000000180c */
[----:B------:R-:W-:-:S04]  /*cf50*/  NOP ;  /* 0x0000000000007918 */ /* 0x000fc80000000000 */
[----:B------:R-:W-:Y:S04]  /*cf60*/  STL.64 [R1+0x240], R12 ;  /* 0x0002400c01007387 */ /* 0x000fe80000100a00 */
[----:B------:R0:W-:Y:S04]  /*cf70*/  STL.64 [R1+0x248], R14 ;  /* 0x0002480e01007387 */ /* 0x0001e80000100a00 */
[----:B0-----:R-:W2:Y:S04]  /*cf80*/  LDL.LU.64 R14, [R1+0x748] ;  /* 0x00074800010e7983 */ /* 0x001ea80000300a00 */
[----:B------:R-:W2:Y:S04]  /*cf90*/  LDL.LU.64 R12, [R1+0x740] ;  /* 0x00074000010c7983 */ /* 0x000ea80000300a00 */
[----:B------:R-:W-:Y:S04]  /*cfa0*/  STL.64 [R1+0x6f8], R10 ;  /* 0x0006f80a01007387 */ /* 0x000fe80000100a00 */
[----:B---3--:R0:W-:Y:S04]  /*cfb0*/  STL.64 [R1+0x6f0], R8 ;  /* 0x0006f00801007387 */ /* 0x0081e80000100a00 */
[----:B0-----:R-:W3:Y:S04]  /*cfc0*/  LDL.LU R8, [R1+0x430] ;  /* 0x0004300001087983 */ /* 0x001ee80000300800 */
[----:B------:R-:W3:Y:S04]  /*cfd0*/  LDL.LU R9, [R1+0x434] ;  /* 0x0004340001097983 */ /* 0x000ee80000300800 */
[----:B------:R-:W2:Y:S04]  /*cfe0*/  LDL.LU R10, [R1+0x438] ;  /* 0x00043800010a7983 */ /* 0x000ea80000300800 */
[----:B------:R-:W2:Y:S04]  /*cff0*/  LDL.LU R11, [R1+0x43c] ;  /* 0x00043c00010b7983 */ /* 0x000ea80000300800 */
[----:B--2---:R-:W-:Y:S04]  /*d000*/  STL.64 [R1+0x710], R10 ;  /* 0x0007100a01007387 */ /* 0x004fe80000100a00 */
[----:B---3--:R0:W-:Y:S04]  /*d010*/  STL.64 [R1+0x708], R8 ;  /* 0x0007080801007387 */ /* 0x0081e80000100a00 */
[----:B0-----:R-:W2:Y:S04]  /*d020*/  LDL.LU R8, [R1+0x80] ;  /* 0x0000800001087983 */ /* 0x001ea80000300800 */
[----:B------:R-:W2:Y:S04]  /*d030*/  LDL.LU R9, [R1+0x84] ;  /* 0x0000840001097983 */ /* 0x000ea80000300800 */
[----:B------:R-:W3:Y:S04]  /*d040*/  LDL.LU R10, [R1+0x88] ;  /* 0x00008800010a7983 */ /* 0x000ee80000300800 */
[----:B------:R-:W3:Y:S01]  /*d050*/  LDL.LU R11, [R1+0x8c] ;  /* 0x00008c00010b7983 */ /* 0x000ee20000300800 */
[----:B------:R-:W-:Y:S03]  /*d060*/  HMMA.16816.F32 R20, R20, R14, R24 ;  /* 0x0000000e1414723c */ /* 0x000fe60000001818 */
[----:B---3--:R-:W-:Y:S04]  /*d070*/  STL.64 [R1+0x728], R10 ;  /* 0x0007280a01007387 */ /* 0x008fe80000100a00 */
[----:B--2---:R0:W-:Y:S04]  /*d080*/  STL.64 [R1+0x720], R8 ;  /* 0x0007200801007387 */ /* 0x0041e80000100a00 */
[----:B0-----:R-:W2:Y:S04]  /*d090*/  LDL.LU R8, [R1+0x90] ;  /* 0x0000900001087983 */ /* 0x001ea80000300800 */
[----:B------:R-:W2:Y:S04]  /*d0a0*/  LDL.LU R9, [R1+0x94] ;  /* 0x0000940001097983 */ /* 0x000ea80000300800 */
[----:B------:R-:W2:Y:S04]  /*d0b0*/  LDL.LU R10, [R1+0x98] ;  /* 0x00009800010a7983 */ /* 0x000ea80000300800 */
[----:B------:R-:W2:Y:S04]  /*d0c0*/  LDL.LU R11, [R1+0x9c] ;  /* 0x00009c00010b7983 */ /* 0x000ea80000300800 */
[----:B------:R-:W2:Y:S04]  /*d0d0*/  LDL.LU.64 R26, [R1+0x738] ;  /* 0x00073800011a7983 */ /* 0x000ea80000300a00 */
[----:B------:R-:W2:Y:S01]  /*d0e0*/  LDL.LU.64 R24, [R1+0x730] ;  /* 0x0007300001187983 */ /* 0x000ea20000300a00 */
[----:B------:R-:W-:-:S02]  /*d0f0*/  IMAD.MOV.U32 R6, RZ, RZ, R19 ;  /* 0x000000ffff067224 */ /* 0x000fc400078e0013 */
[----:B------:R-:W-:Y:S01]  /*d100*/  IMAD.MOV.U32 R7, RZ, RZ, R18 ;  /* 0x000000ffff077224 */ /* 0x000fe200078e0012 */
[----:B------:R0:W-:Y:S01]  /*d110*/  STL.64 [R1+0x110], R20 ;  /* 0x0001101401007387 */ /* 0x0001e20000100a00 */
[----:B------:R-:W1:Y:S03]  /*d120*/  LDC R19, c[0x0][0x3ac] ;  /* 0x0000eb00ff137b82 */ /* 0x000e660000000800 */
[----:B------:R3:W-:Y:S04]  /*d130*/  STL.64 [R1+0x118], R22 ;  /* 0x0001181601007387 */ /* 0x0007e80000100a00 */
[----:B0-----:R-:W4:Y:S04]  /*d140*/  LDL.LU.64 R20, [R1+0x4a8] ;  /* 0x0004a80001147983 */ /* 0x001f280000300a00 */
[----:B---3--:R-:W3:Y:S01]  /*d150*/  LDL.LU.64 R22, [R1+0x4b0] ;  /* 0x0004b00001167983 */ /* 0x008ee20000300a00 */
        /* <DEDUP_REMOVED lines=11> */
[----:B0-----:R-:W2:Y:S01]  /*d210*/  LDL.LU.64 R6, [R1+0x700] ;  /* 0x0007000001067983 */ /* 0x001ea20000300a00 */
[----:B-1----:R-:W-:Y:S01]  /*d220*/  IMAD.SHL.U32 R19, R19, 0x20, RZ ;  /* 0x0000002013137824 */ /* 0x002fe200078e00ff */
[----:B--2---:R-:W-:Y:S02]  /*d230*/  HMMA.16816.F32 R4, R24, R6, R8 ;  /* 0x000000061804723c */ /* 0x004fe40000001808 */
[----:B------:R-:W2:Y:S04]  /*d240*/  LDL.LU.64 R10, [R1+0x6f8] ;  /* 0x0006f800010a7983 */ /* 0x000ea80000300a00 */
[----:B------:R-:W2:-:S13]  /*d250*/  LDL.LU.64 R8, [R1+0x6f0] ;  /* 0x0006f00001087983 */ /* 0x000e9a0000300a00 */
[----:B------:R-:W-:Y:S04]  /*d260*/  STL.64 [R1+0x430], R4 ;  /* 0x0004300401007387 */ /* 0x000fe80000100a00 */
[----:B------:R0:W-:Y:S04]  /*d270*/  STL.64 [R1+0x438], R6 ;  /* 0x0004380601007387 */ /* 0x0001e80000100a00 */
[----:B0-----:R-:W3:Y:S04]  /*d280*/  LDL.LU.64 R6, [R1+0x6e8] ;  /* 0x0006e80001067983 */ /* 0x001ee80000300a00 */
[----:B------:R-:W3:Y:S01]  /*d290*/  LDL.LU.64 R4, [R1+0x6e0] ;  /* 0x0006e00001047983 */ /* 0x000ee20000300a00 */
[----:B--2---:R-:W-:-:S05]  /*d2a0*/  IMAD.WIDE R8, R19, 0x2, R8 ;  /* 0x0000000213087825 */ /* 0x004fca00078e0208 */
[----:B------:R-:W-:Y:S04]  /*d2b0*/  STL [R1+0x5c4], R8 ;  /* 0x0005c40801007387 */ /* 0x000fe80000100800 */
[----:B------:R0:W-:Y:S04]  /*d2c0*/  STL [R1+0x5c0], R9 ;  /* 0x0005c00901007387 */ /* 0x0001e80000100800 */
[----:B0-----:R-:W2:Y:S01]  /*d2d0*/  LDL.LU.64 R8, [R1+0x478] ;  /* 0x0004780001087983 */ /* 0x001ea20000300a00 */
[----:B------:R-:W-:-:S04]  /*d2e0*/  IMAD.WIDE R12, R19, 0x2, R12 ;  /* 0x00000002130c7825 */ /* 0x000fc800078e020c */
[----:B---3--:R-:W-:-:S05]  /*d2f0*/  IMAD.WIDE R4, R19, 0x2, R4 ;  /* 0x0000000213047825 */ /* 0x008fca00078e0204 */
[----:B------:R-:W-:Y:S04]  /*d300*/  STL [R1+0x5bc], R4 ;  /* 0x0005bc0401007387 */ /* 0x000fe80000100800 */
[----:B------:R0:W-:Y:S04]  /*d310*/  STL [R1+0x5b8], R5 ;  /* 0x0005b80501007387 */ /* 0x0001e80000100800 */
[----:B0-----:R-:W3:Y:S04]  /*d320*/  LDL.LU.64 R4, [R1+0x480] ;  /* 0x0004800001047983 */ /* 0x001ee80000300a00 */
[----:B------:R-:W-:Y:S04]  /*d330*/  STL [R1+0x5b4], R12 ;  /* 0x0005b40c01007387 */ /* 0x000fe80000100800 */
[----:B------:R0:W-:Y:S04]  /*d340*/  STL [R1+0x5b0], R13 ;  /* 0x0005b00d01007387 */ /* 0x0001e80000100800 */
[----:B0-----:R-:W4:Y:S01]  /*d350*/  LDL.LU.64 R12, [R1+0x488] ;  /* 0x00048800010c7983 */ /* 0x001f220000300a00 */
[----:B--2---:R-:W-:-:S05]  /*d360*/  IMAD.WIDE R8, R19, 0x2, R8 ;  /* 0x0000000213087825 */ /* 0x004fca00078e0208 */
[----:B------:R-:W-:Y:S04]  /*d370*/  STL [R1+0x5ac], R8 ;  /* 0x0005ac0801007387 */ /* 0x000fe80000100800 */
[----:B------:R0:W-:Y:S04]  /*d380*/  STL [R1+0x5a8], R9 ;  /* 0x0005a80901007387 */ /* 0x0001e80000100800 */
[----:B0-----:R-:W2:Y:S01]  /*d390*/  LDL.LU.64 R8, [R1+0x490] ;  /* 0x0004900001087983 */ /* 0x001ea20000300a00 */
[----:B---3--:R-:W-:-:S05]  /*d3a0*/  IMAD.WIDE R4, R19, 0x2, R4 ;  /* 0x0000000213047825 */ /* 0x008fca00078e0204 */
[----:B------:R-:W-:Y:S04]  /*d3b0*/  STL [R1+0x5a4], R4 ;  /* 0x0005a40401007387 */ /* 0x000fe80000100800 */
[----:B------:R0:W-:Y:S01]  /*d3c0*/  STL [R1+0x5a0], R5 ;  /* 0x0005a00501007387 */ /* 0x0001e20000100800 */
[----:B----4-:R-:W-:-:S04]  /*d3d0*/  IMAD.WIDE R12, R19, 0x2, R12 ;  /* 0x00000002130c7825 */ /* 0x010fc800078e020c */
[C---:B0-----:R-:W-:Y:S01]  /*d3e0*/  IMAD.WIDE R4, R19.reuse, 0x2, R28 ;  /* 0x0000000213047825 */ /* 0x041fe200078e021c */
[----:B------:R-:W-:Y:S04]  /*d3f0*/  STL [R1+0x59c], R12 ;  /* 0x00059c0c01007387 */ /* 0x000fe80000100800 */
[----:B------:R0:W-:Y:S04]  /*d400*/  STL [R1+0x594], R13 ;  /* 0x0005940d01007387 */ /* 0x0001e80000100800 */
[----:B0-----:R-:W3:Y:S04]  /*d410*/  LDL.LU.64 R12, [R1+0x4a0] ;  /* 0x0004a000010c7983 */ /* 0x001ee80000300a00 */
[----:B------:R-:W4:Y:S01]  /*d420*/  LDL.LU.64 R28, [R1+0x4e0] ;  /* 0x0004e000011c7983 */ /* 0x000f220000300a00 */
[----:B--2---:R-:W-:-:S05]  /*d430*/  IMAD.WIDE R8, R19, 0x2, R8 ;  /* 0x0000000213087825 */ /* 0x004fca00078e0208 */
[----:B------:R-:W-:Y:S04]  /*d440*/  STL [R1+0x590], R8 ;  /* 0x0005900801007387 */ /* 0x000fe80000100800 */
[----:B------:R0:W-:Y:S04]  /*d450*/  STL [R1+0x58c], R9 ;  /* 0x00058c0901007387 */ /* 0x0001e80000100800 */
[----:B------:R-:W-:Y:S04]  /*d460*/  STL [R1+0x588], R4 ;  /* 0x0005880401007387 */ /* 0x000fe80000100800 */
[----:B------:R1:W-:Y:S01]  /*d470*/  STL [R1+0x584], R5 ;  /* 0x0005840501007387 */ /* 0x0003e20000100800 */
[----:B0-----:R-:W-:-:S03]  /*d480*/  IMAD.WIDE R8, R19, 0x2, R20 ;  /* 0x0000000213087825 */ /* 0x001fc600078e0214 */
[----:B------:R-:W2:Y:S01]  /*d490*/  LDL.LU.64 R20, [R1+0x4f8] ;  /* 0x0004f80001147983 */ /* 0x000ea20000300a00 */
[----:B-1----:R-:W-:-:S04]  /*d4a0*/  IMAD.WIDE R4, R19, 0x2, R22 ;  /* 0x0000000213047825 */ /* 0x002fc800078e0216 */
[----:B------:R-:W-:Y:S02]  /*d4b0*/  IMAD.MOV.U32 R22, RZ, RZ, R3 ;  /* 0x000000ffff167224 */ /* 0x000fe400078e0003 */
[----:B------:R-:W-:Y:S02]  /*d4c0*/  IMAD.MOV.U32 R23, RZ, RZ, R2 ;  /* 0x000000ffff177224 */ /* 0x000fe400078e0002 */
[C---:B---3--:R-:W-:Y:S01]  /*d4d0*/  IMAD.WIDE R12, R19.reuse, 0x2, R12 ;  /* 0x00000002130c7825 */ /* 0x048fe200078e020c */
[----:B--2---:R-:W-:Y:S04]  /*d4e0*/  STL.64 [R1+0x6d0], R20 ;  /* 0x0006d01401007387 */ /* 0x004fe80000100a00 */
[----:B------:R-:W-:Y:S04]  /*d4f0*/  STL [R1+0x580], R12 ;  /* 0x0005800c01007387 */ /* 0x000fe80000100800 */
[----:B------:R-:W2:Y:S04]  /*d500*/  LDL.LU.64 R2, [R1+0x4e8] ;  /* 0x0004e80001027983 */ /* 0x000ea80000300a00 */
[----:B------:R0:W-:Y:S04]  /*d510*/  STL [R1+0x57c], R13 ;  /* 0x00057c0d01007387 */ /* 0x0001e80000100800 */
[----:B0-----:R-:W3:Y:S04]  /*d520*/  LDL.LU.64 R12, [R1+0x4b8] ;  /* 0x0004b800010c7983 */ /* 0x001ee80000300a00 */
[----:B------:R-:W2:Y:S04]  /*d530*/  LDL.LU.64 R20, [R1+0x4f0] ;  /* 0x0004f00001147983 */ /* 0x000ea80000300a00 */
[----:B------:R-:W-:Y:S04]  /*d540*/  STL [R1+0x578], R8 ;  /* 0x0005780801007387 */ /* 0x000fe80000100800 */
[----:B------:R0:W-:Y:S04]  /*d550*/  STL [R1+0x574], R9 ;  /* 0x0005740901007387 */ /* 0x0001e80000100800 */
[----:B0-----:R-:W2:Y:S04]  /*d560*/  LDL.LU.64 R8, [R1+0x4c0] ;  /* 0x0004c00001087983 */ /* 0x001ea80000300a00 */
[----:B------:R-:W-:Y:S04]  /*d570*/  STL [R1+0x570], R4 ;  /* 0x0005700401007387 */ /* 0x000fe80000100800 */
[----:B------:R0:W-:Y:S04]  /*d580*/  STL [R1+0x56c], R5 ;  /* 0x00056c0501007387 */ /* 0x0001e80000100800 */
[----:B0-----:R-:W4:Y:S01]  /*d590*/  LDL.LU.64 R4, [R1+0x4c8] ;  /* 0x0004c80001047983 */ /* 0x001f220000300a00 */
[----:B---3--:R-:W-:-:S05]  /*d5a0*/  IMAD.WIDE R12, R19, 0x2, R12 ;  /* 0x00000002130c7825 */ /* 0x008fca00078e020c */
[----:B------:R-:W-:Y:S04]  /*d5b0*/  STL [R1+0x568], R12 ;  /* 0x0005680c01007387 */ /* 0x000fe80000100800 */
[----:B------:R0:W-:Y:S04]  /*d5c0*/  STL [R1+0x564], R13 ;  /* 0x0005640d01007387 */ /* 0x0001e80000100800 */
[----:B0-----:R-:W3:Y:S01]  /*d5d0*/  LDL.LU.64 R12, [R1+0x4d0] ;  /* 0x0004d000010c7983 */ /* 0x001ee20000300a00 */
[----:B--2---:R-:W-:-:S05]  /*d5e0*/  IMAD.WIDE R8, R19, 0x2, R8 ;  /* 0x0000000213087825 */ /* 0x004fca00078e0208 */
[----:B------:R-:W-:Y:S04]  /*d5f0*/  STL [R1+0x4c4], R8 ;  /* 0x0004c40801007387 */ /* 0x000fe80000100800 */
[----:B------:R0:W-:Y:S04]  /*d600*/  STL [R1+0x4c0], R9 ;  /* 0x0004c00901007387 */ /* 0x0001e80000100800 */
[----:B0-----:R-:W2:Y:S01]  /*d610*/  LDL.LU.64 R8, [R1+0x4d8] ;  /* 0x0004d80001087983 */ /* 0x001ea20000300a00 */
[----:B----4-:R-:W-:-:S05]  /*d620*/  IMAD.WIDE R4, R19, 0x2, R4 ;  /* 0x0000000213047825 */ /* 0x010fca00078e0204 */
[----:B------:R-:W-:Y:S04]  /*d630*/  STL [R1+0x4bc], R4 ;  /* 0x0004bc0401007387 */ /* 0x000fe80000100800 */
[----:B------:R0:W-:Y:S02]  /*d640*/  STL [R1+0x4b8], R5 ;  /* 0x0004b80501007387 */ /* 0x0001e40000100800 */
[----:B0-----:R-:W-:-:S04]  /*d650*/  IMAD.WIDE R4, R19, 0x2, R28 ;  /* 0x0000000213047825 */ /* 0x001fc800078e021c */
[----:B---3--:R-:W-:-:S05]  /*d660*/  IMAD.WIDE R12, R19, 0x2, R12 ;  /* 0x00000002130c7825 */ /* 0x008fca00078e020c */
[----:B------:R-:W-:Y:S04]  /*d670*/  STL [R1+0x4b4], R12 ;  /* 0x0004b40c01007387 */ /* 0x000fe80000100800 */
[----:B------:R-:W-:Y:S04]  /*d680*/  STL [R1+0x4b0], R13 ;  /* 0x0004b00d01007387 */ /* 0x000fe80000100800 */
[----:B------:R-:W3:Y:S01]  /*d690*/  LDL.LU.64 R28, [R1+0x510] ;  /* 0x00051000011c7983 */ /* 0x000ee20000300a00 */
[----:B--2---:R-:W-:-:S05]  /*d6a0*/  IMAD.WIDE R8, R19, 0x2, R8 ;  /* 0x0000000213087825 */ /* 0x004fca00078e0208 */
[----:B------:R-:W-:Y:S04]  /*d6b0*/  STL [R1+0x4ac], R8 ;  /* 0x0004ac0801007387 */ /* 0x000fe80000100800 */
[----:B------:R-:W-:Y:S04]  /*d6c0*/  STL [R1+0x4a8], R9 ;  /* 0x0004a80901007387 */ /* 0x000fe80000100800 */
[----:B------:R0:W-:Y:S04]  /*d6d0*/  STL [R1+0x4a4], R4 ;  /* 0x0004a40401007387 */ /* 0x0001e80000100800 */
[----:B------:R1:W-:Y:S04]  /*d6e0*/  STL [R1+0x4a0], R5 ;  /* 0x0004a00501007387 */ /* 0x0003e80000100800 */
[----:B------:R2:W-:Y:S04]  /*d6f0*/  STL.64 [R1+0x6d8], R6 ;  /* 0x0006d80601007387 */ /* 0x0005e80000100a00 */
[----:B0-----:R-:W4:Y:S04]  /*d700*/  LDL.LU R4, [R1+0x420] ;  /* 0x0004200001047983 */ /* 0x001f280000300800 */
[----:B-1----:R-:W4:Y:S04]  /*d710*/  LDL.LU R5, [R1+0x424] ;  /* 0x0004240001057983 */ /* 0x002f280000300800 */
[----:B--2---:R-:W4:Y:S04]  /*d720*/  LDL.LU R6, [R1+0x428] ;  /* 0x0004280001067983 */ /* 0x004f280000300800 */
[----:B------:R-:W4:Y:S01]  /*d730*/  LDL.LU R7, [R1+0x42c] ;  /* 0x00042c0001077983 */ /* 0x000f220000300800 */
[----:B------:R-:W-:-:S04]  /*d740*/  IMAD.WIDE R8, R19, 0x2, R20 ;  /* 0x0000000213087825 */ /* 0x000fc800078e0214 */
[----:B------:R-:W-:Y:S02]  /*d750*/  IMAD.WIDE R12, R19, 0x2, R2 ;  /* 0x00000002130c7825 */ /* 0x000fe400078e0202 */
[----:B------:R-:W2:Y:S01]  /*d760*/  LDL.LU.64 R2, [R1+0x518] ;  /* 0x0005180001027983 */ /* 0x000ea20000300a00 */
[----:B----4-:R-:W-:Y:S03]  /*d770*/  HMMA.16816.F32 R20, R24, R22, R4 ;  /* 0x000000161814723c */ /* 0x010fe60000001804 */
[----:B------:R-:W4:-:S15]  /*d780*/  LDL.LU.64 R6, [R1+0x6d8] ;  /* 0x0006d80001067983 */ /* 0x000f1e0000300a00 */
[----:B------:R-:W-:Y:S01]  /*d790*/  NOP ;  /* 0x0000000000007918 */ /* 0x000fe20000000000 */
[----:B------:R0:W-:Y:S04]  /*d7a0*/  STL.64 [R1+0x420], R20 ;  /* 0x0004201401007387 */ /* 0x0001e80000100a00 */
[----:B------:R1:W-:Y:S04]  /*d7b0*/  STL.64 [R1+0x428], R22 ;  /* 0x0004281601007387 */ /* 0x0003e80000100a00 */
[----:B0-----:R-:W2:Y:S04]  /*d7c0*/  LDL.LU.64 R20, [R1+0x6d0] ;  /* 0x0006d00001147983 */ /* 0x001ea80000300a00 */
[----:B-1----:R-:W3:Y:S04]  /*d7d0*/  LDL.LU.64 R22, [R1+0x530] ;  /* 0x0005300001167983 */ /* 0x002ee80000300a00 */
[----:B------:R-:W-:Y:S04]  /*d7e0*/  STL [R1+0x49c], R12 ;  /* 0x00049c0c01007387 */ /* 0x000fe80000100800 */
[----:B------:R0:W-:Y:S04]  /*d7f0*/  STL [R1+0x498], R13 ;  /* 0x0004980d01007387 */ /* 0x0001e80000100800 */
[----:B0-----:R-:W4:Y:S04]  /*d800*/  LDL.LU.64 R12, [R1+0x500] ;  /* 0x00050000010c7983 */ /* 0x001f280000300a00 */
[----:B------:R-:W-:Y:S01]  /*d810*/  STL [R1+0x494], R8 ;  /* 0x0004940801007387 */ /* 0x000fe20000100800 */
[----:B--2---:R-:W-:-:S03]  /*d820*/  IMAD.WIDE R4, R19, 0x2, R20 ;  /* 0x0000000213047825 */ /* 0x004fc600078e0214 */
[----:B------:R-:W2:Y:S04]  /*d830*/  LDL.LU.64 R20, [R1+0x538] ;  /* 0x0005380001147983 */ /* 0x000ea80000300a00 */
[----:B---3--:R-:W-:Y:S04]  /*d840*/  STL.64 [R1+0x698], R22 ;  /* 0x0006981601007387 */ /* 0x008fe80000100a00 */
[----:B--2---:R0:W-:Y:S04]  /*d850*/  STL.64 [R1+0x690], R20 ;  /* 0x0006901401007387 */ /* 0x0041e80000100a00 */
[----:B0-----:R-:W2:Y:S04]  /*d860*/  LDL.LU R20, [R1+0x400] ;  /* 0x0004000001147983 */ /* 0x001ea80000300800 */
[----:B------:R-:W2:Y:S04]  /*d870*/  LDL.LU R21, [R1+0x404] ;  /* 0x0004040001157983 */ /* 0x000ea80000300800 */
[----:B------:R-:W3:Y:S04]  /*d880*/  LDL.LU R22, [R1+0x408] ;  /* 0x0004080001167983 */ /* 0x000ee80000300800 */
[----:B------:R-:W3:Y:S01]  /*d890*/  LDL.LU R23, [R1+0x40c] ;  /* 0x00040c0001177983 */ /* 0x000ee20000300800 */
[----:B----4-:R-:W-:-:S03]  /*d8a0*/  IMAD.WIDE R12, R19, 0x2, R12 ;  /* 0x00000002130c7825 */ /* 0x010fc600078e020c */
[----:B---3--:R0:W-:Y:S04]  /*d8b0*/  STL.64 [R1+0x6b8], R22 ;  /* 0x0006b81601007387 */ /* 0x0081e80000100a00 */
[----:B--2---:R1:W-:Y:S01]  /*d8c0*/  STL.64 [R1+0x6b0], R20 ;  /* 0x0006b01401007387 */ /* 0x0043e20000100a00 */
[----:B0-----:R-:W-:Y:S02]  /*d8d0*/  IMAD.MOV.U32 R22, RZ, RZ, R17 ;  /* 0x000000ffff167224 */ /* 0x001fe400078e0011 */
[----:B------:R-:W-:Y:S01]  /*d8e0*/  IMAD.MOV.U32 R23, RZ, RZ, R16 ;  /* 0x000000ffff177224 */ /* 0x000fe200078e0010 */
[----:B-1----:R-:W2:Y:S04]  /*d8f0*/  LDL.LU.64 R20, [R1+0x508] ;  /* 0x0005080001147983 */ /* 0x002ea80000300a00 */
[----:B------:R-:W3:Y:S04]  /*d900*/  LDL.LU.64 R16, [R1+0x540] ;  /* 0x0005400001107983 */ /* 0x000ee80000300a00 */
[----:B------:R-:W-:Y:S04]  /*d910*/  STL [R1+0x490], R9 ;  /* 0x0004900901007387 */ /* 0x000fe80000100800 */
[----:B------:R-:W-:Y:S04]  /*d920*/  STL.64 [R1+0x6c8], R14 ;  /* 0x0006c80e01007387 */ /* 0x000fe80000100a00 */
[----:B------:R0:W-:Y:S04]  /*d930*/  STL.64 [R1+0x6c0], R12 ;  /* 0x0006c00c01007387 */ /* 0x0001e80000100a00 */
[----:B0-----:R-:W4:Y:S04]  /*d940*/  LDL.LU R12, [R1+0x410] ;  /* 0x00041000010c7983 */ /* 0x001f280000300800 */
[----:B------:R-:W4:Y:S04]  /*d950*/  LDL.LU R13, [R1+0x414] ;  /* 0x00041400010d7983 */ /* 0x000f280000300800 */
[----:B------:R-:W4:Y:S04]  /*d960*/  LDL.LU R14, [R1+0x418] ;  /* 0x00041800010e7983 */ /* 0x000f280000300800 */
[----:B------:R-:W4:Y:S04]  /*d970*/  LDL.LU R15, [R1+0x41c] ;  /* 0x00041c00010f7983 */ /* 0x000f280000300800 */
[----:B------:R-:W3:Y:S04]  /*d980*/  LDL.LU.64 R18, [R1+0x548] ;  /* 0x0005480001127983 */ /* 0x000ee80000300a00 */
[----:B------:R-:W-:Y:S04]  /*d990*/  STL [R1+0x48c], R4 ;  /* 0x00048c0401007387 */ /* 0x000fe80000100800 */
[----:B------:R0:W-:Y:S02]  /*d9a0*/  STL [R1+0x488], R5 ;  /* 0x0004880501007387 */ /* 0x0001e40000100800 */
[----:B0-----:R-:W0:Y:S02]  /*d9b0*/  LDC R5, c[0x0][0x3ac] ;  /* 0x0000eb00ff057b82 */ /* 0x001e240000000800 */
[----:B0-----:R-:W-:-:S04]  /*d9c0*/  IMAD.SHL.U32 R5, R5, 0x20, RZ ;  /* 0x0000002005057824 */ /* 0x001fc800078e00ff */
[----:B--2---:R-:W-:Y:S02]  /*d9d0*/  IMAD.WIDE R8, R5, 0x2, R20 ;  /* 0x0000000205087825 */ /* 0x004fe400078e0214 */
[----:B----4-:R-:W-:Y:S01]  /*d9e0*/  HMMA.16816.F32 R20, R24, R22, R12 ;  /* 0x000000161814723c */ /* 0x010fe2000000180c */
[----:B------:R-:W2:Y:S04]  /*d9f0*/  LDL.LU.64 R14, [R1+0x6c8] ;  /* 0x0006c800010e7983 */ /* 0x000ea80000300a00 */
[----:B------:R-:W4:-:S14]  /*da00*/  LDL.LU.64 R12, [R1+0x6c0] ;  /* 0x0006c000010c7983 */ /* 0x000f1c0000300a00 */
[----:B------:R-:W-:Y:S04]  /*da10*/  STL.64 [R1+0x410], R20 ;  /* 0x0004101401007387 */ /* 0x000fe80000100a00 */
[----:B------:R0:W-:Y:S04]  /*da20*/  STL.64 [R1+0x418], R22 ;  /* 0x0004181601007387 */ /* 0x0001e80000100a00 */
[----:B0-----:R-:W2:Y:S04]  /*da30*/  LDL.LU.64 R22, [R1+0x6b8] ;  /* 0x0006b80001167983 */ /* 0x001ea80000300a00 */
[----:B------:R-:W2:Y:S01]  /*da40*/  LDL.LU.64 R20, [R1+0x6b0] ;  /* 0x0006b00001147983 */ /* 0x000ea20000300a00 */
[----:B------:R-:W-:-:S03]  /*da50*/  IMAD.WIDE R4, R5, 0x2, R28 ;  /* 0x0000000205047825 */ /* 0x000fc600078e021c */
[----:B------:R-:W3:Y:S04]  /*da60*/  LDL.LU.64 R28, [R1+0x6a8] ;  /* 0x0006a800011c7983 */ /* 0x000ee80000300a00 */
[----:B----4-:R-:W-:Y:S04]  /*da70*/  STL [R1+0x484], R12 ;  /* 0x0004840c01007387 */ /* 0x010fe80000100800 */
[----:B------:R0:W-:Y:S02]  /*da80*/  STL [R1+0x480], R13 ;  /* 0x0004800d01007387 */ /* 0x0001e40000100800 */
[----:B0-----:R-:W0:Y:S02]  /*da90*/  LDC R13, c[0x0][0x3ac] ;  /* 0x0000eb00ff0d7b82 */ /* 0x001e240000000800 */
[----:B------:R-:W-:Y:S04]  /*daa0*/  STL [R1+0x47c], R8 ;  /* 0x00047c0801007387 */ /* 0x000fe80000100800 */
[----:B------:R1:W-:Y:S04]  /*dab0*/  STL [R1+0x478], R9 ;  /* 0x0004780901007387 */ /* 0x0003e80000100800 */
[----:B-1----:R-:W4:Y:S01]  /*dac0*/  LDL.LU.64 R8, [R1+0x520] ;  /* 0x0005200001087983 */ /* 0x002f220000300a00 */
[----:B--2---:R-:W-:Y:S01]  /*dad0*/  HMMA.16816.F32 R20, R24, R6, R20 ;  /* 0x000000061814723c */ /* 0x004fe20000001814 */
[----:B0-----:R-:W-:-:S04]  /*dae0*/  IMAD.SHL.U32 R13, R13, 0x20, RZ ;  /* 0x000000200d0d7824 */ /* 0x001fc800078e00ff */
[----:B------:R-:W-:Y:S02]  /*daf0*/  IMAD.WIDE R12, R13, 0x2, R2 ;  /* 0x000000020d0c7825 */ /* 0x000fe400078e0202 */
[----:B------:R-:W2:Y:S04]  /*db00*/  LDL.LU.64 R2, [R1+0x6a0] ;  /* 0x0006a00001027983 */ /* 0x000ea80000300a00 */
[----:B------:R-:W-:Y:S04]  /*db10*/  STL [R1+0x474], R4 ;  /* 0x0004740401007387 */ /* 0x000fe80000100800 */
[----:B------:R0:W-:Y:S04]  /*db20*/  STL [R1+0x470], R5 ;  /* 0x0004700501007387 */ /* 0x0001e80000100800 */
[----:B------:R-:W-:Y:S04]  /*db30*/  STL.64 [R1+0x400], R20 ;  /* 0x0004001401007387 */ /* 0x000fe80000100a00 */
[----:B------:R1:W-:Y:S01]  /*db40*/  STL.64 [R1+0x408], R22 ;  /* 0x0004081601007387 */ /* 0x0003e20000100a00 */
[----:B0-----:R-:W0:Y:S03]  /*db50*/  LDC R5, c[0x0][0x3ac] ;  /* 0x0000eb00ff057b82 */ /* 0x001e260000000800 */
[----:B-1----:R-:W2:Y:S04]  /*db60*/  LDL.LU.64 R22, [R1+0x698] ;  /* 0x0006980001167983 */ /* 0x002ea80000300a00 */
[----:B------:R-:W3:Y:S04]  /*db70*/  LDL.LU.64 R20, [R1+0x690] ;  /* 0x0006900001147983 */ /* 0x000ee80000300a00 */
[----:B------:R-:W3:Y:S04]  /*db80*/  LDL.LU.64 R6, [R1+0x528] ;  /* 0x0005280001067983 */ /* 0x000ee80000300a00 */
[----:B------:R1:W-:Y:S04]  /*db90*/  STL [R1+0x46c], R12 ;  /* 0x00046c0c01007387 */ /* 0x0003e80000100800 */
[----:B------:R0:W-:Y:S02]  /*dba0*/  STL [R1+0x468], R13 ;  /* 0x0004680d01007387 */ /* 0x0001e40000100800 */
[----:B0-----:R-:W-:Y:S01]  /*dbb0*/  IMAD.SHL.U32 R5, R5, 0x20, RZ ;  /* 0x0000002005057824 */ /* 0x001fe200078e00ff */
[----:B-1----:R-:W0:Y:S08]  /*dbc0*/  LDC R12, c[0x0][0x3a8] ;  /* 0x0000ea00ff0c7b82 */ /* 0x002e300000000800 */
[----:B------:R-:W1:Y:S02]  /*dbd0*/  LDC R13, c[0x0][0x3ac] ;  /* 0x0000eb00ff0d7b82 */ /* 0x000e640000000800 */
[----:B-1----:R-:W-:-:S02]  /*dbe0*/  IMAD.SHL.U32 R13, R13, 0x20, RZ ;  /* 0x000000200d0d7824 */ /* 0x002fc400078e00ff */
[----:B----4-:R-:W-:-:S05]  /*dbf0*/  IMAD.WIDE R8, R5, 0x2, R8 ;  /* 0x0000000205087825 */ /* 0x010fca00078e0208 */
[----:B------:R-:W-:Y:S04]  /*dc00*/  STL [R1+0x464], R8 ;  /* 0x0004640801007387 */ /* 0x000fe80000100800 */
[----:B------:R2:W-:Y:S02]  /*dc10*/  STL [R1+0x460], R9 ;  /* 0x0004600901007387 */ /* 0x0005e40000100800 */
[----:B--2---:R-:W-:-:S04]  /*dc20*/  IMAD.WIDE R8, R13, 0x2, R22 ;  /* 0x000000020d087825 */ /* 0x004fc800078e0216 */
[----:B---3--:R-:W-:-:S04]  /*dc30*/  IMAD.WIDE R4, R5, 0x2, R6 ;  /* 0x0000000205047825 */ /* 0x008fc800078e0206 */
[----:B------:R-:W-:Y:S01]  /*dc40*/  IMAD.MOV.U32 R23, RZ, RZ, R5 ;  /* 0x000000ffff177224 */ /* 0x000fe200078e0005 */
[----:B------:R1:W-:Y:S04]  /*dc50*/  STL [R1], R4 ;  /* 0x0000000401007387 */ /* 0x0003e80000100800 */
[----:B-1----:R-:W2:Y:S04]  /*dc60*/  LDL.LU R4, [R1+0x3f0] ;  /* 0x0003f00001047983 */ /* 0x002ea80000300800 */
[----:B------:R-:W2:Y:S04]  /*dc70*/  LDL.LU R5, [R1+0x3f4] ;  /* 0x0003f40001057983 */ /* 0x000ea80000300800 */
[----:B------:R-:W2:Y:S04]  /*dc80*/  LDL.LU R6, [R1+0x3f8] ;  /* 0x0003f80001067983 */ /* 0x000ea80000300800 */
[----:B------:R-:W2:Y:S01]  /*dc90*/  LDL.LU R7, [R1+0x3fc] ;  /* 0x0003fc0001077983 */ /* 0x000ea20000300800 */
[----:B------:R-:W-:Y:S01]  /*dca0*/  IMAD.MOV.U32 R22, RZ, RZ, R8 ;  /* 0x000000ffff167224 */ /* 0x000fe200078e0008 */
[----:B--2---:R-:W-:Y:S02]  /*dcb0*/  HMMA.16816.F32 R4, R24, R10, R4 ;  /* 0x0000000a1804723c */ /* 0x004fe40000001804 */
[----:B------:R-:W2:-:S15]  /*dcc0*/  LDL.LU.64 R10, [R1+0x558] ;  /* 0x00055800010a7983 */ /* 0x000e9e0000300a00 */
[----:B------:R-:W-:Y:S02]  /*dcd0*/  NOP ;  /* 0x0000000000007918 */ /* 0x000fe40000000000 */
[----:B------:R-:W-:Y:S04]  /*dce0*/  STL.64 [R1+0x3f0], R4 ;  /* 0x0003f00401007387 */ /* 0x000fe80000100a00 */
[----:B------:R1:W-:Y:S02]  /*dcf0*/  STL.64 [R1+0x3f8], R6 ;  /* 0x0003f80601007387 */ /* 0x0003e40000100a00 */
[----:B-1----:R-:W-:-:S04]  /*dd00*/  IMAD.WIDE R6, R13, 0x2, R20 ;  /* 0x000000020d067825 */ /* 0x002fc800078e0214 */
[----:B------:R-:W-:Y:S02]  /*dd10*/  IMAD.MOV.U32 R21, RZ, RZ, R9 ;  /* 0x000000ffff157224 */ /* 0x000fe400078e0009 */
[----:B------:R-:W-:-:S04]  /*dd20*/  IMAD.WIDE R8, R13, 0x2, R18 ;  /* 0x000000020d087825 */ /* 0x000fc800078e0212 */
[----:B------:R-:W-:Y:S02]  /*dd30*/  IMAD.MOV.U32 R20, RZ, RZ, R6 ;  /* 0x000000ffff147224 */ /* 0x000fe400078e0006 */
[----:B------:R-:W-:Y:S01]  /*dd40*/  IMAD.MOV.U32 R19, RZ, RZ, R7 ;  /* 0x000000ffff137224 */ /* 0x000fe200078e0007 */
[----:B--2---:R1:W-:Y:S04]  /*dd50*/  STL.64 [R1+0x678], R10 ;  /* 0x0006780a01007387 */ /* 0x0043e80000100a00 */
[----:B------:R2:W-:Y:S01]  /*dd60*/  STL.64 [R1+0x670], R8 ;  /* 0x0006700801007387 */ /* 0x0005e20000100a00 */
[----:B-1----:R-:W-:Y:S02]  /*dd70*/  IMAD.MOV.U32 R10, RZ, RZ, R3 ;  /* 0x000000ffff0a7224 */ /* 0x002fe400078e0003 */
[----:B------:R-:W-:-:S02]  /*dd80*/  IMAD.MOV.U32 R11, RZ, RZ, R28 ;  /* 0x000000ffff0b7224 */ /* 0x000fc400078e001c */
[----:B--2---:R-:W-:Y:S02]  /*dd90*/  IMAD.MOV.U32 R8, RZ, RZ, R0 ;  /* 0x000000ffff087224 */ /* 0x004fe400078e0000 */
[----:B------:R-:W-:Y:S01]  /*dda0*/  IMAD.MOV.U32 R9, RZ, RZ, R2 ;  /* 0x000000ffff097224 */ /* 0x000fe200078e0002 */
[----:B------:R1:W5:Y:S04]  /*ddb0*/  LDL.LU R0, [R1+0x68c] ;  /* 0x00068c0001007983 */ /* 0x0003680000300800 */
[----:B------:R-:W2:Y:S02]  /*ddc0*/  LDL.LU R2, [R1+0x688] ;  /* 0x0006880001027983 */ /* 0x000ea40000300800 */
[----:B------:R-:W-:Y:S02]  /*ddd0*/  HMMA.16816.F32 R24, R24, R14, R8 ;  /* 0x0000000e1818723c */ /* 0x000fe40000001808 */
[----:B------:R-:W2:Y:S04]  /*dde0*/  LDL.LU R3, [R1+0x684] ;  /* 0x0006840001037983 */ /* 0x000ea80000300800 */
[----:B------:R1:W5:Y:S04]  /*ddf0*/  LDL.LU R28, [R1+0x680] ;  /* 0x00068000011c7983 */ /* 0x0003680000300800 */
[----:B------:R-:W3:Y:S04]  /*de00*/  LDL.LU.64 R6, [R1+0x550] ;  /* 0x0005500001067983 */ /* 0x000ee80000300a00 */
[----:B------:R-:W4:Y:S04]  /*de10*/  LDL.LU.64 R10, [R1+0x678] ;  /* 0x00067800010a7983 */ /* 0x000f280000300a00 */
[----:B------:R-:W4:Y:S04]  /*de20*/  LDL.LU.64 R8, [R1+0x670] ;  /* 0x0006700001087983 */ /* 0x000f280000300a00 */
[----:B------:R1:W-:Y:S04]  /*de30*/  STL.64 [R1+0x230], R24 ;  /* 0x0002301801007387 */ /* 0x0003e80000100a00 */
[----:B------:R1:W-:Y:S01]  /*de40*/  STL.64 [R1+0x238], R26 ;  /* 0x0002381a01007387 */ /* 0x0003e20000100a00 */
[----:B------:R-:W-:Y:S01]  /*de50*/  UIADD3 UR6, UPT, UPT, UR6, -0x1, URZ ;  /* 0xffffffff06067890 */ /* 0x000fe2000fffe0ff */
[----:B------:R-:W-:-:S03]  /*de60*/  IMAD.WIDE R4, R13, 0x2, R16 ;  /* 0x000000020d047825 */ /* 0x000fc600078e0210 */
[----:B------:R-:W-:Y:S01]  /*de70*/  UISETP.NE.U32.AND UP0, UPT, UR6, URZ, UPT ;  /* 0x000000ff0600728c */ /* 0x000fe2000bf05070 */
[----:B0-----:R-:W-:Y:S02]  /*de80*/  IMAD.SHL.U32 R12, R12, 0x20, RZ ;  /* 0x000000200c0c7824 */ /* 0x001fe400078e00ff */
[----:B------:R-:W-:Y:S02]  /*de90*/  IMAD.MOV.U32 R18, RZ, RZ, R4 ;  /* 0x000000ffff127224 */ /* 0x000fe400078e0004 */
[----:B------:R-:W-:Y:S02]  /*dea0*/  IMAD.MOV.U32 R17, RZ, RZ, R5 ;  /* 0x000000ffff117224 */ /* 0x000fe400078e0005 */
[----:B-1----:R-:W-:Y:S01]  /*deb0*/  IMAD.MOV.U32 R24, RZ, RZ, R27 ;  /* 0x000000ffff187224 */ /* 0x002fe200078e001b */
[----:B------:R-:W-:Y:S01]  /*dec0*/  UIADD3 UR7, UPT, UPT, UR7, -0x20, URZ ;  /* 0xffffffe007077890 */ /* 0x000fe2000fffe0ff */
[----:B--2---:R-:W-:-:S04]  /*ded0*/  IMAD.WIDE R2, R12, 0x2, R2 ;  /* 0x000000020c027825 */ /* 0x004fc800078e0202 */
[----:B---3--:R-:W-:-:S04]  /*dee0*/  IMAD.WIDE R6, R13, 0x2, R6 ;  /* 0x000000020d067825 */ /* 0x008fc800078e0206 */
[----:B----4-:R-:W-:-:S04]  /*def0*/  IMAD.WIDE R4, R13, 0x2, R10 ;  /* 0x000000020d047825 */ /* 0x010fc800078e020a */
[----:B------:R-:W-:Y:S02]  /*df00*/  IMAD.MOV.U32 R12, RZ, RZ, R4 ;  /* 0x000000ffff0c7224 */ /* 0x000fe400078e0004 */
[----:B------:R-:W-:Y:S02]  /*df10*/  IMAD.MOV.U32 R4, RZ, RZ, R2 ;  /* 0x000000ffff047224 */ /* 0x000fe400078e0002 */
[----:B------:R-:W-:Y:S02]  /*df20*/  IMAD.MOV.U32 R16, RZ, RZ, R8 ;  /* 0x000000ffff107224 */ /* 0x000fe400078e0008 */
[----:B------:R-:W-:Y:S02]  /*df30*/  IMAD.MOV.U32 R15, RZ, RZ, R9 ;  /* 0x000000ffff0f7224 */ /* 0x000fe400078e0009 */
[----:B------:R-:W-:Y:S02]  /*df40*/  IMAD.MOV.U32 R14, RZ, RZ, R6 ;  /* 0x000000ffff0e7224 */ /* 0x000fe400078e0006 */
[----:B------:R-:W-:-:S02]  /*df50*/  IMAD.MOV.U32 R13, RZ, RZ, R7 ;  /* 0x000000ffff0d7224 */ /* 0x000fc400078e0007 */
[----:B------:R-:W-:Y:S02]  /*df60*/  IMAD.MOV.U32 R11, RZ, RZ, R5 ;  /* 0x000000ffff0b7224 */ /* 0x000fe400078e0005 */
[----:B------:R-:W-:Y:S01]  /*df70*/  IMAD.MOV.U32 R2, RZ, RZ, R3 ;  /* 0x000000ffff027224 */ /* 0x000fe200078e0003 */
[----:B------:R-:W-:Y:S06]  /*df80*/  BRA.U UP0, `(.L_x_2) ;  /* 0xffffff7100047547 */ /* 0x000fec000b83ffff */
[----:B------:R-:W2:Y:S04]  /*df90*/  LDL.LU R27, [R1+0x41c] ;  /* 0x00041c00011b7983 */ /* 0x000ea80000300800 */
[----:B--2---:R-:W-:Y:S04]  /*dfa0*/  STL [R1+0x814], R27 ;  /* 0x0008141b01007387 */ /* 0x004fe80000100800 */
[----:B------:R-:W2:Y:S04]  /*dfb0*/  LDL.LU R10, [R1+0x40c] ;  /* 0x00040c00010a7983 */ /* 0x000ea80000300800 */
[----:B------:R-:W3:Y:S04]  /*dfc0*/  LDL.LU R26, [R1+0x3fc] ;  /* 0x0003fc00011a7983 */ /* 0x000ee80000300800 */
[----:B--2---:R0:W-:Y:S04]  /*dfd0*/  STL [R1+0x818], R10 ;  /* 0x0008180a01007387 */ /* 0x0041e80000100800 */
[----:B0-----:R-:W2:Y:S04]  /*dfe0*/  LDL.LU R10, [R1+0x138] ;  /* 0x00013800010a7983 */ /* 0x001ea80000300800 */
        /* <DEDUP_REMOVED lines=33> */
[----:B------:R-:W2:Y:S01]  /*e200*/  LDL.LU R27, [R1+0x64] ;  /* 0x00006400011b7983 */ /* 0x000ea20000300800 */
[----:B---3--:R-:W-:-:S03]  /*e210*/  IMAD.MOV.U32 R10, RZ, RZ, R26 ;  /* 0x000000ffff0a7224 */ /* 0x008fc600078e001a */
        /* <DEDUP_REMOVED lines=35> */
[----:B-----5:R-:W2:Y:S04]  /*e450*/  LDL.LU R0, [R1+0x60] ;  /* 0x0000600001007983 */ /* 0x020ea80000300800 */
[----:B------:R-:W2:Y:S04]  /*e460*/  LDL.LU R4, [R1+0x130] ;  /* 0x0001300001047983 */ /* 0x000ea80000300800 */
[----:B------:R-:W3:Y:S04]  /*e470*/  LDL.LU R2, [R1+0x7c] ;  /* 0x00007c0001027983 */ /* 0x000ee80000300800 */
[----:B------:R-:W3:Y:S04]  /*e480*/  LDL.LU R22, [R1+0x1ac] ;  /* 0x0001ac0001167983 */ /* 0x000ee80000300800 */
[----:B------:R-:W4:Y:S04]  /*e490*/  LDL.LU R20, [R1+0x78] ;  /* 0x0000780001147983 */ /* 0x000f280000300800 */
[----:B------:R-:W4:Y:S04]  /*e4a0*/  LDL.LU R18, [R1+0x1a8] ;  /* 0x0001a80001127983 */ /* 0x000f280000300800 */
        /* <DEDUP_REMOVED lines=9> */
[----:B------:R-:W2:Y:S01]  /*e540*/  LDL.LU R11, [R1+0x324] ;  /* 0x00032400010b7983 */ /* 0x000ea20000300800 */
[----:B0-----:R-:W-:-:S03]  /*e550*/  IMAD.MOV.U32 R27, RZ, RZ, R24 ;  /* 0x000000ffff1b7224 */ /* 0x001fc600078e0018 */
[----:B------:R-:W2:Y:S04]  /*e560*/  LDL.LU R29, [R1+0x210] ;  /* 0x00021000011d7983 */ /* 0x000ea80000300800 */
[----:B------:R-:W2:Y:S04]  /*e570*/  LDL.LU R3, [R1+0x320] ;  /* 0x0003200001037983 */ /* 0x000ea80000300800 */
[----:B------:R-:W2:Y:S04]  /*e580*/  LDL.LU R5, [R1+0x22c] ;  /* 0x00022c0001057983 */ /* 0x000ea80000300800 */
[----:B------:R-:W2:Y:S04]  /*e590*/  LDL.LU R6, [R1+0x39c] ;  /* 0x00039c0001067983 */ /* 0x000ea80000300800 */
[----:B------:R-:W2:Y:S01]  /*e5a0*/  LDL.LU R7, [R1+0x228] ;  /* 0x0002280001077983 */ /* 0x000ea20000300800 */
[----:B------:R-:W-:-:S03]  /*e5b0*/  F2FP.F16.F32.PACK_AB R10, R27, R10 ;  /* 0x0000000a1b0a723e */ /* 0x000fc600000000ff */
[----:B------:R-:W2:Y:S04]  /*e5c0*/  LDL.LU R8, [R1+0x398] ;  /* 0x0003980001087983 */ /* 0x000ea80000300800 */
[----:B------:R-:W2:Y:S04]  /*e5d0*/  LDL.LU R9, [R1+0x224] ;  /* 0x0002240001097983 */ /* 0x000ea80000300800 */
[----:B------:R-:W2:Y:S04]  /*e5e0*/  LDL.LU R24, [R1+0x394] ;  /* 0x0003940001187983 */ /* 0x000ea80000300800 */
[----:B------:R-:W2:Y:S04]  /*e5f0*/  LDL.LU R25, [R1+0x220] ;  /* 0x0002200001197983 */ /* 0x000ea80000300800 */
[----:B------:R-:W2:Y:S04]  /*e600*/  LDL.LU R26, [R1+0x390] ;  /* 0x00039000011a7983 */ /* 0x000ea80000300800 */
[----:B------:R0:W-:Y:S04]  /*e610*/  STL [R1+0x66c], R28 ;  /* 0x00066c1c01007387 */ /* 0x0001e80000100800 */
[----:B0-----:R-:W2:Y:S04]  /*e620*/  LDL.LU R28, [R1+0x134] ;  /* 0x00013400011c7983 */ /* 0x001ea80000300800 */
[----:B------:R-:W2:Y:S04]  /*e630*/  LDL.LU R27, [R1+0x8a4] ;  /* 0x0008a400011b7983 */ /* 0x000ea80000300800 */
[----:B------:R0:W-:Y:S04]  /*e640*/  STL [R1+0x49c], R10 ;  /* 0x00049c0a01007387 */ /* 0x0001e80000100800 */
[----:B0-----:R-:W2:Y:S02]  /*e650*/  LDL.LU R10, [R1+0x8a0] ;  /* 0x0008a000010a7983 */ /* 0x001ea40000300800 */
[----:B--2---:R-:W-:-:S02]  /*e660*/  F2FP.F16.F32.PACK_AB R10, R27, R10 ;  /* 0x0000000a1b0a723e */ /* 0x004fc400000000ff */
        /* <DEDUP_REMOVED lines=64> */
[----:B------:R-:W2:Y:S01]  /*ea70*/  LDL.LU R27, [R1+0x81c] ;  /* 0x00081c00011b7983 */ /* 0x000ea20000300800 */
[----:B------:R-:W-:-:S03]  /*ea80*/  F2FP.F16.F32.PACK_AB R0, R0, R4 ;  /* 0x000000040000723e */ /* 0x000fc600000000ff */
[----:B------:R0:W-:Y:S01]  /*ea90*/  STL [R1+0x458], R10 ;  /* 0x0004580a01007387 */ /* 0x0001e20000100800 */
[----:B---3--:R-:W-:Y:S02]  /*eaa0*/  F2FP.F16.F32.PACK_AB R4, R2, R22 ;  /* 0x000000160204723e */ /* 0x008fe400000000ff */
[----:B----4-:R-:W-:Y:S01]  /*eab0*/  F2FP.F16.F32.PACK_AB R2, R20, R18 ;  /* 0x000000121402723e */ /* 0x010fe200000000ff */
[----:B0-----:R-:W3:Y:S01]  /*eac0*/  LDL.LU R10, [R1+0x818] ;  /* 0x00081800010a7983 */ /* 0x001ee20000300800 */
[----:B--2---:R-:W-:-:S03]  /*ead0*/  F2FP.F16.F32.PACK_AB R28, R27, R28 ;  /* 0x0000001c1b1c723e */ /* 0x004fc600000000ff */
[----:B------:R-:W2:Y:S04]  /*eae0*/  LDL.LU R27, [R1+0x814] ;  /* 0x00081400011b7983 */ /* 0x000ea80000300800 */
[----:B------:R-:W-:Y:S04]  /*eaf0*/  STL [R1+0x454], R28 ;  /* 0x0004541c01007387 */ /* 0x000fe80000100800 */
[----:B------:R0:W-:Y:S04]  /*eb00*/  STL [R1+0x450], R0 ;  /* 0x0004500001007387 */ /* 0x0001e80000100800 */
[----:B------:R1:W-:Y:S01]  /*eb10*/  STL [R1+0x3fc], R4 ;  /* 0x0003fc0401007387 */ /* 0x0003e20000100800 */
[----:B0-----:R-:W-:-:S03]  /*eb20*/  F2FP.F16.F32.PACK_AB R0, R16, R14 ;  /* 0x0000000e1000723e */ /* 0x001fc600000000ff */
[----:B------:R0:W-:Y:S01]  /*eb30*/  STL [R1+0x3f8], R2 ;  /* 0x0003f80201007387 */ /* 0x0001e20000100800 */
[----:B-1----:R-:W-:-:S03]  /*eb40*/  F2FP.F16.F32.PACK_AB R4, R12, R23 ;  /* 0x000000170c04723e */ /* 0x002fc600000000ff */
[----:B------:R1:W-:Y:S01]  /*eb50*/  STL [R1+0x3f4], R0 ;  /* 0x0003f40001007387 */ /* 0x0003e20000100800 */
[----:B0-----:R-:W-:-:S03]  /*eb60*/  F2FP.F16.F32.PACK_AB R2, R21, R19 ;  /* 0x000000131502723e */ /* 0x001fc600000000ff */
[----:B------:R0:W-:Y:S01]  /*eb70*/  STL [R1+0x3f0], R4 ;  /* 0x0003f00401007387 */ /* 0x0001e20000100800 */
[----:B-1----:R-:W-:-:S03]  /*eb80*/  F2FP.F16.F32.PACK_AB R0, R17, R15 ;  /* 0x0000000f1100723e */ /* 0x002fc600000000ff */
[----:B------:R1:W-:Y:S04]  /*eb90*/  STL [R1+0x2bc], R2 ;  /* 0x0002bc0201007387 */ /* 0x0003e80000100800 */
[----:B------:R4:W-:Y:S01]  /*eba0*/  STL [R1+0x2b8], R0 ;  /* 0x0002b80001007387 */ /* 0x0009e20000100800 */
[----:B0-----:R-:W-:Y:S02]  /*ebb0*/  F2FP.F16.F32.PACK_AB R4, R13, R11 ;  /* 0x0000000b0d04723e */ /* 0x001fe400000000ff */
[----:B-1----:R-:W-:-:S03]  /*ebc0*/  F2FP.F16.F32.PACK_AB R2, R29, R3 ;  /* 0x000000031d02723e */ /* 0x002fc600000000ff */
[----:B------:R-:W-:Y:S01]  /*ebd0*/  STL [R1+0x2b4], R4 ;  /* 0x0002b40401007387 */ /* 0x000fe20000100800 */
[----:B----4-:R-:W-:-:S03]  /*ebe0*/  F2FP.F16.F32.PACK_AB R0, R5, R6 ;  /* 0x000000060500723e */ /* 0x010fc600000000ff */
[----:B------:R0:W-:Y:S01]  /*ebf0*/  STL [R1+0x2b0], R2 ;  /* 0x0002b00201007387 */ /* 0x0001e20000100800 */
[----:B------:R-:W-:-:S03]  /*ec00*/  F2FP.F16.F32.PACK_AB R3, R7, R8 ;  /* 0x000000080703723e */ /* 0x000fc600000000ff */
[----:B------:R1:W-:Y:S01]  /*ec10*/  STL [R1+0x24c], R0 ;  /* 0x00024c0001007387 */ /* 0x0003e20000100800 */
[----:B0-----:R-:W-:-:S03]  /*ec20*/  F2FP.F16.F32.PACK_AB R2, R9, R24 ;  /* 0x000000180902723e */ /* 0x001fc600000000ff */
[----:B------:R-:W-:Y:S01]  /*ec30*/  STL [R1+0x248], R3 ;  /* 0x0002480301007387 */ /* 0x000fe20000100800 */
[----:B-1----:R-:W-:-:S03]  /*ec40*/  F2FP.F16.F32.PACK_AB R0, R25, R26 ;  /* 0x0000001a1900723e */ /* 0x002fc600000000ff */
[----:B------:R-:W-:Y:S04]  /*ec50*/  STL [R1+0x244], R2 ;  /* 0x0002440201007387 */ /* 0x000fe80000100800 */
[----:B------:R-:W-:Y:S04]  /*ec60*/  STL [R1+0x240], R0 ;  /* 0x0002400001007387 */ /* 0x000fe80000100800 */
[----:B------:R-:W4:Y:S04]  /*ec70*/  LDL.LU R28, [R1+0x158] ;  /* 0x00015800011c7983 */ /* 0x000f280000300800 */
[----:B----4-:R0:W-:Y:S04]  /*ec80*/  STL [R1+0x78c], R28 ;  /* 0x00078c1c01007387 */ /* 0x0101e80000100800 */
[----:B0-----:R-:W4:Y:S04]  /*ec90*/  LDL.LU R28, [R1+0x15c] ;  /* 0x00015c00011c7983 */ /* 0x001f280000300800 */
        /* <DEDUP_REMOVED lines=30> */
[----:B----4-:R-:W-:Y:S04]  /*ee80*/  STL [R1+0x80c], R28 ;  /* 0x00080c1c01007387 */ /* 0x010fe80000100800 */
        /* <DEDUP_REMOVED lines=34> */
[----:B0-----:R-:W4:Y:S01]  /*f0b0*/  LDL.LU R0, [R1+0x408] ;  /* 0x0004080001007983 */ /* 0x001f220000300800 */
[----:B--2---:R-:W-:-:S03]  /*f0c0*/  IMAD.MOV.U32 R28, RZ, RZ, R27 ;  /* 0x000000ffff1c7224 */ /* 0x004fc600078e001b */
[----:B----4-:R3:W-:Y:S04]  /*f0d0*/  STL [R1+0x810], R0 ;  /* 0x0008100001007387 */ /* 0x0107e80000100800 */
[----:B------:R-:W2:Y:S04]  /*f0e0*/  LDL.LU R4, [R1+0x154] ;  /* 0x0001540001047983 */ /* 0x000ea80000300800 */
        /* <DEDUP_REMOVED lines=14> */
[----:B---3--:R-:W-:-:S03]  /*f1d0*/  IMAD.MOV.U32 R0, RZ, RZ, R10 ;  /* 0x000000ffff007224 */ /* 0x008fc600078e000a */
[----:B------:R-:W3:Y:S04]  /*f1e0*/  LDL.LU R29, [R1+0x334] ;  /* 0x00033400011d7983 */ /* 0x000ee80000300800 */
[----:B------:R-:W3:Y:S04]  /*f1f0*/  LDL.LU R3, [R1+0x344] ;  /* 0x0003440001037983 */ /* 0x000ee80000300800 */
        /* <DEDUP_REMOVED lines=80> */
[----:B------:R2:W-:Y:S01]  /*f700*/  STL [R1+0x138], R28 ;  /* 0x0001381c01007387 */ /* 0x0005e20000100800 */
[----:B---3--:R-:W-:Y:S02]  /*f710*/  F2FP.F16.F32.PACK_AB R3, R29, R3 ;  /* 0x000000031d03723e */ /* 0x008fe400000000ff */
[----:B--2---:R-:W-:Y:S02]  /*f720*/  F2FP.F16.F32.PACK_AB R28, R0, R4 ;  /* 0x00000004001c723e */ /* 0x004fe400000000ff */
[----:B----4-:R-:W-:Y:S02]  /*f730*/  F2FP.F16.F32.PACK_AB R0, R2, R22 ;  /* 0x000000160200723e */ /* 0x010fe400000000ff */
[----:B------:R-:W-:Y:S01]  /*f740*/  F2FP.F16.F32.PACK_AB R4, R20, R18 ;  /* 0x000000121404723e */ /* 0x000fe200000000ff */
[----:B------:R-:W-:Y:S01]  /*f750*/  STL [R1+0x134], R28 ;  /* 0x0001341c01007387 */ /* 0x000fe20000100800 */
[----:B------:R-:W-:-:S03]  /*f760*/  F2FP.F16.F32.PACK_AB R2, R16, R14 ;  /* 0x0000000e1002723e */ /* 0x000fc600000000ff */
[----:B------:R0:W-:Y:S04]  /*f770*/  STL [R1+0x130], R0 ;  /* 0x0001300001007387 */ /* 0x0001e80000100800 */
[----:B------:R1:W-:Y:S01]  /*f780*/  STL [R1+0x12c], R4 ;  /* 0x00012c0401007387 */ /* 0x0003e20000100800 */
[----:B0-----:R-:W-:-:S03]  /*f790*/  F2FP.F16.F32.PACK_AB R0, R12, R23 ;  /* 0x000000170c00723e */ /* 0x001fc600000000ff */
[----:B------:R0:W-:Y:S01]  /*f7a0*/  STL [R1+0x128], R2 ;  /* 0x0001280201007387 */ /* 0x0001e20000100800 */
[----:B-1----:R-:W-:-:S03]  /*f7b0*/  F2FP.F16.F32.PACK_AB R4, R21, R19 ;  /* 0x000000131504723e */ /* 0x002fc600000000ff */
[----:B------:R1:W-:Y:S01]  /*f7c0*/  STL [R1+0x124], R0 ;  /* 0x0001240001007387 */ /* 0x0003e20000100800 */
[----:B0-----:R-:W-:-:S03]  /*f7d0*/  F2FP.F16.F32.PACK_AB R2, R17, R15 ;  /* 0x0000000f1102723e */ /* 0x001fc600000000ff */
[----:B------:R-:W-:Y:S01]  /*f7e0*/  STL [R1+0x120], R4 ;  /* 0x0001200401007387 */ /* 0x000fe20000100800 */
[----:B-1----:R-:W-:-:S03]  /*f7f0*/  F2FP.F16.F32.PACK_AB R0, R13, R11 ;  /* 0x0000000b0d00723e */ /* 0x002fc600000000ff */
[----:B------:R0:W-:Y:S04]  /*f800*/  STL [R1+0x11c], R2 ;  /* 0x00011c0201007387 */ /* 0x0001e80000100800 */
[----:B------:R1:W-:Y:S04]  /*f810*/  STL [R1+0x118], R0 ;  /* 0x0001180001007387 */ /* 0x0003e80000100800 */
[----:B------:R2:W-:Y:S01]  /*f820*/  STL [R1+0x114], R3 ;  /* 0x0001140301007387 */ /* 0x0005e20000100800 */
[----:B0-----:R-:W-:Y:S02]  /*f830*/  F2FP.F16.F32.PACK_AB R2, R5, R6 ;  /* 0x000000060502723e */ /* 0x001fe400000000ff */
[----:B-1----:R-:W-:-:S03]  /*f840*/  F2FP.F16.F32.PACK_AB R0, R7, R8 ;  /* 0x000000080700723e */ /* 0x002fc600000000ff */
[----:B------:R0:W-:Y:S01]  /*f850*/  STL [R1+0x110], R2 ;  /* 0x0001100201007387 */ /* 0x0001e20000100800 */
[----:B--2---:R-:W-:-:S03]  /*f860*/  F2FP.F16.F32.PACK_AB R3, R9, R24 ;  /* 0x000000180903723e */ /* 0x004fc600000000ff */
[----:B------:R1:W-:Y:S04]  /*f870*/  STL [R1+0xcc], R0 ;  /* 0x0000cc0001007387 */ /* 0x0003e80000100800 */
[----:B------:R-:W-:Y:S04]  /*f880*/  STL [R1+0xc8], R3 ;  /* 0x0000c80301007387 */ /* 0x000fe80000100800 */
[----:B------:R-:W2:Y:S01]  /*f890*/  LDL.LU R28, [R1+0x178] ;  /* 0x00017800011c7983 */ /* 0x000ea20000300800 */
[----:B0-----:R-:W-:Y:S02]  /*f8a0*/  F2FP.F16.F32.PACK_AB R2, R25, R26 ;  /* 0x0000001a1902723e */ /* 0x001fe400000000ff */
[----:B-1----:R-:W-:-:S03]  /*f8b0*/  F2FP.F16.F32.PACK_AB R0, R27, R10 ;  /* 0x0000000a1b00723e */ /* 0x002fc600000000ff */
[----:B------:R-:W-:Y:S04]  /*f8c0*/  STL [R1+0xc4], R2 ;  /* 0x0000c40201007387 */ /* 0x000fe80000100800 */
[----:B--2---:R0:W-:Y:S04]  /*f8d0*/  STL [R1+0x700], R28 ;  /* 0x0007001c01007387 */ /* 0x0041e80000100800 */
[----:B------:R-:W-:Y:S04]  /*f8e0*/  STL [R1+0xc0], R0 ;  /* 0x0000c00001007387 */ /* 0x000fe80000100800 */
        /* <DEDUP_REMOVED lines=33> */
[----:B------:R-:W3:Y:S04]  /*fb00*/  LDL.LU R0, [R1+0x164] ;  /* 0x0001640001007983 */ /* 0x000ee80000300800 */
[----:B---3--:R0:W-:Y:S04]  /*fb10*/  STL [R1+0x6fc], R0 ;  /* 0x0006fc0001007387 */ /* 0x0081e80000100800 */
[----:B0-----:R-:W3:Y:S04]  /*fb20*/  LDL.LU R0, [R1+0x168] ;  /* 0x0001680001007983 */ /* 0x001ee80000300800 */
        /* <DEDUP_REMOVED lines=33> */
[----:B0-----:R-:W2:Y:S04]  /*fd40*/  LDL.LU R0, [R1+0x42c] ;  /* 0x00042c0001007983 */ /* 0x001ea80000300800 */
[----:B------:R-:W3:Y:S04]  /*fd50*/  LDL.LU R4, [R1+0x174] ;  /* 0x0001740001047983 */ /* 0x000ee80000300800 */
[----:B------:R-:W4:Y:S04]  /*fd60*/  LDL.LU R2, [R1+0x160] ;  /* 0x0001600001027983 */ /* 0x000f280000300800 */
[----:B------:R-:W4:Y:S04]  /*fd70*/  LDL.LU R22, [R1+0x170] ;  /* 0x0001700001167983 */ /* 0x000f280000300800 */
[----:B------:R-:W3:Y:S04]  /*fd80*/  LDL.LU R20, [R1+0x1dc] ;  /* 0x0001dc0001147983 */ /* 0x000ee80000300800 */
        /* <DEDUP_REMOVED lines=22> */
[----:B------:R-:W3:Y:S01]  /*fef0*/  LDL.LU R10, [R1+0x3d0] ;  /* 0x0003d000010a7983 */ /* 0x000ee20000300800 */
[----:B--2---:R-:W-:-:S03]  /*ff00*/  F2FP.F16.F32.PACK_AB R28, R0, R28 ;  /* 0x0000001c001c723e */ /* 0x004fc600000000ff */
        /* <DEDUP_REMOVED lines=90> */
[----:B------:R-:W-:Y:S01]  /*104b0*/  STL [R1+0x30], R2 ;  /* 0x0000300201007387 */ /* 0x000fe20000100800 */
[----:B--2---:R-:W-:-:S03]  /*104c0*/  F2FP.F16.F32.PACK_AB R3, R9, R24 ;  /* 0x000000180903723e */ /* 0x004fc600000000ff */
[----:B------:R0:W-:Y:S04]  /*104d0*/  STL [R1+0x2c], R0 ;  /* 0x00002c0001007387 */ /* 0x0001e80000100800 */
[----:B------:R-:W-:Y:S01]  /*104e0*/  STL [R1+0x28], R3 ;  /* 0x0000280301007387 */ /* 0x000fe20000100800 */
[----:B0-----:R-:W-:-:S03]  /*104f0*/  F2FP.F16.F32.PACK_AB R0, R27, R10 ;  /* 0x0000000a1b00723e */ /* 0x001fc600000000ff */
[----:B------:R-:W2:Y:S01]  /*10500*/  LDL.LU R27, [R1+0x2ac] ;  /* 0x0002ac00011b7983 */ /* 0x000ea20000300800 */
[----:B------:R-:W-:-:S05]  /*10510*/  F2FP.F16.F32.PACK_AB R2, R25, R26 ;  /* 0x0000001a1902723e */ /* 0x000fca00000000ff */
        /* <DEDUP_REMOVED lines=38> */
[----:B---3--:R0:W-:Y:S04]  /*10780*/  STL [R1+0x6b4], R25 ;  /* 0x0006b41901007387 */ /* 0x0081e80000100800 */
[----:B0-----:R-:W3:Y:S04]  /*10790*/  LDL.LU R25, [R1+0x298] ;  /* 0x0002980001197983 */ /* 0x001ee80000300800 */
[----:B------:R-:W4:Y:S04]  /*107a0*/  LDL.LU R24, [R1+0x2a0] ;  /* 0x0002a00001187983 */ /* 0x000f280000300800 */
[----:B----4-:R0:W-:Y:S04]  /*107b0*/  STL [R1+0x6b0], R24 ;  /* 0x0006b01801007387 */ /* 0x0101e80000100800 */
[----:B0-----:R-:W4:Y:S04]  /*107c0*/  LDL.LU R24, [R1+0x294] ;  /* 0x0002940001187983 */ /* 0x001f280000300800 */
[----:B------:R-:W2:Y:S04]  /*107d0*/  LDL.LU R19, [R1+0x31c] ;  /* 0x00031c0001137983 */ /* 0x000ea80000300800 */
[----:B--2---:R0:W-:Y:S04]  /*107e0*/  STL [R1+0x6ac], R19 ;  /* 0x0006ac1301007387 */ /* 0x0041e80000100800 */
[----:B0-----:R-:W2:Y:S04]  /*107f0*/  LDL.LU R19, [R1+0x290] ;  /* 0x0002900001137983 */ /* 0x001ea80000300800 */
        /* <DEDUP_REMOVED lines=42> */
[----:B------:R-:W2:Y:S01]  /*10aa0*/  LDL.LU R28, [R1+0x370] ;  /* 0x00037000011c7983 */ /* 0x000ea20000300800 */
[----:B------:R-:W-:-:S03]  /*10ab0*/  F2FP.F16.F32.PACK_AB R27, R26, R27 ;  /* 0x0000001b1a1b723e */ /* 0x000fc600000000ff */
[----:B--2---:R0:W-:Y:S04]  /*10ac0*/  STL [R1+0x670], R28 ;  /* 0x0006701c01007387 */ /* 0x0041e80000100800 */
        /* <DEDUP_REMOVED lines=39> */
[----:B------:R0:W-:Y:S04]  /*10d40*/  STL [R1], R27 ;  /* 0x0000001b01007387 */ /* 0x0001e80000100800 */
[----:B0-----:R-:W2:Y:S02]  /*10d50*/  LDL.LU R27, [R1+0x6bc] ;  /* 0x0006bc00011b7983 */ /* 0x001ea40000300800 */
[----:B--2---:R-:W-:-:S02]  /*10d60*/  F2FP.F16.F32.PACK_AB R27, R26, R27 ;  /* 0x0000001b1a1b723e */ /* 0x004fc400000000ff */
[----:B------:R-:W3:Y:S02]  /*10d70*/  LDL.LU R26, [R1+0x6b8] ;  /* 0x0006b800011a7983 */ /* 0x000ee40000300800 */
[----:B---3--:R-:W-:Y:S02]  /*10d80*/  F2FP.F16.F32.PACK_AB R26, R25, R26 ;  /* 0x0000001a191a723e */ /* 0x008fe400000000ff */
[----:B------:R-:W4:Y:S02]  /*10d90*/  LDL.LU R25, [R1+0x6b4] ;  /* 0x0006b40001197983 */ /* 0x000f240000300800 */
[----:B----4-:R-:W-:Y:S02]  /*10da0*/  F2FP.F16.F32.PACK_AB R25, R24, R25 ;  /* 0x000000191819723e */ /* 0x010fe400000000ff */
[----:B------:R-:W2:Y:S02]  /*10db0*/  LDL.LU R24, [R1+0x6b0] ;  /* 0x0006b00001187983 */ /* 0x000ea40000300800 */
[----:B--2---:R-:W-:-:S02]  /*10dc0*/  F2FP.F16.F32.PACK_AB R24, R19, R24 ;  /* 0x000000181318723e */ /* 0x004fc400000000ff */
[----:B------:R-:W2:Y:S02]  /*10dd0*/  LDL.LU R19, [R1+0x6ac] ;  /* 0x0006ac0001137983 */ /* 0x000ea40000300800 */
[----:B--2---:R-:W-:Y:S02]  /*10de0*/  F2FP.F16.F32.PACK_AB R19, R18, R19 ;  /* 0x000000131213723e */ /* 0x004fe400000000ff */
[----:B------:R-:W2:Y:S02]  /*10df0*/  LDL.LU R18, [R1+0x6a8] ;  /* 0x0006a80001127983 */ /* 0x000ea40000300800 */
[----:B--2---:R-:W-:Y:S02]  /*10e00*/  F2FP.F16.F32.PACK_AB R18, R17, R18 ;  /* 0x000000121112723e */ /* 0x004fe400000000ff */
        /* <DEDUP_REMOVED lines=26> */
[----:B------:R-:W2:Y:S01]  /*10fb0*/  LDL.LU R28, [R1+0x670] ;  /* 0x00067000011c7983 */ /* 0x000ea20000300800 */
[----:B------:R-:W-:Y:S02]  /*10fc0*/  F2FP.F16.F32.PACK_AB R21, R20, R21 ;  /* 0x000000151415723e */ /* 0x000fe400000000ff */
[----:B------:R-:W-:Y:S02]  /*10fd0*/  F2FP.F16.F32.PACK_AB R23, R0, R23 ;  /* 0x000000170017723e */ /* 0x000fe400000000ff */
[----:B--2---:R-:W-:Y:S02]  /*10fe0*/  F2FP.F16.F32.PACK_AB R12, R28, R12 ;  /* 0x0000000c1c0c723e */ /* 0x004fe400000000ff */
[----:B------:R0:W5:Y:S01]  /*10ff0*/  LDL.LU R28, [R1+0x66c] ;  /* 0x00066c00011c7983 */ /* 0x0001620000300800 */
[----:B------:R-:W-:Y:S02]  /*11000*/  F2FP.F16.F32.PACK_AB R22, R2, R22 ;  /* 0x000000160216723e */ /* 0x000fe400000000ff */
[----:B------:R-:W-:-:S07]  /*11010*/  F2FP.F16.F32.PACK_AB R20, R29, R3 ;  /* 0x000000031d14723e */ /* 0x000fce00000000ff */
.L_x_1:
[----:B-1----:R-:W2:Y:S01]  /*11020*/  LDL R3, [R1+0x614] ;  /* 0x0006140001037983 */ /* 0x002ea20000100800 */
[----:B------:R-:W2:Y:S03]  /*11030*/  LDCU.64 UR16, c[0x0][0x398] ;  /* 0x00007300ff1077ac */ /* 0x000ea60008000a00 */
[----:B------:R-:W3:Y:S01]  /*11040*/  LDL.LU R29, [R1+0x624] ;  /* 0x00062400011d7983 */ /* 0x000ee20000300800 */
[----:B------:R-:W1:Y:S01]  /*11050*/  LDCU UR4, c[0x0][0x39c] ;  /* 0x00007380ff0477ac */ /* 0x000e620008000800 */
[----:B------:R-:W4:Y:S01]  /*11060*/  S2R R0, SR_TID.X ;  /* 0x0000000000007919 */ /* 0x000f220000002100 */
[----:B------:R-:W0:Y:S01]  /*11070*/  LDCU UR15, c[0x0][0x39c] ;  /* 0x00007380ff0f77ac */ /* 0x000e220008000800 */
[----:B------:R-:W3:Y:S01]  /*11080*/  LDL.LU R2, [R1+0x610] ;  /* 0x0006100001027983 */ /* 0x000ee20000300800 */
[----:B------:R-:W0:Y:S01]  /*11090*/  LDCU.64 UR6, c[0x0][0x390] ;  /* 0x00007200ff0677ac */ /* 0x000e220008000a00 */
[----:B------:R-:W0:Y:S01]  /*110a0*/  LDCU UR10, c[0x0][0x3b8] ;  /* 0x00007700ff0a77ac */ /* 0x000e220008000800 */
[----:B------:R-:W0:Y:S01]  /*110b0*/  LDCU UR18, c[0x0][0x39c] ;  /* 0x00007380ff1277ac */ /* 0x000e220008000800 */
[----:B------:R-:W0:Y:S01]  /*110c0*/  LDCU UR11, c[0x0][0x3b8] ;  /* 0x00007700ff0b77ac */ /* 0x000e220008000800 */
[----:B------:R-:W0:Y:S01]  /*110d0*/  LDCU UR12, c[0x0][0x3b8] ;  /* 0x00007700ff0c77ac */ /* 0x000e220008000800 */
[----:B------:R-:W0:Y:S01]  /*110e0*/  LDCU UR19, c[0x0][0x39c] ;  /* 0x00007380ff1377ac */ /* 0x000e220008000800 */
[----:B------:R-:W0:Y:S01]  /*110f0*/  LDCU UR13, c[0x0][0x3b8] ;  /* 0x00007700ff0d77ac */ /* 0x000e220008000800 */
[----:B----4-:R-:W-:Y:S01]  /*11100*/  SHF.R.U32.HI R0, RZ, 0x8, R0 ;  /* 0x00000008ff007819 */ /* 0x010fe20000011600 */
[----:B------:R-:W4:Y:S03]  /*11110*/  LDCU UR21, c[0x0][0x39c] ;  /* 0x00007380ff1577ac */ /* 0x000f260008000800 */
[----:B------:R-:W-:Y:S01]  /*11120*/  SGXT.U32 R0, R0, 0x1 ;  /* 0x000000010000781a */ /* 0x000fe20000000000 */
[----:B------:R-:W0:Y:S03]  /*11130*/  LDCU UR20, c[0x0][0x39c] ;  /* 0x00007380ff1477ac */ /* 0x000e260008000800 */
[----:B-----5:R-:W-:Y:S01]  /*11140*/  LOP3.LUT R0, R28, 0x1fe, R0, 0xfe, !PT ;  /* 0x000001fe1c007812 */ /* 0x020fe200078efe00 */
[----:B------:R-:W0:Y:S01]  /*11150*/  LDCU UR14, c[0x0][0x3b8] ;  /* 0x00007700ff0e77ac */ /* 0x000e220008000800 */
[----:B------:R-:W0:Y:S01]  /*11160*/  LDCU UR22, c[0x0][0x39c] ;  /* 0x00007380ff1677ac */ /* 0x000e220008000800 */
[----:B------:R-:W-:Y:S01]  /*11170*/  BAR.SYNC.DEFER_BLOCKING 0x0 ;  /* 0x0000000000007b1d */ /* 0x000fe20000010000 */
[----:B--2---:R-:W-:-:S05]  /*11180*/  ISETP.GE.AND P0, PT, R3, UR16, PT ;  /* 0x0000001003007c0c */ /* 0x004fca000bf06270 */
[----:B------:R-:W2:Y:S01]  /*11190*/  LDCU UR16, c[0x0][0x39c] ;  /* 0x00007380ff1077ac */ /* 0x000ea20008000800 */
[----:B------:R-:W0:Y:S01]  /*111a0*/  S2R R3, SR_TID.X ;  /* 0x0000000000037919 */ /* 0x000e220000002100 */
[----:B-1----:R-:W-:Y:S01]  /*111b0*/  ISETP.LT.AND P1, PT, R0, UR4, !P0 ;  /* 0x0000000400007c0c */ /* 0x002fe2000c721270 */
[----:B------:R-:W1:Y:S01]  /*111c0*/  LDCU UR4, c[0x0][0x3b4] ;  /* 0x00007680ff0477ac */ /* 0x000e620008000800 */
[----:B---3--:R-:W-:Y:S01]  /*111d0*/  LOP3.LUT R0, R29, 0x80, RZ, 0xc0, !PT ;  /* 0x000000801d007812 */ /* 0x008fe200078ec0ff */
[----:B0-----:R-:W-:-:S05]  /*111e0*/  IMAD.SHL.U32 R3, R3, 0x200, RZ ;  /* 0x0000020003037824 */ /* 0x001fca00078e00ff */
[----:B------:R-:W-:-:S04]  /*111f0*/  LOP3.LUT R3, R3, 0x1000, RZ, 0xc0, !PT ;  /* 0x0000100003037812 */ /* 0x000fc800078ec0ff */
[----:B------:R-:W-:Y:S02]  /*11200*/  IADD3 R3, PT, PT, R0, UR5, R3 ;  /* 0x0000000500037c10 */ /* 0x000fe4000fffe003 */
[----:B------:R-:W3:Y:S01]  /*11210*/  LDL.LU R0, [R1+0x628] ;  /* 0x0006280001007983 */ /* 0x000ee20000300800 */
[----:B------:R-:W-:Y:S02]  /*11220*/  LOP3.LUT R2, R2, 0xe000, RZ, 0xc0, !PT ;  /* 0x0000e00002027812 */ /* 0x000fe400078ec0ff */
[----:B---3--:R-:W-:-:S04]  /*11230*/  LOP3.LUT R0, R0, 0x70, RZ, 0xc0, !PT ;  /* 0x0000007000007812 */ /* 0x008fc800078ec0ff */
[----:B------:R-:W-:Y:S02]  /*11240*/  IADD3 R0, PT, PT, R0, R3, R2 ;  /* 0x0000000300007210 */ /* 0x000fe40007ffe002 */
[----:B------:R-:W0:Y:S02]  /*11250*/  S2R R2, SR_TID.X ;  /* 0x0000000000027919 */ /* 0x000e240000002100 */
[----:B0-----:R-:W-:-:S05]  /*11260*/  LOP3.LUT R2, R2, 0x100, RZ, 0xc0, !PT ;  /* 0x0000010002027812 */ /* 0x001fca00078ec0ff */
[----:B------:R-:W-:-:S05]  /*11270*/  IMAD.IADD R3, R2, 0x1, R0 ;  /* 0x0000000102037824 */ /* 0x000fca00078e0200 */
[----:B------:R-:W-:Y:S04]  /*11280*/  STSM.16.M88.4 [R3], R20 ;  /* 0x0000001403007844 */ /* 0x000fe80000000200 */
[----:B------:R0:W-:Y:S04]  /*11290*/  STSM.16.M88.4 [R3+0x200], R12 ;  /* 0x0002000c03007844 */ /* 0x0001e80000000200 */
[----:B0-----:R-:W3:Y:S04]  /*112a0*/  LDL.LU R12, [R1+0xb0] ;  /* 0x0000b000010c7983 */ /* 0x001ee80000300800 */
[----:B------:R-:W3:Y:S04]  /*112b0*/  LDL.LU R13, [R1+0xb4] ;  /* 0x0000b400010d7983 */ /* 0x000ee80000300800 */
[----:B------:R-:W2:Y:S04]  /*112c0*/  LDL.LU R14, [R1+0xb8] ;  /* 0x0000b800010e7983 */ /* 0x000ea80000300800 */
[----:B------:R-:W2:Y:S04]  /*112d0*/  LDL.LU R15, [R1+0xbc] ;  /* 0x0000bc00010f7983 */ /* 0x000ea80000300800 */
[----:B------:R-:W3:Y:S04]  /*112e0*/  LDL.LU R20, [R1+0x10] ;  /* 0x0000100001147983 */ /* 0x000ee80000300800 */
[----:B------:R-:W4:Y:S04]  /*112f0*/  LDL.LU R21, [R1+0x14] ;  /* 0x0000140001157983 */ /* 0x000f280000300800 */
[----:B------:R-:W4:Y:S04]  /*11300*/  LDL.LU R22, [R1+0x18] ;  /* 0x0000180001167983 */ /* 0x000f280000300800 */
[----:B------:R-:W4:Y:S04]  /*11310*/  LDL.LU R23, [R1+0x1c] ;  /* 0x00001c0001177983 */ /* 0x000f280000300800 */
[----:B------:R0:W-:Y:S04]  /*11320*/  STSM.16.M88.4 [R3+0x400], R8 ;  /* 0x0004000803007844 */ /* 0x0001e80000000200 */
[----:B--2---:R-:W-:Y:S04]  /*11330*/  STL.64 [R1+0x778], R14 ;  /* 0x0007780e01007387 */ /* 0x004fe80000100a00 */
[----:B---3--:R-:W-:Y:S04]  /*11340*/  STL.64 [R1+0x770], R12 ;  /* 0x0007700c01007387 */ /* 0x008fe80000100a00 */
[----:B0-----:R-:W2:Y:S04]  /*11350*/  LDL.LU R8, [R1+0xa0] ;  /* 0x0000a00001087983 */ /* 0x001ea80000300800 */
[----:B------:R-:W2:Y:S04]  /*11360*/  LDL.LU R9, [R1+0xa4] ;  /* 0x0000a40001097983 */ /* 0x000ea80000300800 */
[----:B------:R-:W3:Y:S04]  /*11370*/  LDL.LU R10, [R1+0xa8] ;  /* 0x0000a800010a7983 */ /* 0x000ee80000300800 */
[----:B------:R-:W3:Y:S04]  /*11380*/  LDL.LU R11, [R1+0xac] ;  /* 0x0000ac00010b7983 */ /* 0x000ee80000300800 */
[----:B------:R0:W-:Y:S04]  /*11390*/  STSM.16.M88.4 [R3+0x600], R4 ;  /* 0x0006000403007844 */ /* 0x0001e80000000200 */
[----:B---3--:R-:W-:Y:S04]  /*113a0*/  STL.64 [R1+0x788], R10 ;  /* 0x0007880a01007387 */ /* 0x008fe80000100a00 */
[----:B--2---:R-:W-:Y:S04]  /*113b0*/  STL.64 [R1+0x780], R8 ;  /* 0x0007800801007387 */ /* 0x004fe80000100a00 */
[----:B0-----:R-:W2:Y:S04]  /*113c0*/  LDL.LU R4, [R1+0x70] ;  /* 0x0000700001047983 */ /* 0x001ea80000300800 */
[----:B------:R-:W2:Y:S04]  /*113d0*/  LDL.LU R5, [R1+0x74] ;  /* 0x0000740001057983 */ /* 0x000ea80000300800 */
[----:B------:R-:W3:Y:S04]  /*113e0*/  LDL.LU R6, [R1+0x78] ;  /* 0x0000780001067983 */ /* 0x000ee80000300800 */
[----:B------:R-:W3:Y:S01]  /*113f0*/  LDL.LU R7, [R1+0x7c] ;  /* 0x00007c0001077983 */ /* 0x000ee20000300800 */
[----:B------:R-:W0:Y:S03]  /*11400*/  S2R R29, SR_TID.X ;  /* 0x00000000001d7919 */ /* 0x000e260000002100 */
[----:B---3--:R-:W-:Y:S04]  /*11410*/  STL.64 [R1+0x798], R6 ;  /* 0x0007980601007387 */ /* 0x008fe80000100a00 */
[----:B--2---:R2:W-:Y:S04]  /*11420*/  STL.64 [R1+0x790], R4 ;  /* 0x0007900401007387 */ /* 0x0045e80000100a00 */
[----:B--2---:R-:W2:Y:S04]  /*11430*/  LDL.LU R4, [R1] ;  /* 0x0000000001047983 */ /* 0x004ea80000300800 */
[----:B------:R-:W2:Y:S04]  /*11440*/  LDL.LU R5, [R1+0x4] ;  /* 0x0000040001057983 */ /* 0x000ea80000300800 */
[----:B------:R-:W2:Y:S04]  /*11450*/  LDL.LU R6, [R1+0x8] ;  /* 0x0000080001067983 */ /* 0x000ea80000300800 */
[----:B------:R-:W2:Y:S04]  /*11460*/  LDL.LU R7, [R1+0xc] ;  /* 0x00000c0001077983 */ /* 0x000ea80000300800 */
[----:B------:R3:W-:Y:S04]  /*11470*/  STSM.16.M88.4 [R3+0x800], R16 ;  /* 0x0008001003007844 */ /* 0x0007e80000000200 */
[----:B------:R-:W-:Y:S01]  /*11480*/  STSM.16.M88.4 [R3+0xa00], R24 ;  /* 0x000a001803007844 */ /* 0x000fe20000000200 */
[----:B0-----:R-:W-:-:S03]  /*11490*/  LOP3.LUT R29, R29, 0x1ff, RZ, 0xc0, !PT ;  /* 0x000001ff1d1d7812 */ /* 0x001fc600078ec0ff */
[----:B---3--:R-:W3:Y:S04]  /*114a0*/  LDL.LU R16, [R1+0x60] ;  /* 0x0000600001107983 */ /* 0x008ee80000300800 */
[----:B------:R-:W3:Y:S04]  /*114b0*/  LDL.LU R17, [R1+0x64] ;  /* 0x0000640001117983 */ /* 0x000ee80000300800 */
[----:B------:R-:W3:Y:S04]  /*114c0*/  LDL.LU R18, [R1+0x68] ;  /* 0x0000680001127983 */ /* 0x000ee80000300800 */
[----:B------:R-:W3:Y:S04]  /*114d0*/  LDL.LU R19, [R1+0x6c] ;  /* 0x00006c0001137983 */ /* 0x000ee80000300800 */
[----:B------:R-:W3:Y:S04]  /*114e0*/  LDL.LU R8, [R1+0x20] ;  /* 0x0000200001087983 */ /* 0x000ee80000300800 */
[----:B------:R-:W3:Y:S01]  /*114f0*/  LDL.LU R9, [R1+0x24] ;  /* 0x0000240001097983 */ /* 0x000ee20000300800 */
[----:B------:R-:W-:Y:S01]  /*11500*/  LEA R2, R29, UR5, 0x4 ;  /* 0x000000051d027c11 */ /* 0x000fe2000f8e20ff */
[----:B------:R-:W0:Y:S02]  /*11510*/  LDCU UR5, c[0x0][0x3b8] ;  /* 0x00007700ff0577ac */ /* 0x000e240008000800 */
[----:B------:R-:W3:Y:S04]  /*11520*/  LDL.LU R10, [R1+0x28] ;  /* 0x00002800010a7983 */ /* 0x000ee80000300800 */
[----:B------:R-:W3:Y:S04]  /*11530*/  LDL.LU R11, [R1+0x2c] ;  /* 0x00002c00010b7983 */ /* 0x000ee80000300800 */
[----:B------:R-:W3:Y:S04]  /*11540*/  LDL.LU R12, [R1+0x30] ;  /* 0x00003000010c7983 */ /* 0x000ee80000300800 */
[----:B------:R-:W3:Y:S04]  /*11550*/  LDL.LU R13, [R1+0x34] ;  /* 0x00003400010d7983 */ /* 0x000ee80000300800 */
[----:B------:R-:W3:Y:S04]  /*11560*/  LDL.LU R14, [R1+0x38] ;  /* 0x00003800010e7983 */ /* 0x000ee80000300800 */
[----:B------:R-:W3:Y:S04]  /*11570*/  LDL.LU R15, [R1+0x3c] ;  /* 0x00003c00010f7983 */ /* 0x000ee80000300800 */
[----:B------:R-:W-:Y:S04]  /*11580*/  STL [R1+0x180], R2 ;  /* 0x0001800201007387 */ /* 0x000fe80000100800 */
[----:B--2---:R-:W-:Y:S04]  /*11590*/  STSM.16.M88.4 [R3+0xc00], R4 ;  /* 0x000c000403007844 */ /* 0x004fe80000000200 */
[----:B----4-:R-:W-:Y:S01]  /*115a0*/  STSM.16.M88.4 [R3+0xe00], R20 ;  /* 0x000e001403007844 */ /* 0x010fe20000000200 */
[----:B------:R-:W-:Y:S06]  /*115b0*/  BAR.SYNC.DEFER_BLOCKING 0x0 ;  /* 0x0000000000007b1d */ /* 0x000fec0000010000 */
[----:B------:R-:W2:Y:S04]  /*115c0*/  LDS.128 R4, [R2] ;  /* 0x0000000002047984 */ /* 0x000ea80000000c00 */
[----:B------:R-:W-:Y:S04]  /*115d0*/  LDS.128 R24, [R2+0x4000] ;  /* 0x0040000002187984 */ /* 0x000fe80000000c00 */
[----:B--2---:R-:W-:Y:S01]  /*115e0*/  STL.64 [R1], R4 ;  /* 0x0000000401007387 */ /* 0x004fe20000100a00 */
[----:B------:R-:W-:-:S03]  /*115f0*/  IMAD.MOV.U32 R22, RZ, RZ, R4 ;  /* 0x000000ffff167224 */ /* 0x000fc600078e0004 */
[----:B------:R-:W-:Y:S04]  /*11600*/  STL.64 [R1+0x8], R6 ;  /* 0x0000080601007387 */ /* 0x000fe80000100a00 */
[----:B------:R-:W2:Y:S04]  /*11610*/  LDS.128 R4, [R2+0x2000] ;  /* 0x0020000002047984 */ /* 0x000ea80000000c00 */
[----:B------:R4:W-:Y:S04]  /*11620*/  STL [R1+0x728], R22 ;  /* 0x0007281601007387 */ /* 0x0009e80000100800 */
[----:B------:R-:W3:Y:S04]  /*11630*/  LDL.LU R20, [R1+0x50] ;  /* 0x0000500001147983 */ /* 0x000ee80000300800 */
[----:B------:R-:W3:Y:S04]  /*11640*/  LDL.LU R21, [R1+0x54] ;  /* 0x0000540001157983 */ /* 0x000ee80000300800 */
[----:B----4-:R-:W4:Y:S04]  /*11650*/  LDL.LU R22, [R1+0x58] ;  /* 0x0000580001167983 */ /* 0x010f280000300800 */
[----:B------:R-:W4:Y:S04]  /*11660*/  LDL.LU R23, [R1+0x5c] ;  /* 0x00005c0001177983 */ /* 0x000f280000300800 */
[----:B--2---:R-:W-:Y:S04]  /*11670*/  STL.64 [R1+0x10], R4 ;  /* 0x0000100401007387 */ /* 0x004fe80000100a00 */
[----:B------:R-:W-:Y:S04]  /*11680*/  STL.64 [R1+0x18], R6 ;  /* 0x0000180601007387 */ /* 0x000fe80000100a00 */
[----:B------:R-:W2:Y:S04]  /*11690*/  LDS.128 R4, [R2+0x6000] ;  /* 0x0060000002047984 */ /* 0x000ea80000000c00 */
[----:B------:R-:W-:Y:S04]  /*116a0*/  STL.64 [R1+0x80], R24 ;  /* 0x0000801801007387 */ /* 0x000fe80000100a00 */
[----:B------:R0:W-:Y:S04]  /*116b0*/  STL.64 [R1+0x88], R26 ;  /* 0x0000881a01007387 */ /* 0x0001e80000100a00 */
[----:B--2---:R-:W-:Y:S01]  /*116c0*/  STL.64 [R1+0x90], R4 ;  /* 0x0000900401007387 */ /* 0x004fe20000100a00 */
[----:B0-----:R-:W-:-:S02]  /*116d0*/  IMAD.MOV.U32 R26, RZ, RZ, R4 ;  /* 0x000000ffff1a7224 */ /* 0x001fc400078e0004 */
[----:B------:R-:W-:Y:S01]  /*116e0*/  IMAD.MOV.U32 R29, RZ, RZ, R5 ;  /* 0x000000ffff1d7224 */ /* 0x000fe200078e0005 */
[----:B------:R-:W-:Y:S01]  /*116f0*/  STL.64 [R1+0x98], R6 ;  /* 0x0000980601007387 */ /* 0x000fe20000100a00 */
[----:B------:R-:W-:-:S03]  /*11700*/  IMAD.MOV.U32 R27, RZ, RZ, R6 ;  /* 0x000000ffff1b7224 */ /* 0x000fc600078e0006 */
[----:B------:R-:W0:Y:S04]  /*11710*/  LDS.128 R4, [R2+0x8000] ;  /* 0x0080000002047984 */ /* 0x000e280000000c00 */
[----:B------:R2:W-:Y:S04]  /*11720*/  STL [R1+0x700], R26 ;  /* 0x0007001a01007387 */ /* 0x0005e80000100800 */
[----:B------:R1:W-:Y:S04]  /*11730*/  STL [R1+0x704], R27 ;  /* 0x0007041b01007387 */ /* 0x0003e80000100800 */
[----:B------:R-:W4:Y:S04]  /*11740*/  LDL.LU R24, [R1+0x40] ;  /* 0x0000400001187983 */ /* 0x000f280000300800 */
[----:B------:R-:W4:Y:S04]  /*11750*/  LDL.LU R25, [R1+0x44] ;  /* 0x0000440001197983 */ /* 0x000f280000300800 */
[----:B--2---:R-:W4:Y:S04]  /*11760*/  LDL.LU R26, [R1+0x48] ;  /* 0x00004800011a7983 */ /* 0x004f280000300800 */
[----:B-1----:R-:W4:Y:S04]  /*11770*/  LDL.LU R27, [R1+0x4c] ;  /* 0x00004c00011b7983 */ /* 0x002f280000300800 */
[----:B0-----:R-:W-:Y:S04]  /*11780*/  STL.64 [R1+0xd0], R4 ;  /* 0x0000d00401007387 */ /* 0x001fe80000100a00 */
[----:B------:R-:W-:Y:S04]  /*11790*/  STL.64 [R1+0xd8], R6 ;  /* 0x0000d80601007387 */ /* 0x000fe80000100a00 */
[----:B------:R-:W0:Y:S04]  /*117a0*/  LDS.128 R4, [R2+0xa000] ;  /* 0x00a0000002047984 */ /* 0x000e280000000c00 */
[----:B0-----:R-:W-:Y:S04]  /*117b0*/  STL.64 [R1+0xe0], R4 ;  /* 0x0000e00401007387 */ /* 0x001fe80000100a00 */
[----:B------:R-:W-:Y:S04]  /*117c0*/  STL.64 [R1+0xe8], R6 ;  /* 0x0000e80601007387 */ /* 0x000fe80000100a00 */
[----:B------:R-:W0:Y:S04]  /*117d0*/  LDS.128 R4, [R2+0xc000] ;  /* 0x00c0000002047984 */ /* 0x000e280000000c00 */
[----:B0-----:R-:W-:Y:S04]  /*117e0*/  STL.64 [R1+0xf0], R4 ;  /* 0x0000f00401007387 */ /* 0x001fe80000100a00 */
[----:B------:R-:W-:Y:S04]  /*117f0*/  STL.64 [R1+0xf8], R6 ;  /* 0x0000f80601007387 */ /* 0x000fe80000100a00 */
[----:B------:R-:W0:Y:S01]  /*11800*/  LDS.128 R4, [R2+0xe000] ;  /* 0x00e0000002047984 */ /* 0x000e220000000c00 */
[----:B------:R-:W-:Y:S06]  /*11810*/  BAR.SYNC.DEFER_BLOCKING 0x0 ;  /* 0x0000000000007b1d */ /* 0x000fec0000010000 */
[----:B---3--:R-:W-:Y:S04]  /*11820*/  STSM.16.M88.4 [R3], R8 ;  /* 0x0000000803007844 */ /* 0x008fe80000000200 */
[----:B------:R-:W-:Y:S04]  /*11830*/  STSM.16.M88.4 [R3+0x200], R12 ;  /* 0x0002000c03007844 */ /* 0x000fe80000000200 */
[----:B0-----:R-:W-:Y:S04]  /*11840*/  STL.64 [R1+0x100], R4 ;  /* 0x0001000401007387 */ /* 0x001fe80000100a00 */
[----:B------:R0:W-:Y:S04]  /*11850*/  STL.64 [R1+0x108], R6 ;  /* 0x0001080601007387 */ /* 0x0001e80000100a00 */
[----:B0-----:R-:W2:Y:S04]  /*11860*/  LDL.LU.64 R6, [R1+0x798] ;  /* 0x0007980001067983 */ /* 0x001ea80000300a00 */
[----:B------:R-:W2:Y:S04]  /*11870*/  LDL.LU.64 R4, [R1+0x790] ;  /* 0x0007900001047983 */ /* 0x000ea80000300a00 */
[----:B------:R-:W3:Y:S04]  /*11880*/  LDL.LU.64 R10, [R1+0x788] ;  /* 0x00078800010a7983 */ /* 0x000ee80000300a00 */
[----:B------:R-:W3:Y:S04]  /*11890*/  LDL.LU.64 R8, [R1+0x780] ;  /* 0x0007800001087983 */ /* 0x000ee80000300a00 */
[----:B------:R-:W3:Y:S04]  /*118a0*/  LDL.LU.64 R14, [R1+0x778] ;  /* 0x00077800010e7983 */ /* 0x000ee80000300a00 */
[----:B------:R-:W3:Y:S04]  /*118b0*/  LDL.LU.64 R12, [R1+0x770] ;  /* 0x00077000010c7983 */ /* 0x000ee80000300a00 */
[----:B----4-:R-:W-:Y:S04]  /*118c0*/  STSM.16.M88.4 [R3+0x400], R24 ;  /* 0x0004001803007844 */ /* 0x010fe80000000200 */
[----:B------:R-:W-:Y:S04]  /*118d0*/  STSM.16.M88.4 [R3+0x600], R20 ;  /* 0x0006001403007844 */ /* 0x000fe80000000200 */
[----:B------:R-:W-:Y:S04]  /*118e0*/  STSM.16.M88.4 [R3+0x800], R16 ;  /* 0x0008001003007844 */ /* 0x000fe80000000200 */
[----:B--2---:R-:W-:Y:S04]  /*118f0*/  STSM.16.M88.4 [R3+0xa00], R4 ;  /* 0x000a000403007844 */ /* 0x004fe80000000200 */
[----:B---3--:R-:W-:Y:S04]  /*11900*/  STSM.16.M88.4 [R3+0xc00], R8 ;  /* 0x000c000803007844 */ /* 0x008fe80000000200 */
[----:B------:R-:W-:Y:S01]  /*11910*/  STSM.16.M88.4 [R3+0xe00], R12 ;  /* 0x000e000c03007844 */ /* 0x000fe20000000200 */
[----:B------:R-:W-:Y:S06]  /*11920*/  BAR.SYNC.DEFER_BLOCKING 0x0 ;  /* 0x0000000000007b1d */ /* 0x000fec0000010000 */
[----:B------:R-:W0:Y:S04]  /*11930*/  LDS.128 R8, [R2] ;  /* 0x0000000002087984 */ /* 0x000e280000000c00 */
[----:B------:R-:W1:Y:S04]  /*11940*/  LDS.128 R4, [R2+0x2000] ;  /* 0x0020000002047984 */ /* 0x000e680000000c00 */
[----:B------:R-:W2:Y:S04]  /*11950*/  LDS.128 R12, [R2+0x4000] ;  /* 0x00400000020c7984 */ /* 0x000ea80000000c00 */
[----:B0-----:R-:W-:Y:S04]  /*11960*/  STL.64 [R1+0x20], R8 ;  /* 0x0000200801007387 */ /* 0x001fe80000100a00 */
[----:B------:R-:W-:Y:S04]  /*11970*/  STL.64 [R1+0x28], R10 ;  /* 0x0000280a01007387 */ /* 0x000fe80000100a00 */
[----:B------:R-:W0:Y:S04]  /*11980*/  LDS.128 R8, [R2+0x6000] ;  /* 0x0060000002087984 */ /* 0x000e280000000c00 */
[----:B-1----:R-:W-:Y:S04]  /*11990*/  STL.64 [R1+0x30], R4 ;  /* 0x0000300401007387 */ /* 0x002fe80000100a00 */
[----:B------:R-:W-:Y:S04]  /*119a0*/  STL.64 [R1+0x38], R6 ;  /* 0x0000380601007387 */ /* 0x000fe80000100a00 */
[----:B------:R-:W1:Y:S04]  /*119b0*/  LDS.128 R4, [R2+0x8000] ;  /* 0x0080000002047984 */ /* 0x000e680000000c00 */
[----:B--2---:R-:W-:Y:S04]  /*119c0*/  STL.64 [R1+0x40], R12 ;  /* 0x0000400c01007387 */ /* 0x004fe80000100a00 */
[----:B------:R-:W-:Y:S04]  /*119d0*/  STL.64 [R1+0x48], R14 ;  /* 0x0000480e01007387 */ /* 0x000fe80000100a00 */
[----:B------:R-:W2:Y:S04]  /*119e0*/  LDL.LU R16, [R1+0x230] ;  /* 0x0002300001107983 */ /* 0x000ea80000300800 */
[----:B------:R-:W-:Y:S04]  /*119f0*/  LDS.128 R12, [R2+0xe000] ;  /* 0x00e00000020c7984 */ /* 0x000fe80000000c00 */
[----:B0-----:R-:W-:Y:S04]  /*11a00*/  STL.64 [R1+0x50], R8 ;  /* 0x0000500801007387 */ /* 0x001fe80000100a00 */
[----:B------:R-:W-:Y:S04]  /*11a10*/  STL.64 [R1+0x58], R10 ;  /* 0x0000580a01007387 */ /* 0x000fe80000100a00 */
[----:B------:R-:W-:Y:S04]  /*11a20*/  LDS.128 R8, [R2+0xc000] ;  /* 0x00c0000002087984 */ /* 0x000fe80000000c00 */
[----:B-1----:R-:W-:Y:S04]  /*11a30*/  STL.64 [R1+0x60], R4 ;  /* 0x0000600401007387 */ /* 0x002fe80000100a00 */
[----:B------:R-:W-:Y:S04]  /*11a40*/  STL.64 [R1+0x68], R6 ;  /* 0x0000680601007387 */ /* 0x000fe80000100a00 */
[----:B------:R-:W2:Y:S04]  /*11a50*/  LDL.LU R17, [R1+0x234] ;  /* 0x0002340001117983 */ /* 0x000ea80000300800 */
[----:B------:R-:W3:Y:S04]  /*11a60*/  LDL.LU R18, [R1+0x238] ;  /* 0x0002380001127983 */ /* 0x000ee80000300800 */
[----:B------:R-:W3:Y:S04]  /*11a70*/  LDL.LU R19, [R1+0x23c] ;  /* 0x00023c0001137983 */ /* 0x000ee80000300800 */
[----:B------:R-:W0:Y:S01]  /*11a80*/  LDS.128 R4, [R2+0xa000] ;  /* 0x00a0000002047984 */ /* 0x000e220000000c00 */
[----:B------:R-:W-:Y:S06]  /*11a90*/  BAR.SYNC.DEFER_BLOCKING 0x0 ;  /* 0x0000000000007b1d */ /* 0x000fec0000010000 */
[----:B---3--:R-:W-:Y:S04]  /*11aa0*/  STL.64 [R1+0x738], R18 ;  /* 0x0007381201007387 */ /* 0x008fe80000100a00 */
[----:B--2---:R1:W-:Y:S04]  /*11ab0*/  STL.64 [R1+0x730], R16 ;  /* 0x0007301001007387 */ /* 0x0043e80000100a00 */
[----:B------:R-:W2:Y:S04]  /*11ac0*/  LDL.LU R24, [R1+0x2b0] ;  /* 0x0002b00001187983 */ /* 0x000ea80000300800 */
[----:B------:R-:W2:Y:S04]  /*11ad0*/  LDL.LU R25, [R1+0x2b4] ;  /* 0x0002b40001197983 */ /* 0x000ea80000300800 */
[----:B------:R-:W3:Y:S04]  /*11ae0*/  LDL.LU R26, [R1+0x2b8] ;  /* 0x0002b800011a7983 */ /* 0x000ee80000300800 */
[----:B------:R-:W3:Y:S04]  /*11af0*/  LDL.LU R27, [R1+0x2bc] ;  /* 0x0002bc00011b7983 */ /* 0x000ee80000300800 */
[----:B---3--:R-:W-:Y:S04]  /*11b00*/  STL.64 [R1+0x748], R26 ;  /* 0x0007481a01007387 */ /* 0x008fe80000100a00 */
[----:B--2---:R-:W-:Y:S04]  /*11b10*/  STL.64 [R1+0x740], R24 ;  /* 0x0007401801007387 */ /* 0x004fe80000100a00 */
[----:B------:R-:W2:Y:S04]  /*11b20*/  LDL.LU R20, [R1+0x1a0] ;  /* 0x0001a00001147983 */ /* 0x000ea80000300800 */
[----:B------:R-:W2:Y:S04]  /*11b30*/  LDL.LU R21, [R1+0x1a4] ;  /* 0x0001a40001157983 */ /* 0x000ea80000300800 */
[----:B------:R-:W3:Y:S04]  /*11b40*/  LDL.LU R22, [R1+0x1a8] ;  /* 0x0001a80001167983 */ /* 0x000ee80000300800 */
[----:B------:R-:W3:Y:S04]  /*11b50*/  LDL.LU R23, [R1+0x1ac] ;  /* 0x0001ac0001177983 */ /* 0x000ee80000300800 */
[----:B---3--:R-:W-:Y:S04]  /*11b60*/  STL.64 [R1+0x758], R22 ;  /* 0x0007581601007387 */ /* 0x008fe80000100a00 */
[----:B--2---:R2:W-:Y:S04]  /*11b70*/  STL.64 [R1+0x750], R20 ;  /* 0x0007501401007387 */ /* 0x0045e80000100a00 */
[----:B-1----:R-:W3:Y:S04]  /*11b80*/  LDL.LU R16, [R1+0x130] ;  /* 0x0001300001107983 */ /* 0x002ee80000300800 */
[----:B------:R-:W3:Y:S04]  /*11b90*/  LDL.LU R17, [R1+0x134] ;  /* 0x0001340001117983 */ /* 0x000ee80000300800 */
[----:B------:R-:W4:Y:S04]  /*11ba0*/  LDL.LU R18, [R1+0x138] ;  /* 0x0001380001127983 */ /* 0x000f280000300800 */
[----:B------:R-:W4:Y:S04]  /*11bb0*/  LDL.LU R19, [R1+0x13c] ;  /* 0x00013c0001137983 */ /* 0x000f280000300800 */
[----:B----4-:R-:W-:Y:S04]  /*11bc0*/  STL.64 [R1+0x768], R18 ;  /* 0x0007681201007387 */ /* 0x010fe80000100a00 */
[----:B---3--:R1:W-:Y:S04]  /*11bd0*/  STL.64 [R1+0x760], R16 ;  /* 0x0007601001007387 */ /* 0x0083e80000100a00 */
[----:B--2---:R-:W2:Y:S04]  /*11be0*/  LDL.LU R20, [R1+0x110] ;  /* 0x0001100001147983 */ /* 0x004ea80000300800 */
[----:B------:R-:W2:Y:S04]  /*11bf0*/  LDL.LU R21, [R1+0x114] ;  /* 0x0001140001157983 */ /* 0x000ea80000300800 */
[----:B------:R-:W2:Y:S04]  /*11c00*/  LDL.LU R22, [R1+0x118] ;  /* 0x0001180001167983 */ /* 0x000ea80000300800 */
[----:B------:R-:W2:Y:S04]  /*11c10*/  LDL.LU R23, [R1+0x11c] ;  /* 0x00011c0001177983 */ /* 0x000ea80000300800 */
[----:B-1----:R-:W3:Y:S04]  /*11c20*/  LDL.LU R16, [R1+0xc0] ;  /* 0x0000c00001107983 */ /* 0x002ee80000300800 */
[----:B------:R-:W3:Y:S04]  /*11c30*/  LDL.LU R17, [R1+0xc4] ;  /* 0x0000c40001117983 */ /* 0x000ee80000300800 */
[----:B------:R-:W3:Y:S04]  /*11c40*/  LDL.LU R18, [R1+0xc8] ;  /* 0x0000c80001127983 */ /* 0x000ee80000300800 */
[----:B------:R-:W3:Y:S04]  /*11c50*/  LDL.LU R19, [R1+0xcc] ;  /* 0x0000cc0001137983 */ /* 0x000ee80000300800 */
[----:B------:R-:W4:Y:S04]  /*11c60*/  LDL.LU R24, [R1+0x120] ;  /* 0x0001200001187983 */ /* 0x000f280000300800 */
[----:B------:R-:W4:Y:S04]  /*11c70*/  LDL.LU R25, [R1+0x124] ;  /* 0x0001240001197983 */ /* 0x000f280000300800 */
[----:B------:R-:W4:Y:S04]  /*11c80*/  LDL.LU R26, [R1+0x128] ;  /* 0x00012800011a7983 */ /* 0x000f280000300800 */
[----:B------:R-:W4:Y:S04]  /*11c90*/  LDL.LU R27, [R1+0x12c] ;  /* 0x00012c00011b7983 */ /* 0x000f280000300800 */
[----:B0-----:R0:W-:Y:S04]  /*11ca0*/  STL [R1+0x6dc], R4 ;  /* 0x0006dc0401007387 */ /* 0x0011e80000100800 */
[----:B------:R1:W-:Y:S04]  /*11cb0*/  STL [R1+0x6d8], R5 ;  /* 0x0006d80501007387 */ /* 0x0003e80000100800 */
[----:B------:R1:W-:Y:S04]  /*11cc0*/  STL [R1+0x6d4], R6 ;  /* 0x0006d40601007387 */ /* 0x0003e80000100800 */
[----:B------:R1:W-:Y:S04]  /*11cd0*/  STL [R1+0x6d0], R7 ;  /* 0x0006d00701007387 */ /* 0x0003e80000100800 */
[----:B0-----:R-:W4:Y:S04]  /*11ce0*/  LDL.LU R4, [R1+0x240] ;  /* 0x0002400001047983 */ /* 0x001f280000300800 */
[----:B-1----:R-:W4:Y:S04]  /*11cf0*/  LDL.LU R5, [R1+0x244] ;  /* 0x0002440001057983 */ /* 0x002f280000300800 */
[----:B------:R-:W4:Y:S04]  /*11d00*/  LDL.LU R6, [R1+0x248] ;  /* 0x0002480001067983 */ /* 0x000f280000300800 */
[----:B------:R-:W4:Y:S04]  /*11d10*/  LDL.LU R7, [R1+0x24c] ;  /* 0x00024c0001077983 */ /* 0x000f280000300800 */
[----:B------:R0:W-:Y:S04]  /*11d20*/  STL [R1+0x6ec], R8 ;  /* 0x0006ec0801007387 */ /* 0x0001e80000100800 */
        /* <DEDUP_REMOVED lines=15> */
[----:B---3--:R0:W-:Y:S04]  /*11e20*/  STSM.16.M88.4 [R3], R16 ;  /* 0x0000001003007844 */ /* 0x0081e80000000200 */
[----:B0-----:R-:W3:Y:S04]  /*11e30*/  LDL.LU.64 R18, [R1+0x768] ;  /* 0x0007680001127983 */ /* 0x001ee80000300a00 */
[----:B------:R-:W3:Y:S04]  /*11e40*/  LDL.LU.64 R16, [R1+0x760] ;  /* 0x0007600001107983 */ /* 0x000ee80000300a00 */
[----:B--2---:R0:W-:Y:S04]  /*11e50*/  STSM.16.M88.4 [R3+0x200], R20 ;  /* 0x0002001403007844 */ /* 0x0041e80000000200 */
[----:B----4-:R1:W-:Y:S04]  /*11e60*/  STSM.16.M88.4 [R3+0x400], R24 ;  /* 0x0004001803007844 */ /* 0x0103e80000000200 */
[----:B0-----:R-:W2:Y:S04]  /*11e70*/  LDL.LU.64 R22, [R1+0x758] ;  /* 0x0007580001167983 */ /* 0x001ea80000300a00 */
[----:B------:R-:W2:Y:S04]  /*11e80*/  LDL.LU.64 R20, [R1+0x750] ;  /* 0x0007500001147983 */ /* 0x000ea80000300a00 */
[----:B-1----:R-:W4:Y:S04]  /*11e90*/  LDL.LU.64 R26, [R1+0x748] ;  /* 0x00074800011a7983 */ /* 0x002f280000300a00 */
[----:B------:R-:W4:Y:S04]  /*11ea0*/  LDL.LU.64 R24, [R1+0x740] ;  /* 0x0007400001187983 */ /* 0x000f280000300a00 */
[----:B---3--:R0:W-:Y:S04]  /*11eb0*/  STSM.16.M88.4 [R3+0x600], R16 ;  /* 0x0006001003007844 */ /* 0x0081e80000000200 */
[----:B0-----:R-:W3:Y:S04]  /*11ec0*/  LDL.LU.64 R18, [R1+0x738] ;  /* 0x0007380001127983 */ /* 0x001ee80000300a00 */
[----:B------:R-:W3:Y:S04]  /*11ed0*/  LDL.LU.64 R16, [R1+0x730] ;  /* 0x0007300001107983 */ /* 0x000ee80000300a00 */
[----:B--2---:R0:W-:Y:S04]  /*11ee0*/  STSM.16.M88.4 [R3+0x800], R20 ;  /* 0x0008001403007844 */ /* 0x0041e80000000200 */
[----:B------:R-:W-:Y:S04]  /*11ef0*/  STSM.16.M88.4 [R3+0xa00], R12 ;  /* 0x000a000c03007844 */ /* 0x000fe80000000200 */
[----:B------:R-:W-:Y:S04]  /*11f00*/  STSM.16.M88.4 [R3+0xc00], R8 ;  /* 0x000c000803007844 */ /* 0x000fe80000000200 */
[----:B0-----:R-:W2:Y:S04]  /*11f10*/  LDL.LU R22, [R1+0x728] ;  /* 0x0007280001167983 */ /* 0x001ea80000300800 */
[----:B---3--:R-:W-:Y:S01]  /*11f20*/  STSM.16.M88.4 [R3+0xe00], R16 ;  /* 0x000e001003007844 */ /* 0x008fe20000000200 */
[----:B------:R-:W-:Y:S06]  /*11f30*/  BAR.SYNC.DEFER_BLOCKING 0x0 ;  /* 0x0000000000007b1d */ /* 0x000fec0000010000 */
[----:B------:R-:W0:Y:S04]  /*11f40*/  LDS.128 R16, [R2] ;  /* 0x0000000002107984 */ /* 0x000e280000000c00 */
[----:B------:R-:W1:Y:S04]  /*11f50*/  LDS.128 R8, [R2+0x2000] ;  /* 0x0020000002087984 */ /* 0x000e680000000c00 */
[----:B------:R-:W-:Y:S04]  /*11f60*/  LDS.128 R12, [R2+0x6000] ;  /* 0x00600000020c7984 */ /* 0x000fe80000000c00 */
[----:B0-----:R-:W-:Y:S04]  /*11f70*/  STL [R1+0x6cc], R16 ;  /* 0x0006cc1001007387 */ /* 0x001fe80000100800 */
[----:B------:R-:W-:Y:S04]  /*11f80*/  STL [R1+0x6c8], R17 ;  /* 0x0006c81101007387 */ /* 0x000fe80000100800 */
[----:B------:R-:W-:Y:S04]  /*11f90*/  STL [R1+0x6c4], R18 ;  /* 0x0006c41201007387 */ /* 0x000fe80000100800 */
[----:B------:R-:W-:Y:S04]  /*11fa0*/  STL [R1+0x6c0], R19 ;  /* 0x0006c01301007387 */ /* 0x000fe80000100800 */
[----:B------:R-:W0:Y:S04]  /*11fb0*/  LDS.128 R16, [R2+0x4000] ;  /* 0x0040000002107984 */ /* 0x000e280000000c00 */
[----:B-1----:R-:W-:Y:S04]  /*11fc0*/  STL.64 [R1+0x70], R8 ;  /* 0x0000700801007387 */ /* 0x002fe80000100a00 */
[----:B------:R-:W-:Y:S04]  /*11fd0*/  STL.64 [R1+0x78], R10 ;  /* 0x0000780a01007387 */ /* 0x000fe80000100a00 */
[----:B------:R-:W1:Y:S04]  /*11fe0*/  LDS.128 R8, [R2+0x8000] ;  /* 0x0080000002087984 */ /* 0x000e680000000c00 */
[----:B0-----:R-:W-:Y:S04]  /*11ff0*/  STL.64 [R1+0xa0], R16 ;  /* 0x0000a01001007387 */ /* 0x001fe80000100a00 */
[----:B------:R-:W-:Y:S04]  /*12000*/  STL.64 [R1+0xa8], R18 ;  /* 0x0000a81201007387 */ /* 0x000fe80000100a00 */
[----:B------:R-:W0:Y:S04]  /*12010*/  LDS.128 R16, [R2+0xa000] ;  /* 0x00a0000002107984 */ /* 0x000e280000000c00 */
[----:B------:R-:W-:Y:S04]  /*12020*/  STL.64 [R1+0xb0], R12 ;  /* 0x0000b00c01007387 */ /* 0x000fe80000100a00 */
[----:B------:R-:W-:Y:S04]  /*12030*/  STL.64 [R1+0xb8], R14 ;  /* 0x0000b80e01007387 */ /* 0x000fe80000100a00 */
[----:B------:R-:W3:Y:S04]  /*12040*/  LDS.128 R12, [R2+0xc000] ;  /* 0x00c00000020c7984 */ /* 0x000ee80000000c00 */
[----:B-1----:R-:W-:Y:S04]  /*12050*/  STL.64 [R1+0xc0], R8 ;  /* 0x0000c00801007387 */ /* 0x002fe80000100a00 */
[----:B------:R-:W-:Y:S04]  /*12060*/  STL.64 [R1+0xc8], R10 ;  /* 0x0000c80a01007387 */ /* 0x000fe80000100a00 */
[----:B------:R-:W1:Y:S01]  /*12070*/  LDS.128 R8, [R2+0xe000] ;  /* 0x00e0000002087984 */ /* 0x000e620000000c00 */
[----:B------:R-:W-:Y:S06]  /*12080*/  BAR.SYNC.DEFER_BLOCKING 0x0 ;  /* 0x0000000000007b1d */ /* 0x000fec0000010000 */
[----:B0-----:R-:W-:Y:S04]  /*12090*/  STL.64 [R1+0x110], R16 ;  /* 0x0001101001007387 */ /* 0x001fe80000100a00 */
[----:B------:R-:W-:Y:S04]  /*120a0*/  STL.64 [R1+0x118], R18 ;  /* 0x0001181201007387 */ /* 0x000fe80000100a00 */
[----:B---3--:R-:W-:Y:S04]  /*120b0*/  STL.64 [R1+0x120], R12 ;  /* 0x0001200c01007387 */ /* 0x008fe80000100a00 */
[----:B------:R-:W-:Y:S04]  /*120c0*/  STL.64 [R1+0x128], R14 ;  /* 0x0001280e01007387 */ /* 0x000fe80000100a00 */
[----:B------:R-:W-:Y:S04]  /*120d0*/  STSM.16.M88.4 [R3], R4 ;  /* 0x0000000403007844 */ /* 0x000fe80000000200 */
[----:B-1----:R-:W-:Y:S04]  /*120e0*/  STL.64 [R1+0x130], R8 ;  /* 0x0001300801007387 */ /* 0x002fe80000100a00 */
[----:B------:R-:W-:Y:S04]  /*120f0*/  STL.64 [R1+0x138], R10 ;  /* 0x0001380a01007387 */ /* 0x000fe80000100a00 */
[----:B----4-:R0:W-:Y:S04]  /*12100*/  STSM.16.M88.4 [R3+0x200], R24 ;  /* 0x0002001803007844 */ /* 0x0101e80000000200 */
        /* <DEDUP_REMOVED lines=16> */
[----:B------:R-:W4:Y:S04]  /*12210*/  LDL.LU R12, [R1+0x470] ;  /* 0x00047000010c7983 */ /* 0x000f280000300800 */
[----:B------:R-:W4:Y:S04]  /*12220*/  LDL.LU R13, [R1+0x474] ;  /* 0x00047400010d7983 */ /* 0x000f280000300800 */
        /* <DEDUP_REMOVED lines=11> */
[----:B---3--:R0:W-:Y:S04]  /*122e0*/  STSM.16.M88.4 [R3+0x400], R24 ;  /* 0x0004001803007844 */ /* 0x0081e80000000200 */
[----:B0-----:R-:W3:Y:S04]  /*122f0*/  LDL.LU.64 R26, [R1+0x720] ;  /* 0x00072000011a7983 */ /* 0x001ee80000300a00 */
[----:B------:R-:W3:Y:S04]  /*12300*/  LDL.LU.64 R24, [R1+0x718] ;  /* 0x0007180001187983 */ /* 0x000ee80000300a00 */
[----:B---3--:R0:W-:Y:S04]  /*12310*/  STSM.16.M88.4 [R3+0x600], R24 ;  /* 0x0006001803007844 */ /* 0x0081e80000000200 */
[----:B0-----:R-:W3:Y:S04]  /*12320*/  LDL.LU.64 R26, [R1+0x710] ;  /* 0x00071000011a7983 */ /* 0x001ee80000300a00 */
[----:B------:R-:W3:Y:S01]  /*12330*/  LDL.LU.64 R24, [R1+0x708] ;  /* 0x0007080001187983 */ /* 0x000ee20000300a00 */
[----:B------:R-:W0:Y:S02]  /*12340*/  S2R R2, SR_TID.X ;  /* 0x0000000000027919 */ /* 0x000e240000002100 */
[----:B0-----:R-:W-:Y:S01]  /*12350*/  SHF.R.U32.HI R18, RZ, 0x8, R2 ;  /* 0x00000008ff127819 */ /* 0x001fe20000011602 */
[----:B---3--:R0:W-:Y:S04]  /*12360*/  STSM.16.M88.4 [R3+0x800], R24 ;  /* 0x0008001803007844 */ /* 0x0081e80000000200 */
[----:B----4-:R-:W-:Y:S04]  /*12370*/  STSM.16.M88.4 [R3+0xa00], R12 ;  /* 0x000a000c03007844 */ /* 0x010fe80000000200 */
[----:B--2---:R-:W-:Y:S04]  /*12380*/  STSM.16.M88.4 [R3+0xc00], R8 ;  /* 0x000c000803007844 */ /* 0x004fe80000000200 */
[----:B------:R1:W-:Y:S04]  /*12390*/  STSM.16.M88.4 [R3+0xe00], R4 ;  /* 0x000e000403007844 */ /* 0x0003e80000000200 */
[----:B0-----:R-:W2:Y:S01]  /*123a0*/  LDL.LU R27, [R1+0x704] ;  /* 0x00070400011b7983 */ /* 0x001ea20000300800 */
[----:B------:R-:W-:-:S03]  /*123b0*/  SGXT.U32 R18, R18, 0x1 ;  /* 0x000000011212781a */ /* 0x000fc60000000000 */
[----:B------:R-:W3:Y:S04]  /*123c0*/  LDL R26, [R1+0x10] ;  /* 0x00001000011a7983 */ /* 0x000ee80000100800 */
[----:B------:R-:W4:Y:S04]  /*123d0*/  LDL R19, [R1+0x18] ;  /* 0x0000180001137983 */ /* 0x000f280000100800 */
[----:B-1----:R-:W2:Y:S04]  /*123e0*/  LDL R7, [R1+0x4] ;  /* 0x0000040001077983 */ /* 0x002ea80000100800 */
[----:B------:R-:W3:Y:S04]  /*123f0*/  LDL R6, [R1+0x8] ;  /* 0x0000080001067983 */ /* 0x000ee80000100800 */
[----:B------:R-:W4:Y:S01]  /*12400*/  LDL R5, [R1+0xc] ;  /* 0x00000c0001057983 */ /* 0x000f220000100800 */
[----:B------:R-:W-:-:S02]  /*12410*/  LOP3.LUT R0, R28, 0x20, R18, 0xfe, !PT ;  /* 0x000000201c007812 */ /* 0x000fc400078efe12 */
[----:B------:R-:W-:Y:S01]  /*12420*/  LOP3.LUT R2, R28, R18, RZ, 0xfc, !PT ;  /* 0x000000121c027212 */ /* 0x000fe200078efcff */
[----:B------:R-:W4:Y:S01]  /*12430*/  LDL.LU R12, [R1+0xd4] ;  /* 0x0000d400010c7983 */ /* 0x000f220000300800 */
[----:B------:R-:W-:Y:S01]  /*12440*/  BAR.SYNC.DEFER_BLOCKING 0x0 ;  /* 0x0000000000007b1d */ /* 0x000fe20000010000 */
[----:B------:R-:W-:Y:S01]  /*12450*/  ISETP.LT.AND P2, PT, R0, UR15, !P0 ;  /* 0x0000000f00007c0c */ /* 0x000fe2000c741270 */
[----:B------:R-:W-:Y:S01]  /*12460*/  IMAD R0, R23, UR4, RZ ;  /* 0x0000000417007c24 */ /* 0x000fe2000f8e02ff */
[C---:B------:R-:W-:Y:S01]  /*12470*/  ISETP.LT.AND P3, PT, R2.reuse, UR17, !P0 ;  /* 0x0000001102007c0c */ /* 0x040fe2000c761270 */
[----:B------:R-:W-:Y:S01]  /*12480*/  IMAD R25, R2, UR5, RZ ;  /* 0x0000000502197c24 */ /* 0x000fe2000f8e02ff */
[--C-:B------:R-:W-:Y:S01]  /*12490*/  LOP3.LUT R3, R28, 0x2, R18.reuse, 0xfe, !PT ;  /* 0x000000021c037812 */ /* 0x100fe200078efe12 */
[----:B------:R-:W0:Y:S01]  /*124a0*/  LDCU UR15, c[0x0][0x3b8] ;  /* 0x00007700ff0f77ac */ /* 0x000e220008000800 */
[----:B------:R-:W-:Y:S01]  /*124b0*/  LEA R2, P4, R0, UR6, 0x1 ;  /* 0x0000000600027c11 */ /* 0x000fe2000f8808ff */
[----:B------:R-:W4:Y:S01]  /*124c0*/  LDL.LU R13, [R1+0xd8] ;  /* 0x0000d800010d7983 */ /* 0x000f220000300800 */
[--C-:B------:R-:W-:Y:S01]  /*124d0*/  LOP3.LUT R23, R28, 0x4, R18.reuse, 0xfe, !PT ;  /* 0x000000041c177812 */ /* 0x100fe200078efe12 */
[----:B------:R-:W1:Y:S01]  /*124e0*/  LDCU UR17, c[0x0][0x39c] ;  /* 0x00007380ff1177ac */ /* 0x000e620008000800 */
[----:B------:R-:W-:Y:S01]  /*124f0*/  LEA.HI.X.SX32 R0, R0, UR7, 0x1, P4 ;  /* 0x0000000700007c11 */ /* 0x000fe2000a0f0eff */
[----:B------:R-:W4:Y:S01]  /*12500*/  LDL.LU R14, [R1+0xdc] ;  /* 0x0000dc00010e7983 */ /* 0x000f220000300800 */
[----:B------:R-:W-:Y:S01]  /*12510*/  LEA R20, P4, R25, R2, 0x1 ;  /* 0x0000000219147211 */ /* 0x000fe200078808ff */
[----:B------:R-:W0:Y:S01]  /*12520*/  LDCU UR4, c[0x0][0x3b8] ;  /* 0x00007700ff0477ac */ /* 0x000e220008000800 */
[C---:B------:R-:W-:Y:S01]  /*12530*/  ISETP.LT.AND P5, PT, R3.reuse, UR16, !P0 ;  /* 0x0000001003007c0c */ /* 0x040fe2000c7a1270 */
[----:B------:R-:W-:Y:S01]  /*12540*/  IMAD R3, R3, UR10, RZ ;  /* 0x0000000a03037c24 */ /* 0x000fe2000f8e02ff */
[----:B------:R-:W-:Y:S01]  /*12550*/  LEA.HI.X.SX32 R21, R25, R0, 0x1, P4 ;  /* 0x0000000019157211 */ /* 0x000fe200020f0eff */
[----:B------:R-:W4:Y:S01]  /*12560*/  LDL.LU R15, [R1+0xe0] ;  /* 0x0000e000010f7983 */ /* 0x000f220000300800 */
[C---:B------:R-:W-:Y:S01]  /*12570*/  ISETP.LT.AND P4, PT, R23.reuse, UR18, !P0 ;  /* 0x0000001217007c0c */ /* 0x040fe2000c781270 */
[----:B------:R-:W-:Y:S01]  /*12580*/  IMAD R23, R23, UR11, RZ ;  /* 0x0000000b17177c24 */ /* 0x000fe2000f8e02ff */
[----:B------:R-:W-:Y:S01]  /*12590*/  LOP3.LUT R24, R28, 0x6, R18, 0xfe, !PT ;  /* 0x000000061c187812 */ /* 0x000fe200078efe12 */
[----:B------:R-:W4:Y:S01]  /*125a0*/  LDL.LU R8, [R1+0xe4] ;  /* 0x0000e40001087983 */ /* 0x000f220000300800 */
[----:B------:R-:W0:Y:S03]  /*125b0*/  LDCU UR11, c[0x0][0x39c] ;  /* 0x00007380ff0b77ac */ /* 0x000e260008000800 */
[----:B------:R1:W-:Y:S01]  /*125c0*/  @P3 STG.E.U16 desc[UR8][R20.64], R22 ;  /* 0x0000001614003986 */ /* 0x0003e2000c101508 */
[----:B------:R-:W0:Y:S03]  /*125d0*/  LDCU UR5, c[0x0][0x3b8] ;  /* 0x00007700ff0577ac */ /* 0x000e260008000800 */
[----:B------:R-:W4:Y:S01]  /*125e0*/  LDL.LU R9, [R1+0xe8] ;  /* 0x0000e80001097983 */ /* 0x000f220000300800 */
[----:B------:R-:W0:Y:S03]  /*125f0*/  LDCU UR6, c[0x0][0x3b8] ;  /* 0x00007700ff0677ac */ /* 0x000e260008000800 */
[----:B------:R-:W4:Y:S01]  /*12600*/  LDL.LU R10, [R1+0xec] ;  /* 0x0000ec00010a7983 */ /* 0x000f220000300800 */
[----:B------:R-:W0:Y:S01]  /*12610*/  LDCU UR7, c[0x0][0x3b8] ;  /* 0x00007700ff0777ac */ /* 0x000e220008000800 */
[----:B-1----:R-:W-:-:S02]  /*12620*/  LEA R20, P3, R3, R2, 0x1 ;  /* 0x0000000203147211 */ /* 0x002fc400078608ff */
[----:B------:R-:W4:Y:S01]  /*12630*/  LDL.LU R11, [R1+0xf0] ;  /* 0x0000f000010b7983 */ /* 0x000f220000300800 */
[----:B------:R-:W-:Y:S01]  /*12640*/  LEA R22, P6, R23, R2, 0x1 ;  /* 0x0000000217167211 */ /* 0x000fe200078c08ff */
[----:B------:R-:W1:Y:S01]  /*12650*/  LDCU UR10, c[0x0][0x3b8] ;  /* 0x00007700ff0a77ac */ /* 0x000e620008000800 */
[-C--:B------:R-:W-:Y:S01]  /*12660*/  LEA.HI.X.SX32 R21, R3, R0.reuse, 0x1, P3 ;  /* 0x0000000003157211 */ /* 0x080fe200018f0eff */
[C---:B------:R-:W-:Y:S01]  /*12670*/  IMAD R3, R24.reuse, UR12, RZ ;  /* 0x0000000c18037c24 */ /* 0x040fe2000f8e02ff */
[----:B------:R-:W-:Y:S01]  /*12680*/  LEA.HI.X.SX32 R23, R23, R0, 0x1, P6 ;  /* 0x0000000017177211 */ /* 0x000fe200030f0eff */
[----:B------:R-:W4:Y:S01]  /*12690*/  LDL.LU R4, [R1+0xf4] ;  /* 0x0000f40001047983 */ /* 0x000f220000300800 */
[----:B------:R-:W-:Y:S01]  /*126a0*/  ISETP.LT.AND P3, PT, R24, UR19, !P0 ;  /* 0x0000001318007c0c */ /* 0x000fe2000c761270 */
[----:B------:R-:W0:Y:S01]  /*126b0*/  LDCU UR12, c[0x0][0x39c] ;  /* 0x00007380ff0c77ac */ /* 0x000e220008000800 */
[----:B------:R-:W-:Y:S01]  /*126c0*/  LOP3.LUT R24, R28, 0xc, R18, 0xfe, !PT ;  /* 0x0000000c1c187812 */ /* 0x000fe200078efe12 */
[----:B------:R-:W4:Y:S04]  /*126d0*/  LDL R17, [R1+0x1c] ;  /* 0x00001c0001117983 */ /* 0x000f280000100800 */
[----:B------:R-:W4:Y:S04]  /*126e0*/  LDL R16, [R1+0x80] ;  /* 0x0000800001107983 */ /* 0x000f280000100800 */
[----:B--2---:R2:W-:Y:S04]  /*126f0*/  @P5 STG.E.U16 desc[UR8][R20.64], R7 ;  /* 0x0000000714005986 */ /* 0x0045e8000c101508 */
[----:B---3--:R3:W-:Y:S01]  /*12700*/  @P4 STG.E.U16 desc[UR8][R22.64], R6 ;  /* 0x0000000616004986 */ /* 0x0087e2000c101508 */
[----:B--2---:R-:W-:-:S03]  /*12710*/  LEA R20, P4, R3, R2, 0x1 ;  /* 0x0000000203147211 */ /* 0x004fc600078808ff */
[----:B------:R-:W2:Y:S01]  /*12720*/  LDL R7, [R1+0x84] ;  /* 0x0000840001077983 */ /* 0x000ea20000100800 */
[----:B---3--:R-:W-:-:S03]  /*12730*/  LOP3.LUT R22, R28, 0x8, R18, 0xfe, !PT ;  /* 0x000000081c167812 */ /* 0x008fc600078efe12 */
[----:B------:R-:W3:Y:S01]  /*12740*/  LDL R6, [R1+0x88] ;  /* 0x0000880001067983 */ /* 0x000ee20000100800 */
[----:B------:R-:W-:Y:S01]  /*12750*/  LEA.HI.X.SX32 R21, R3, R0, 0x1, P4 ;  /* 0x0000000003157211 */ /* 0x000fe200020f0eff */
[----:B------:R-:W-:Y:S01]  /*12760*/  IMAD R3, R22, UR13, RZ ;  /* 0x0000000d16037c24 */ /* 0x000fe2000f8e02ff */
[----:B------:R-:W-:-:S03]  /*12770*/  LOP3.LUT R23, R28, 0xa, R18, 0xfe, !PT ;  /* 0x0000000a1c177812 */ /* 0x000fc600078efe12 */
[----:B----4-:R4:W-:Y:S01]  /*12780*/  @P3 STG.E.U16 desc[UR8][R20.64], R5 ;  /* 0x0000000514003986 */ /* 0x0109e2000c101508 */
[----:B------:R-:W-:Y:S01]  /*12790*/  ISETP.LT.AND P5, PT, R22, UR20, !P0 ;  /* 0x0000001416007c0c */ /* 0x000fe2000c7a1270 */
[----:B------:R-:W1:Y:S01]  /*127a0*/  LDCU UR13, c[0x0][0x39c] ;  /* 0x00007380ff0d77ac */ /* 0x000e620008000800 */
[C---:B----4-:R-:W-:Y:S01]  /*127b0*/  LEA R20, P3, R3.reuse, R2, 0x1 ;  /* 0x0000000203147211 */ /* 0x050fe200078608ff */
[----:B------:R-:W4:Y:S03]  /*127c0*/  LDL R5, [R1+0x8c] ;  /* 0x00008c0001057983 */ /* 0x000f260000100800 */
[----:B------:R-:W-:Y:S01]  /*127d0*/  LEA.HI.X.SX32 R21, R3, R0, 0x1, P3 ;  /* 0x0000000003157211 */ /* 0x000fe200018f0eff */
[C---:B0-----:R-:W-:Y:S01]  /*127e0*/  IMAD R3, R24.reuse, UR15, RZ ;  /* 0x0000000f18037c24 */ /* 0x041fe2000f8e02ff */
[----:B------:R-:W-:Y:S02]  /*127f0*/  ISETP.LT.AND P3, PT, R24, UR17, !P0 ;  /* 0x0000001118007c0c */ /* 0x000fe4000c761270 */
[----:B------:R-:W2:Y:S01]  /*12800*/  LDL R24, [R1+0x14] ;  /* 0x0000140001187983 */ /* 0x000ea20000100800 */
[C---:B------:R-:W-:Y:S01]  /*12810*/  ISETP.LT.AND P4, PT, R23.reuse, UR21, !P0 ;  /* 0x0000001517007c0c */ /* 0x040fe2000c781270 */
[----:B------:R-:W-:Y:S01]  /*12820*/  IMAD R23, R23, UR14, RZ ;  /* 0x0000000e17177c24 */ /* 0x000fe2000f8e02ff */
[----:B------:R-:W0:Y:S04]  /*12830*/  LDCU UR14, c[0x0][0x39c] ;  /* 0x00007380ff0e77ac */ /* 0x000e280008000800 */
[----:B------:R-:W-:-:S04]  /*12840*/  LEA R22, P6, R23, R2, 0x1 ;  /* 0x0000000217167211 */ /* 0x000fc800078c08ff */
[----:B------:R-:W-:Y:S01]  /*12850*/  LEA.HI.X.SX32 R23, R23, R0, 0x1, P6 ;  /* 0x0000000017177211 */ /* 0x000fe200030f0eff */
[----:B------:R0:W-:Y:S04]  /*12860*/  @P5 STG.E.U16 desc[UR8][R20.64], R26 ;  /* 0x0000001a14005986 */ /* 0x0001e8000c101508 */
[----:B0-----:R-:W3:Y:S04]  /*12870*/  LDL.LU R26, [R1+0x700] ;  /* 0x00070000011a7983 */ /* 0x001ee80000300800 */
[----:B--2---:R0:W-:Y:S01]  /*12880*/  @P4 STG.E.U16 desc[UR8][R22.64], R24 ;  /* 0x0000001816004986 */ /* 0x0041e2000c101508 */
[----:B------:R-:W-:-:S04]  /*12890*/  LEA R20, P4, R3, R2, 0x1 ;  /* 0x0000000203147211 */ /* 0x000fc800078808ff */
[----:B------:R-:W-:Y:S02]  /*128a0*/  LEA.HI.X.SX32 R21, R3, R0, 0x1, P4 ;  /* 0x0000000003157211 */ /* 0x000fe400020f0eff */
[C-C-:B0-----:R-:W-:Y:S02]  /*128b0*/  LOP3.LUT R22, R28.reuse, 0xe, R18.reuse, 0xfe, !PT ;  /* 0x0000000e1c167812 */ /* 0x141fe400078efe12 */
[--C-:B------:R-:W-:Y:S02]  /*128c0*/  LOP3.LUT R23, R28, 0x10, R18.reuse, 0xfe, !PT ;  /* 0x000000101c177812 */ /* 0x100fe400078efe12 */
[C---:B------:R-:W-:Y:S01]  /*128d0*/  ISETP.LT.AND P5, PT, R22.reuse, UR22, !P0 ;  /* 0x0000001616007c0c */ /* 0x040fe2000c7a1270 */
[----:B------:R-:W-:Y:S01]  /*128e0*/  IMAD R3, R22, UR4, RZ ;  /* 0x0000000416037c24 */ /* 0x000fe2000f8e02ff */
[C---:B------:R-:W-:Y:S01]  /*128f0*/  ISETP.LT.AND P4, PT, R23.reuse, UR11, !P0 ;  /* 0x0000000b17007c0c */ /* 0x040fe2000c781270 */
[----:B------:R-:W-:Y:S01]  /*12900*/  IMAD R23, R23, UR5, RZ ;  /* 0x0000000517177c24 */ /* 0x000fe2000f8e02ff */
[----:B------:R0:W-:Y:S01]  /*12910*/  @P3 STG.E.U16 desc[UR8][R20.64], R19 ;  /* 0x0000001314003986 */ /* 0x0001e2000c101508 */
[----:B------:R-:W-:Y:S01]  /*12920*/  LOP3.LUT R24, R28, 0x12, R18, 0xfe, !PT ;  /* 0x000000121c187812 */ /* 0x000fe200078efe12 */
[----:B------:R-:W2:Y:S02]  /*12930*/  LDCU UR4, c[0x0][0x3b8] ;  /* 0x00007700ff0477ac */ /* 0x000ea40008000800 */
[-C--:B------:R-:W-:Y:S01]  /*12940*/  LEA R22, P6, R23, R2.reuse, 0x1 ;  /* 0x0000000217167211 */ /* 0x080fe200078c08ff */
[----:B------:R-:W1:Y:S01]  /*12950*/  LDCU UR11, c[0x0][0x39c] ;  /* 0x00007380ff0b77ac */ /* 0x000e620008000800 */
[----:B------:R-:W1:Y:S01]  /*12960*/  LDCU UR5, c[0x0][0x3b8] ;  /* 0x00007700ff0577ac */ /* 0x000e620008000800 */
[----:B0-----:R-:W-:-:S02]  /*12970*/  LEA R20, P3, R3, R2, 0x1 ;  /* 0x0000000203147211 */ /* 0x001fc400078608ff */
[-C--:B------:R-:W-:Y:S02]  /*12980*/  LEA.HI.X.SX32 R23, R23, R0.reuse, 0x1, P6 ;  /* 0x0000000017177211 */ /* 0x080fe400030f0eff */
[----:B------:R-:W-:Y:S01]  /*12990*/  LEA.HI.X.SX32 R21, R3, R0, 0x1, P3 ;  /* 0x0000000003157211 */ /* 0x000fe200018f0eff */
[C---:B------:R-:W-:Y:S01]  /*129a0*/  IMAD R3, R24.reuse, UR6, RZ ;  /* 0x0000000618037c24 */ /* 0x040fe2000f8e02ff */
[----:B------:R-:W-:Y:S01]  /*129b0*/  ISETP.LT.AND P3, PT, R24, UR12, !P0 ;  /* 0x0000000c18007c0c */ /* 0x000fe2000c761270 */
[----:B------:R-:W0:Y:S02]  /*129c0*/  LDCU UR12, c[0x0][0x39c] ;  /* 0x00007380ff0c77ac */ /* 0x000e240008000800 */
[----:B------:R1:W-:Y:S01]  /*129d0*/  @P5 STG.E.U16 desc[UR8][R20.64], R17 ;  /* 0x0000001114005986 */ /* 0x0003e2000c101508 */
[----:B------:R-:W0:Y:S03]  /*129e0*/  LDCU UR6, c[0x0][0x3b8] ;  /* 0x00007700ff0677ac */ /* 0x000e260008000800 */
[----:B------:R2:W-:Y:S01]  /*129f0*/  @P4 STG.E.U16 desc[UR8][R22.64], R16 ;  /* 0x0000001016004986 */ /* 0x0005e2000c101508 */
[----:B-1----:R-:W-:-:S02]  /*12a00*/  LEA R20, P4, R3, R2, 0x1 ;  /* 0x0000000203147211 */ /* 0x002fc400078808ff */
[C-C-:B--2---:R-:W-:Y:S02]  /*12a10*/  LOP3.LUT R22, R28.reuse, 0x14, R18.reuse, 0xfe, !PT ;  /* 0x000000141c167812 */ /* 0x144fe400078efe12 */
[----:B------:R-:W-:Y:S02]  /*12a20*/  LEA.HI.X.SX32 R21, R3, R0, 0x1, P4 ;  /* 0x0000000003157211 */ /* 0x000fe400020f0eff */
[--C-:B------:R-:W-:Y:S01]  /*12a30*/  LOP3.LUT R23, R28, 0x16, R18.reuse, 0xfe, !PT ;  /* 0x000000161c177812 */ /* 0x100fe200078efe12 */
[C---:B------:R-:W-:Y:S01]  /*12a40*/  IMAD R3, R22.reuse, UR7, RZ ;  /* 0x0000000716037c24 */ /* 0x040fe2000f8e02ff */
[----:B------:R-:W-:Y:S01]  /*12a50*/  ISETP.LT.AND P5, PT, R22, UR13, !P0 ;  /* 0x0000000d16007c0c */ /* 0x000fe2000c7a1270 */
[----:B------:R1:W-:Y:S01]  /*12a60*/  @P3 STG.E.U16 desc[UR8][R20.64], R7 ;  /* 0x0000000714003986 */ /* 0x0003e2000c101508 */
[C---:B------:R-:W-:Y:S01]  /*12a70*/  ISETP.LT.AND P4, PT, R23.reuse, UR14, !P0 ;  /* 0x0000000e17007c0c */ /* 0x040fe2000c781270 */
[----:B------:R-:W-:Y:S01]  /*12a80*/  IMAD R23, R23, UR10, RZ ;  /* 0x0000000a17177c24 */ /* 0x000fe2000f8e02ff */
[----:B------:R-:W-:Y:S01]  /*12a90*/  LOP3.LUT R24, R28, 0x18, R18, 0xfe, !PT ;  /* 0x000000181c187812 */ /* 0x000fe200078efe12 */
[----:B------:R-:W2:Y:S03]  /*12aa0*/  LDCU UR7, c[0x0][0x39c] ;  /* 0x00007380ff0777ac */ /* 0x000ea60008000800 */
[-C--:B------:R-:W-:Y:S01]  /*12ab0*/  LEA R22, P6, R23, R2.reuse, 0x1 ;  /* 0x0000000217167211 */ /* 0x080fe200078c08ff */
[----:B------:R-:W0:Y:S01]  /*12ac0*/  LDCU UR10, c[0x0][0x39c] ;  /* 0x00007380ff0a77ac */ /* 0x000e220008000800 */
[----:B-1----:R-:W-:-:S04]  /*12ad0*/  LEA R20, P3, R3, R2, 0x1 ;  /* 0x0000000203147211 */ /* 0x002fc800078608ff */
[-C--:B------:R-:W-:Y:S02]  /*12ae0*/  LEA.HI.X.SX32 R21, R3, R0.reuse, 0x1, P3 ;  /* 0x0000000003157211 */ /* 0x080fe400018f0eff */
[----:B------:R-:W-:-:S03]  /*12af0*/  LEA.HI.X.SX32 R23, R23, R0, 0x1, P6 ;  /* 0x0000000017177211 */ /* 0x000fc600030f0eff */
[----:B---3--:R1:W-:Y:S04]  /*12b00*/  @P5 STG.E.U16 desc[UR8][R20.64], R6 ;  /* 0x0000000614005986 */ /* 0x0083e8000c101508 */
[----:B----4-:R3:W-:Y:S04]  /*12b10*/  @P4 STG.E.U16 desc[UR8][R22.64], R5 ;  /* 0x0000000516004986 */ /* 0x0107e8000c101508 */
[----:B-1----:R-:W4:Y:S04]  /*12b20*/  LDL R6, [R1+0x9c] ;  /* 0x00009c0001067983 */ /* 0x002f280000100800 */
[----:B---3--:R-:W3:Y:S01]  /*12b30*/  LDL R5, [R1+0xd0] ;  /* 0x0000d00001057983 */ /* 0x008ee20000100800 */
[C---:B------:R-:W-:Y:S01]  /*12b40*/  IMAD R3, R24.reuse, UR4, RZ ;  /* 0x0000000418037c24 */ /* 0x040fe2000f8e02ff */
[----:B------:R-:W-:Y:S01]  /*12b50*/  ISETP.LT.AND P3, PT, R24, UR11, !P0 ;  /* 0x0000000b18007c0c */ /* 0x000fe2000c761270 */
[----:B------:R-:W1:Y:S01]  /*12b60*/  LDCU UR4, c[0x0][0x3b8] ;  /* 0x00007700ff0477ac */ /* 0x000e620008000800 */
[----:B------:R-:W-:Y:S01]  /*12b70*/  LOP3.LUT R22, R28, 0x1a, R18, 0xfe, !PT ;  /* 0x0000001a1c167812 */ /* 0x000fe200078efe12 */
[----:B------:R-:W1:Y:S01]  /*12b80*/  LDC R24, c[0x0][0x3b8] ;  /* 0x0000ee00ff187b82 */ /* 0x000e620000000800 */
[C---:B------:R-:W-:Y:S01]  /*12b90*/  LEA R20, P4, R3.reuse, R2, 0x1 ;  /* 0x0000000203147211 */ /* 0x040fe200078808ff */
[----:B------:R-:W3:Y:S03]  /*12ba0*/  LDL.LU R17, [R1+0xf8] ;  /* 0x0000f80001117983 */ /* 0x000ee60000300800 */
[----:B------:R-:W-:Y:S01]  /*12bb0*/  LEA.HI.X.SX32 R21, R3, R0, 0x1, P4 ;  /* 0x0000000003157211 */ /* 0x000fe200020f0eff */
[C---:B------:R-:W-:Y:S01]  /*12bc0*/  IMAD R3, R22.reuse, UR5, RZ ;  /* 0x0000000516037c24 */ /* 0x040fe2000f8e02ff */
[----:B------:R-:W1:Y:S01]  /*12bd0*/  LDCU UR5, c[0x0][0x39c] ;  /* 0x00007380ff0577ac */ /* 0x000e620008000800 */
[----:B0-----:R-:W-:-:S02]  /*12be0*/  ISETP.LT.AND P4, PT, R22, UR12, !P0 ;  /* 0x0000000c16007c0c */ /* 0x001fc4000c781270 */
[C-C-:B------:R-:W-:Y:S01]  /*12bf0*/  LOP3.LUT R23, R28.reuse, 0x1c, R18.reuse, 0xfe, !PT ;  /* 0x0000001c1c177812 */ /* 0x140fe200078efe12 */
[----:B------:R0:W-:Y:S01]  /*12c00*/  @P3 STG.E.U16 desc[UR8][R20.64], R26 ;  /* 0x0000001a14003986 */ /* 0x0001e2000c101508 */
[----:B------:R-:W-:Y:S02]  /*12c10*/  LEA R22, P3, R3, R2, 0x1 ;  /* 0x0000000203167211 */ /* 0x000fe400078608ff */
[C---:B--2---:R-:W-:Y:S01]  /*12c20*/  ISETP.LT.AND P6, PT, R23.reuse, UR7, !P0 ;  /* 0x0000000717007c0c */ /* 0x044fe2000c7c1270 */
[----:B------:R-:W2:Y:S01]  /*12c30*/  LDCU UR7, c[0x0][0x39c] ;  /* 0x00007380ff0777ac */ /* 0x000ea20008000800 */
[--C-:B0-----:R-:W-:Y:S01]  /*12c40*/  LOP3.LUT R20, R28, 0x22, R18.reuse, 0xfe, !PT ;  /* 0x000000221c147812 */ /* 0x101fe200078efe12 */
[----:B------:R-:W-:Y:S01]  /*12c50*/  IMAD R21, R23, UR6, RZ ;  /* 0x0000000617157c24 */ /* 0x000fe2000f8e02ff */
[----:B------:R-:W-:Y:S01]  /*12c60*/  LEA.HI.X.SX32 R23, R3, R0, 0x1, P3 ;  /* 0x0000000003177211 */ /* 0x000fe200018f0eff */
[----:B------:R-:W0:Y:S01]  /*12c70*/  LDC R26, c[0x0][0x3b8] ;  /* 0x0000ee00ff1a7b82 */ /* 0x000e220000000800 */
[----:B------:R-:W-:Y:S01]  /*12c80*/  ISETP.LT.AND P5, PT, R20, UR10, !P0 ;  /* 0x0000000a14007c0c */ /* 0x000fe2000c7a1270 */
[----:B------:R-:W1:Y:S01]  /*12c90*/  LDCU UR6, c[0x0][0x39c] ;  /* 0x00007380ff0677ac */ /* 0x000e620008000800 */
[----:B------:R-:W-:Y:S01]  /*12ca0*/  LEA R20, P3, R21, R2, 0x1 ;  /* 0x0000000215147211 */ /* 0x000fe200078608ff */
[----:B------:R1:W-:Y:S01]  /*12cb0*/  @P4 STG.E.U16 desc[UR8][R22.64], R29 ;  /* 0x0000001d16004986 */ /* 0x0003e2000c101508 */
[----:B------:R-:W-:-:S02]  /*12cc0*/  LOP3.LUT R3, R28, 0x1e, R18, 0xfe, !PT ;  /* 0x0000001e1c037812 */ /* 0x000fc400078efe12 */
[----:B------:R-:W-:Y:S02]  /*12cd0*/  LEA.HI.X.SX32 R21, R21, R0, 0x1, P3 ;  /* 0x0000000015157211 */ /* 0x000fe400018f0eff */
[C---:B-1----:R-:W-:Y:S01]  /*12ce0*/  ISETP.LT.AND P3, PT, R3.reuse, UR5, !P0 ;  /* 0x0000000503007c0c */ /* 0x042fe2000c761270 */
[----:B------:R-:W-:Y:S01]  /*12cf0*/  IMAD R3, R3, UR4, RZ ;  /* 0x0000000403037c24 */ /* 0x000fe2000f8e02ff */
[----:B------:R-:W1:Y:S01]  /*12d00*/  LDCU UR4, c[0x0][0x39c] ;  /* 0x00007380ff0477ac */ /* 0x000e620008000800 */
[----:B------:R-:W0:Y:S01]  /*12d10*/  LDC R29, c[0x0][0x3b8] ;  /* 0x0000ee00ff1d7b82 */ /* 0x000e220000000800 */
[----:B------:R1:W-:Y:S01]  /*12d20*/  @P6 STG.E.U16 desc[UR8][R20.64], R27 ;  /* 0x0000001b14006986 */ /* 0x0003e2000c101508 */
[----:B------:R-:W-:Y:S01]  /*12d30*/  IMAD R24, R24, 0x20, R25 ;  /* 0x0000002018187824 */ /* 0x000fe200078e0219 */
[----:B------:R-:W-:Y:S01]  /*12d40*/  LOP3.LUT R23, R28, 0x24, R18, 0xfe, !PT ;  /* 0x000000241c177812 */ /* 0x000fe200078efe12 */
[----:B------:R-:W0:Y:S04]  /*12d50*/  LDCU UR5, c[0x0][0x39c] ;  /* 0x00007380ff0577ac */ /* 0x000e280008000800 */
[----:B-1----:R-:W1:Y:S01]  /*12d60*/  LDC R27, c[0x0][0x3b8] ;  /* 0x0000ee00ff1b7b82 */ /* 0x002e620000000800 */
[----:B------:R-:W-:-:S02]  /*12d70*/  LEA R20, P4, R3, R2, 0x1 ;  /* 0x0000000203147211 */ /* 0x000fc400078808ff */
[C---:B------:R-:W-:Y:S02]  /*12d80*/  LEA R22, P6, R24.reuse, R2, 0x1 ;  /* 0x0000000218167211 */ /* 0x040fe400078c08ff */
[-C--:B------:R-:W-:Y:S02]  /*12d90*/  LEA.HI.X.SX32 R21, R3, R0.reuse, 0x1, P4 ;  /* 0x0000000003157211 */ /* 0x080fe400020f0eff */
[----:B------:R-:W-:Y:S01]  /*12da0*/  ISETP.LT.AND P4, PT, R23, UR6, !P0 ;  /* 0x0000000617007c0c */ /* 0x000fe2000c781270 */
[----:B------:R-:W0:Y:S01]  /*12db0*/  LDC R25, c[0x0][0x3b8] ;  /* 0x0000ee00ff197b82 */ /* 0x000e220000000800 */
[----:B------:R-:W-:Y:S01]  /*12dc0*/  LEA.HI.X.SX32 R23, R24, R0, 0x1, P6 ;  /* 0x0000000018177211 */ /* 0x000fe200030f0eff */
[----:B------:R-:W0:Y:S01]  /*12dd0*/  LDCU UR6, c[0x0][0x39c] ;  /* 0x00007380ff0677ac */ /* 0x000e220008000800 */
[----:B------:R-:W-:Y:S01]  /*12de0*/  LOP3.LUT R3, R28, 0x26, R18, 0xfe, !PT ;  /* 0x000000261c037812 */ /* 0x000fe200078efe12 */
[----:B----4-:R0:W-:Y:S03]  /*12df0*/  @P3 STG.E.U16 desc[UR8][R20.64], R6 ;  /* 0x0000000614003986 */ /* 0x0101e6000c101508 */
[----:B--2---:R-:W-:Y:S01]  /*12e00*/  ISETP.LT.AND P3, PT, R3, UR7, !P0 ;  /* 0x0000000703007c0c */ /* 0x004fe2000c761270 */
[----:B------:R-:W2:Y:S01]  /*12e10*/  LDCU UR7, c[0x0][0x39c] ;  /* 0x00007380ff0777ac */ /* 0x000ea20008000800 */
[----:B---3--:R3:W-:Y:S01]  /*12e20*/  @P2 STG.E.U16 desc[UR8][R22.64], R5 ;  /* 0x0000000516002986 */ /* 0x0087e2000c101508 */
[----:B0-----:R-:W-:Y:S01]  /*12e30*/  IMAD R20, R26, 0x2, R24 ;  /* 0x000000021a147824 */ /* 0x001fe200078e0218 */
[----:B------:R-:W-:Y:S01]  /*12e40*/  LOP3.LUT R21, R28, 0x28, R18, 0xfe, !PT ;  /* 0x000000281c157812 */ /* 0x000fe200078efe12 */
[----:B------:R-:W0:Y:S02]  /*12e50*/  LDC R26, c[0x0][0x3b8] ;  /* 0x0000ee00ff1a7b82 */ /* 0x000e240000000800 */
[----:B------:R-:W-:Y:S01]  /*12e60*/  IMAD R3, R29, 0x2, R20 ;  /* 0x000000021d037824 */ /* 0x000fe200078e0214 */
[----:B---3--:R-:W-:-:S05]  /*12e70*/  LEA R22, P2, R20, R2, 0x1 ;  /* 0x0000000214167211 */ /* 0x008fca00078408ff */
[----:B------:R-:W3:Y:S01]  /*12e80*/  LDC R29, c[0x0][0x3b8] ;  /* 0x0000ee00ff1d7b82 */ /* 0x000ee20000000800 */
[----:B------:R-:W-:Y:S02]  /*12e90*/  LEA.HI.X.SX32 R23, R20, R0, 0x1, P2 ;  /* 0x0000000014177211 */ /* 0x000fe400010f0eff */
[----:B------:R-:W-:Y:S01]  /*12ea0*/  ISETP.LT.AND P2, PT, R21, UR4, !P0 ;  /* 0x0000000415007c0c */ /* 0x000fe2000c741270 */
[----:B-1----:R-:W-:Y:S01]  /*12eb0*/  IMAD R24, R27, 0x2, R3 ;  /* 0x000000021b187824 */ /* 0x002fe200078e0203 */
[----:B------:R-:W-:Y:S02]  /*12ec0*/  LOP3.LUT R21, R28, 0x2a, R18, 0xfe, !PT ;  /* 0x0000002a1c157812 */ /* 0x000fe400078efe12 */
[----:B------:R-:W-:Y:S01]  /*12ed0*/  LEA R20, P6, R3, R2, 0x1 ;  /* 0x0000000203147211 */ /* 0x000fe200078c08ff */
[----:B------:R-:W1:Y:S01]  /*12ee0*/  LDC R27, c[0x0][0x3b8] ;  /* 0x0000ee00ff1b7b82 */ /* 0x000e620000000800 */
[----:B------:R4:W-:Y:S01]  /*12ef0*/  @P5 STG.E.U16 desc[UR8][R22.64], R12 ;  /* 0x0000000c16005986 */ /* 0x0009e2000c101508 */
[----:B------:R-:W-:Y:S01]  /*12f00*/  ISETP.LT.AND P5, PT, R21, UR5, !P0 ;  /* 0x0000000515007c0c */ /* 0x000fe2000c7a1270 */
[----:B------:R-:W0:Y:S01]  /*12f10*/  LDCU UR4, c[0x0][0x39c] ;  /* 0x00007380ff0477ac */ /* 0x000e220008000800 */
[----:B------:R-:W-:Y:S01]  /*12f20*/  LEA.HI.X.SX32 R21, R3, R0, 0x1, P6 ;  /* 0x0000000003157211 */ /* 0x000fe200030f0eff */
[----:B------:R-:W0:Y:S03]  /*12f30*/  LDCU UR5, c[0x0][0x39c] ;  /* 0x00007380ff0577ac */ /* 0x000e260008000800 */
[----:B------:R-:W1:Y:S01]  /*12f40*/  LDC R5, c[0x0][0x3b8] ;  /* 0x0000ee00ff057b82 */ /* 0x000e620000000800 */
[----:B------:R2:W-:Y:S01]  /*12f50*/  @P4 STG.E.U16 desc[UR8][R20.64], R13 ;  /* 0x0000000d14004986 */ /* 0x0005e2000c101508 */
[----:B----4-:R-:W-:-:S04]  /*12f60*/  LEA R22, P6, R24, R2, 0x1 ;  /* 0x0000000218167211 */ /* 0x010fc800078c08ff */
[----:B------:R-:W-:Y:S01]  /*12f70*/  LEA.HI.X.SX32 R23, R24, R0, 0x1, P6 ;  /* 0x0000000018177211 */ /* 0x000fe200030f0eff */
[----:B--2---:R-:W-:Y:S01]  /*12f80*/  IMAD R21, R25, 0x2, R24 ;  /* 0x0000000219157824 */ /* 0x004fe200078e0218 */
[----:B------:R-:W-:-:S03]  /*12f90*/  LOP3.LUT R3, R28, 0x2c, R18, 0xfe, !PT ;  /* 0x0000002c1c037812 */ /* 0x000fc600078efe12 */
[----:B------:R2:W-:Y:S01]  /*12fa0*/  @P3 STG.E.U16 desc[UR8][R22.64], R14 ;  /* 0x0000000e16003986 */ /* 0x0005e2000c101508 */
[----:B------:R-:W4:Y:S01]  /*12fb0*/  LDC R25, c[0x0][0x3b8] ;  /* 0x0000ee00ff197b82 */ /* 0x000f220000000800 */
[----:B------:R-:W-:Y:S02]  /*12fc0*/  LEA R20, P3, R21, R2, 0x1 ;  /* 0x0000000215147211 */ /* 0x000fe400078608ff */
[----:B------:R-:W-:Y:S01]  /*12fd0*/  ISETP.LT.AND P4, PT, R3, UR6, !P0 ;  /* 0x0000000603007c0c */ /* 0x000fe2000c781270 */
[----:B---3--:R-:W-:Y:S01]  /*12fe0*/  IMAD R3, R29, 0x2, R21 ;  /* 0x000000021d037824 */ /* 0x008fe200078e0215 */
[----:B------:R-:W-:Y:S01]  /*12ff0*/  LEA.HI.X.SX32 R21, R21, R0, 0x1, P3 ;  /* 0x0000000015157211 */ /* 0x000fe200018f0eff */
[----:B------:R-:W3:Y:S01]  /*13000*/  LDCU UR6, c[0x0][0x39c] ;  /* 0x00007380ff0677ac */ /* 0x000ee20008000800 */
[C-C-:B------:R-:W-:Y:S01]  /*13010*/  LOP3.LUT R24, R28.reuse, 0x30, R18.reuse, 0xfe, !PT ;  /* 0x000000301c187812 */ /* 0x140fe200078efe12 */
[----:B------:R-:W4:Y:S01]  /*13020*/  LDC R29, c[0x0][0x3b8] ;  /* 0x0000ee00ff1d7b82 */ /* 0x000f220000000800 */
[----:B--2---:R-:W-:Y:S01]  /*13030*/  LOP3.LUT R23, R28, 0x2e, R18, 0xfe, !PT ;  /* 0x0000002e1c177812 */ /* 0x004fe200078efe12 */
[----:B------:R1:W-:Y:S01]  /*13040*/  @P2 STG.E.U16 desc[UR8][R20.64], R15 ;  /* 0x0000000f14002986 */ /* 0x0003e2000c101508 */
[----:B------:R-:W-:-:S02]  /*13050*/  LEA R22, P6, R3, R2, 0x1 ;  /* 0x0000000203167211 */ /* 0x000fc400078c08ff */
[----:B0-----:R-:W-:Y:S01]  /*13060*/  ISETP.LT.AND P3, PT, R23, UR4, !P0 ;  /* 0x0000000417007c0c */ /* 0x001fe2000c761270 */
[----:B------:R-:W0:Y:S01]  /*13070*/  LDCU UR4, c[0x0][0x39c] ;  /* 0x00007380ff0477ac */ /* 0x000e220008000800 */
[----:B------:R-:W-:Y:S01]  /*13080*/  LEA.HI.X.SX32 R23, R3, R0, 0x1, P6 ;  /* 0x0000000003177211 */ /* 0x000fe200030f0eff */
[----:B-1----:R-:W-:Y:S01]  /*13090*/  IMAD R20, R27, 0x2, R3 ;  /* 0x000000021b147824 */ /* 0x002fe200078e0203 */
[----:B------:R-:W-:-:S03]  /*130a0*/  ISETP.LT.AND P2, PT, R24, UR5, !P0 ;  /* 0x0000000518007c0c */ /* 0x000fc6000c741270 */
[----:B------:R1:W-:Y:S01]  /*130b0*/  @P5 STG.E.U16 desc[UR8][R22.64], R8 ;  /* 0x0000000816005986 */ /* 0x0003e2000c101508 */
[----:B------:R-:W-:Y:S01]  /*130c0*/  LOP3.LUT R21, R28, 0x32, R18, 0xfe, !PT ;  /* 0x000000321c157812 */ /* 0x000fe200078efe12 */
[----:B------:R-:W-:Y:S01]  /*130d0*/  IMAD R3, R26, 0x2, R20 ;  /* 0x000000021a037824 */ /* 0x000fe200078e0214 */
[----:B------:R-:W2:Y:S01]  /*130e0*/  LDCU UR5, c[0x0][0x39c] ;  /* 0x00007380ff0577ac */ /* 0x000ea20008000800 */
[----:B------:R-:W4:Y:S02]  /*130f0*/  LDC R27, c[0x0][0x3b8] ;  /* 0x0000ee00ff1b7b82 */ /* 0x000f240000000800 */
[----:B------:R-:W-:Y:S02]  /*13100*/  IMAD R24, R5, 0x2, R3 ;  /* 0x0000000205187824 */ /* 0x000fe400078e0203 */
[----:B------:R-:W4:Y:S04]  /*13110*/  LDL.LU R5, [R1+0xfc] ;  /* 0x0000fc0001057983 */ /* 0x000f280000300800 */
[----:B------:R-:W4:Y:S01]  /*13120*/  LDL.LU R6, [R1+0x100] ;  /* 0x0001000001067983 */ /* 0x000f220000300800 */
[C---:B-1----:R-:W-:Y:S01]  /*13130*/  LEA R22, P5, R20.reuse, R2, 0x1 ;  /* 0x0000000214167211 */ /* 0x042fe200078a08ff */
[----:B------:R-:W1:Y:S02]  /*13140*/  LDC R26, c[0x0][0x3b8] ;  /* 0x0000ee00ff1a7b82 */ /* 0x000e640000000800 */
[----:B------:R-:W4:Y:S01]  /*13150*/  LDL.LU R7, [R1+0x104] ;  /* 0x0001040001077983 */ /* 0x000f220000300800 */
[----:B------:R-:W-:-:S02]  /*13160*/  LEA.HI.X.SX32 R23, R20, R0, 0x1, P5 ;  /* 0x0000000014177211 */ /* 0x000fc400028f0eff */
[----:B---3--:R-:W-:Y:S01]  /*13170*/  ISETP.LT.AND P5, PT, R21, UR6, !P0 ;  /* 0x0000000615007c0c */ /* 0x008fe2000c7a1270 */
[----:B------:R-:W3:Y:S01]  /*13180*/  LDCU UR6, c[0x0][0x39c] ;  /* 0x00007380ff0677ac */ /* 0x000ee20008000800 */
[C-C-:B------:R-:W-:Y:S01]  /*13190*/  LOP3.LUT R21, R28.reuse, 0x34, R18.reuse, 0xfe, !PT ;  /* 0x000000341c157812 */ /* 0x140fe200078efe12 */
[----:B------:R2:W-:Y:S01]  /*131a0*/  @P4 STG.E.U16 desc[UR8][R22.64], R9 ;  /* 0x0000000916004986 */ /* 0x0005e2000c101508 */
[----:B------:R-:W-:Y:S02]  /*131b0*/  LEA R20, P6, R3, R2, 0x1 ;  /* 0x0000000203147211 */ /* 0x000fe400078c08ff */
[----:B0-----:R-:W-:Y:S01]  /*131c0*/  ISETP.LT.AND P4, PT, R21, UR4, !P0 ;  /* 0x0000000415007c0c */ /* 0x001fe2000c781270 */
[----:B------:R-:W0:Y:S01]  /*131d0*/  LDCU UR4, c[0x0][0x39c] ;  /* 0x00007380ff0477ac */ /* 0x000e220008000800 */
[----:B------:R-:W-:Y:S01]  /*131e0*/  LEA.HI.X.SX32 R21, R3, R0, 0x1, P6 ;  /* 0x0000000003157211 */ /* 0x000fe200030f0eff */
[----:B------:R-:W4:Y:S01]  /*131f0*/  LDL.LU R19, [R1+0x108] ;  /* 0x0001080001137983 */ /* 0x000f220000300800 */
[----:B------:R-:W-:-:S02]  /*13200*/  LOP3.LUT R3, R28, 0x36, R18, 0xfe, !PT ;  /* 0x000000361c037812 */ /* 0x000fc400078efe12 */
[C---:B--2---:R-:W-:Y:S01]  /*13210*/  LEA R22, P6, R24.reuse, R2, 0x1 ;  /* 0x0000000218167211 */ /* 0x044fe200078c08ff */
[----:B------:R4:W-:Y:S03]  /*13220*/  @P3 STG.E.U16 desc[UR8][R20.64], R10 ;  /* 0x0000000a14003986 */ /* 0x0009e6000c101508 */
[----:B------:R-:W-:Y:S01]  /*13230*/  LEA.HI.X.SX32 R23, R24, R0, 0x1, P6 ;  /* 0x0000000018177211 */ /* 0x000fe200030f0eff */
[----:B------:R-:W2:Y:S01]  /*13240*/  LDL.LU R16, [R1+0x10c] ;  /* 0x00010c0001107983 */ /* 0x000ea20000300800 */
[----:B------:R-:W-:Y:S01]  /*13250*/  ISETP.LT.AND P3, PT, R3, UR5, !P0 ;  /* 0x0000000503007c0c */ /* 0x000fe2000c761270 */
[----:B------:R-:W0:Y:S02]  /*13260*/  LDCU UR5, c[0x0][0x39c] ;  /* 0x00007380ff0577ac */ /* 0x000e240008000800 */
[----:B------:R3:W-:Y:S01]  /*13270*/  @P2 STG.E.U16 desc[UR8][R22.64], R11 ;  /* 0x0000000b16002986 */ /* 0x0007e2000c101508 */
[----:B----4-:R-:W-:-:S02]  /*13280*/  IMAD R21, R25, 0x2, R24 ;  /* 0x0000000219157824 */ /* 0x010fc400078e0218 */
[----:B------:R-:W4:Y:S02]  /*13290*/  LDC R25, c[0x0][0x3b8] ;  /* 0x0000ee00ff197b82 */ /* 0x000f240000000800 */
[----:B------:R-:W-:Y:S01]  /*132a0*/  IMAD R3, R29, 0x2, R21 ;  /* 0x000000021d037824 */ /* 0x000fe200078e0215 */
[C---:B------:R-:W-:Y:S02]  /*132b0*/  LEA R20, P2, R21.reuse, R2, 0x1 ;  /* 0x0000000215147211 */ /* 0x040fe400078408ff */
[C-C-:B---3--:R-:W-:Y:S02]  /*132c0*/  LOP3.LUT R23, R28.reuse, 0x38, R18.reuse, 0xfe, !PT ;  /* 0x000000381c177812 */ /* 0x148fe400078efe12 */
[----:B------:R-:W-:Y:S01]  /*132d0*/  LEA.HI.X.SX32 R21, R21, R0, 0x1, P2 ;  /* 0x0000000015157211 */ /* 0x000fe200010f0eff */
[----:B------:R-:W3:Y:S01]  /*132e0*/  LDC R29, c[0x0][0x3b8] ;  /* 0x0000ee00ff1d7b82 */ /* 0x000ee20000000800 */
[----:B------:R-:W-:Y:S02]  /*132f0*/  LEA R22, P6, R3, R2, 0x1 ;  /* 0x0000000203167211 */ /* 0x000fe400078c08ff */
[----:B0-----:R-:W-:Y:S01]  /*13300*/  ISETP.LT.AND P2, PT, R23, UR4, !P0 ;  /* 0x0000000417007c0c */ /* 0x001fe2000c741270 */
[----:B------:R-:W0:Y:S01]  /*13310*/  LDCU UR4, c[0x0][0x39c] ;  /* 0x00007380ff0477ac */ /* 0x000e220008000800 */
[----:B------:R-:W-:Y:S01]  /*13320*/  LEA.HI.X.SX32 R23, R3, R0, 0x1, P6 ;  /* 0x0000000003177211 */ /* 0x000fe200030f0eff */
[----:B------:R1:W-:Y:S01]  /*13330*/  @P5 STG.E.U16 desc[UR8][R20.64], R4 ;  /* 0x0000000414005986 */ /* 0x0003e2000c101508 */
[----:B------:R-:W-:-:S03]  /*13340*/  LOP3.LUT R24, R28, 0x3a, R18, 0xfe, !PT ;  /* 0x0000003a1c187812 */ /* 0x000fc600078efe12 */
[----:B------:R0:W-:Y:S01]  /*13350*/  @P4 STG.E.U16 desc[UR8][R22.64], R17 ;  /* 0x0000001116004986 */ /* 0x0001e2000c101508 */
[----:B------:R-:W-:Y:S01]  /*13360*/  ISETP.LT.AND P5, PT, R24, UR5, !P0 ;  /* 0x0000000518007c0c */ /* 0x000fe2000c7a1270 */
[----:B------:R-:W3:Y:S01]  /*13370*/  LDCU UR5, c[0x0][0x39c] ;  /* 0x00007380ff0577ac */ /* 0x000ee20008000800 */
[----:B-1----:R-:W-:Y:S02]  /*13380*/  IMAD R21, R27, 0x2, R3 ;  /* 0x000000021b157824 */ /* 0x002fe400078e0203 */
[----:B------:R-:W1:Y:S03]  /*13390*/  LDC R27, c[0x0][0x3b8] ;  /* 0x0000ee00ff1b7b82 */ /* 0x000e660000000800 */
[----:B------:R-:W-:Y:S01]  /*133a0*/  LEA R20, P4, R21, R2, 0x1 ;  /* 0x0000000215147211 */ /* 0x000fe200078808ff */
[----:B------:R-:W-:Y:S01]  /*133b0*/  IMAD R3, R26, 0x2, R21 ;  /* 0x000000021a037824 */ /* 0x000fe200078e0215 */
[----:B0-----:R-:W-:-:S02]  /*133c0*/  LOP3.LUT R22, R28, 0x3c, R18, 0xfe, !PT ;  /* 0x0000003c1c167812 */ /* 0x001fc400078efe12 */
[----:B------:R-:W-:Y:S01]  /*133d0*/  LEA.HI.X.SX32 R21, R21, R0, 0x1, P4 ;  /* 0x0000000015157211 */ /* 0x000fe200020f0eff */
[----:B------:R-:W0:Y:S01]  /*133e0*/  LDC R26, c[0x0][0x3b8] ;  /* 0x0000ee00ff1a7b82 */ /* 0x000e220000000800 */
[----:B------:R-:W-:Y:S02]  /*133f0*/  ISETP.LT.AND P4, PT, R22, UR6, !P0 ;  /* 0x0000000616007c0c */ /* 0x000fe4000c781270 */
[----:B------:R-:W-:Y:S01]  /*13400*/  LOP3.LUT R23, R28, 0x3e, R18, 0xfe, !PT ;  /* 0x0000003e1c177812 */ /* 0x000fe200078efe12 */
[----:B---3--:R-:W-:Y:S01]  /*13410*/  IMAD R24, R29, 0x2, R3 ;  /* 0x000000021d187824 */ /* 0x008fe200078e0203 */
[----:B------:R-:W-:Y:S01]  /*13420*/  LEA R22, P6, R3, R2, 0x1 ;  /* 0x0000000203167211 */ /* 0x000fe200078c08ff */
[----:B------:R-:W3:Y:S02]  /*13430*/  LDCU UR6, c[0x0][0x39c] ;  /* 0x00007380ff0677ac */ /* 0x000ee40008000800 */
[----:B------:R-:W0:Y:S01]  /*13440*/  LDC R29, c[0x0][0x3b8] ;  /* 0x0000ee00ff1d7b82 */ /* 0x000e220000000800 */
[----:B------:R-:W-:Y:S01]  /*13450*/  @P3 STG.E.U16 desc[UR8][R20.64], R5 ;  /* 0x0000000514003986 */ /* 0x000fe2000c101508 */
[----:B------:R-:W-:Y:S01]  /*13460*/  ISETP.LT.AND P3, PT, R23, UR4, !P0 ;  /* 0x0000000417007c0c */ /* 0x000fe2000c761270 */
[----:B------:R-:W0:Y:S01]  /*13470*/  LDCU UR4, c[0x0][0x39c] ;  /* 0x00007380ff0477ac */ /* 0x000e220008000800 */
[----:B------:R-:W-:-:S02]  /*13480*/  LEA.HI.X.SX32 R23, R3, R0, 0x1, P6 ;  /* 0x0000000003177211 */ /* 0x000fc400030f0eff */
[----:B------:R-:W-:-:S03]  /*13490*/  LOP3.LUT R3, R28, 0x40, R18, 0xfe, !PT ;  /* 0x000000401c037812 */ /* 0x000fc600078efe12 */
[----:B------:R4:W-:Y:S01]  /*134a0*/  @P2 STG.E.U16 desc[UR8][R22.64], R6 ;  /* 0x0000000616002986 */ /* 0x0009e2000c101508 */
[----:B------:R-:W-:Y:S01]  /*134b0*/  ISETP.LT.AND P2, PT, R3, UR5, !P0 ;  /* 0x0000000503007c0c */ /* 0x000fe2000c741270 */
[----:B------:R-:W0:Y:S01]  /*134c0*/  LDCU UR5, c[0x0][0x39c] ;  /* 0x00007380ff0577ac */ /* 0x000e220008000800 */
[----:B----4-:R-:W-:Y:S01]  /*134d0*/  IMAD R22, R25, 0x2, R24 ;  /* 0x0000000219167824 */ /* 0x010fe200078e0218 */
[C---:B------:R-:W-:Y:S01]  /*134e0*/  LEA R20, P6, R24.reuse, R2, 0x1 ;  /* 0x0000000218147211 */ /* 0x040fe200078c08ff */
[----:B------:R-:W4:Y:S02]  /*134f0*/  LDC R25, c[0x0][0x3b8] ;  /* 0x0000ee00ff197b82 */ /* 0x000f240000000800 */
[----:B-1----:R-:W-:Y:S02]  /*13500*/  IMAD R3, R27, 0x2, R22 ;  /* 0x000000021b037824 */ /* 0x002fe400078e0216 */
[----:B------:R-:W4:Y:S01]  /*13510*/  LDL.LU R27, [R1] ;  /* 0x00000000011b7983 */ /* 0x000f220000300800 */
[----:B------:R-:W-:-:S05]  /*13520*/  LEA.HI.X.SX32 R21, R24, R0, 0x1, P6 ;  /* 0x0000000018157211 */ /* 0x000fca00030f0eff */
[----:B------:R1:W-:Y:S01]  /*13530*/  @P5 STG.E.U16 desc[UR8][R20.64], R7 ;  /* 0x0000000714005986 */ /* 0x0003e2000c101508 */
[----:B------:R-:W-:Y:S02]  /*13540*/  LOP3.LUT R23, R28, 0x42, R18, 0xfe, !PT ;  /* 0x000000421c177812 */ /* 0x000fe400078efe12 */
[----:B-1----:R-:W-:-:S04]  /*13550*/  LEA R20, P5, R22, R2, 0x1 ;  /* 0x0000000216147211 */ /* 0x002fc800078a08ff */
[----:B------:R-:W-:Y:S02]  /*13560*/  LEA.HI.X.SX32 R21, R22, R0, 0x1, P5 ;  /* 0x0000000016157211 */ /* 0x000fe400028f0eff */
[----:B------:R-:W-:Y:S02]  /*13570*/  LEA R22, P5, R3, R2, 0x1 ;  /* 0x0000000203167211 */ /* 0x000fe400078a08ff */
[----:B0-----:R-:W-:Y:S01]  /*13580*/  ISETP.LT.AND P6, PT, R23, UR4, !P0 ;  /* 0x0000000417007c0c */ /* 0x001fe2000c7c1270 */
[----:B------:R0:W-:Y:S01]  /*13590*/  @P4 STG.E.U16 desc[UR8][R20.64], R19 ;  /* 0x0000001314004986 */ /* 0x0001e2000c101508 */
[----:B------:R-:W-:Y:S01]  /*135a0*/  LEA.HI.X.SX32 R23, R3, R0, 0x1, P5 ;  /* 0x0000000003177211 */ /* 0x000fe200028f0eff */
[----:B------:R-:W-:Y:S01]  /*135b0*/  IMAD R3, R26, 0x2, R3 ;  /* 0x000000021a037824 */ /* 0x000fe200078e0203 */
[C-C-:B------:R-:W-:Y:S01]  /*135c0*/  LOP3.LUT R24, R28.reuse, 0x44, R18.reuse, 0xfe, !PT ;  /* 0x000000441c187812 */ /* 0x140fe200078efe12 */
[----:B------:R-:W1:Y:S02]  /*135d0*/  LDCU UR4, c[0x0][0x39c] ;  /* 0x00007380ff0477ac */ /* 0x000e640008000800 */
[----:B--2---:R4:W-:Y:S01]  /*135e0*/  @P3 STG.E.U16 desc[UR8][R22.64], R16 ;  /* 0x0000001016003986 */ /* 0x0049e2000c101508 */
[----:B0-----:R-:W-:-:S02]  /*135f0*/  LOP3.LUT R21, R28, 0x46, R18, 0xfe, !PT ;  /* 0x000000461c157812 */ /* 0x001fc400078efe12 */
[----:B------:R-:W-:Y:S02]  /*13600*/  LEA R20, P5, R3, R2, 0x1 ;  /* 0x0000000203147211 */ /* 0x000fe400078a08ff */
[----:B---3--:R-:W-:Y:S01]  /*13610*/  ISETP.LT.AND P3, PT, R21, UR6, !P0 ;  /* 0x0000000615007c0c */ /* 0x008fe2000c761270 */
[----:B------:R-:W0:Y:S01]  /*13620*/  LDCU UR6, c[0x0][0x39c] ;  /* 0x00007380ff0677ac */ /* 0x000e220008000800 */
[----:B------:R-:W-:Y:S02]  /*13630*/  LEA.HI.X.SX32 R21, R3, R0, 0x1, P5 ;  /* 0x0000000003157211 */ /* 0x000fe400028f0eff */
[----:B------:R-:W-:Y:S01]  /*13640*/  ISETP.LT.AND P4, PT, R24, UR5, !P0 ;  /* 0x0000000518007c0c */ /* 0x000fe2000c781270 */
[----:B------:R-:W2:Y:S01]  /*13650*/  LDCU UR5, c[0x0][0x39c] ;  /* 0x00007380ff0577ac */ /* 0x000ea20008000800 */
[----:B------:R-:W3:Y:S01]  /*13660*/  LDL.LU R24, [R1+0x8] ;  /* 0x0000080001187983 */ /* 0x000ee20000300800 */
[----:B----4-:R-:W-:Y:S02]  /*13670*/  PRMT R23, R27, 0x7632, R23 ;  /* 0x000076321b177816 */ /* 0x010fe40000000017 */
[----:B------:R-:W-:Y:S01]  /*13680*/  LOP3.LUT R22, R28, 0x48, R18, 0xfe, !PT ;  /* 0x000000481c167812 */ /* 0x000fe200078efe12 */
[----:B------:R-:W4:Y:S02]  /*13690*/  LDC R27, c[0x0][0x3b8] ;  /* 0x0000ee00ff1b7b82 */ /* 0x000f240000000800 */
[----:B------:R0:W-:Y:S04]  /*136a0*/  @P2 STG.E.U16 desc[UR8][R20.64], R23 ;  /* 0x0000001714002986 */ /* 0x0001e8000c101508 */
[----:B0-----:R-:W2:Y:S01]  /*136b0*/  LDL.LU R23, [R1+0x4] ;  /* 0x0000040001177983 */ /* 0x001ea20000300800 */
[----:B------:R-:W-:Y:S01]  /*136c0*/  ISETP.LT.AND P5, PT, R22, UR7, !P0 ;  /* 0x0000000716007c0c */ /* 0x000fe2000c7a1270 */
[----:B------:R-:W-:Y:S01]  /*136d0*/  IMAD R22, R25, 0x2, R3 ;  /* 0x0000000219167824 */ /* 0x000fe200078e0203 */
[----:B------:R-:W0:Y:S01]  /*136e0*/  LDCU UR7, c[0x0][0x39c] ;  /* 0x00007380ff0777ac */ /* 0x000e220008000800 */
[----:B------:R-:W0:Y:S03]  /*136f0*/  LDC R3, c[0x0][0x3b8] ;  /* 0x0000ee00ff037b82 */ /* 0x000e260000000800 */
[----:B------:R-:W-:-:S04]  /*13700*/  LEA R20, P2, R22, R2, 0x1 ;  /* 0x0000000216147211 */ /* 0x000fc800078408ff */
[----:B------:R-:W-:Y:S01]  /*13710*/  LEA.HI.X.SX32 R21, R22, R0, 0x1, P2 ;  /* 0x0000000016157211 */ /* 0x000fe200010f0eff */
[----:B0-----:R-:W-:Y:S01]  /*13720*/  IMAD R3, R3, 0x2, R22 ;  /* 0x0000000203037824 */ /* 0x001fe200078e0216 */
[----:B---3--:R-:W-:-:S04]  /*13730*/  PRMT R26, R24, 0x7632, R26 ;  /* 0x00007632181a7816 */ /* 0x008fc8000000001a */
[----:B------:R-:W-:Y:S02]  /*13740*/  LEA R22, P2, R3, R2, 0x1 ;  /* 0x0000000203167211 */ /* 0x000fe400078408ff */
[--C-:B------:R-:W-:Y:S02]  /*13750*/  LOP3.LUT R24, R28, 0x4a, R18.reuse, 0xfe, !PT ;  /* 0x0000004a1c187812 */ /* 0x100fe400078efe12 */
[----:B--2---:R-:W-:Y:S02]  /*13760*/  PRMT R25, R23, 0x7632, R25 ;  /* 0x0000763217197816 */ /* 0x004fe40000000019 */
[----:B------:R-:W-:Y:S02]  /*13770*/  LEA.HI.X.SX32 R23, R3, R0, 0x1, P2 ;  /* 0x0000000003177211 */ /* 0x000fe400010f0eff */
[----:B-1----:R-:W-:Y:S01]  /*13780*/  ISETP.LT.AND P2, PT, R24, UR4, !P0 ;  /* 0x0000000418007c0c */ /* 0x002fe2000c741270 */
[----:B------:R0:W-:Y:S01]  /*13790*/  @P6 STG.E.U16 desc[UR8][R20.64], R25 ;  /* 0x0000001914006986 */ /* 0x0001e2000c101508 */
[----:B------:R-:W-:Y:S01]  /*137a0*/  IMAD R3, R29, 0x2, R3 ;  /* 0x000000021d037824 */ /* 0x000fe200078e0203 */
[----:B------:R-:W1:Y:S01]  /*137b0*/  LDCU UR4, c[0x0][0x39c] ;  /* 0x00007380ff0477ac */ /* 0x000e620008000800 */
[----:B------:R-:W2:Y:S01]  /*137c0*/  LDC R29, c[0x0][0x3b8] ;  /* 0x0000ee00ff1d7b82 */ /* 0x000ea20000000800 */
[----:B------:R-:W3:Y:S04]  /*137d0*/  LDL.LU R24, [R1+0xc] ;  /* 0x00000c0001187983 */ /* 0x000ee80000300800 */
[----:B------:R1:W-:Y:S01]  /*137e0*/  @P4 STG.E.U16 desc[UR8][R22.64], R26 ;  /* 0x0000001a16004986 */ /* 0x0003e2000c101508 */
[----:B0-----:R-:W-:-:S02]  /*137f0*/  LOP3.LUT R21, R28, 0x4c, R18, 0xfe, !PT ;  /* 0x0000004c1c157812 */ /* 0x001fc400078efe12 */
[----:B------:R-:W-:Y:S02]  /*13800*/  LEA R20, P6, R3, R2, 0x1 ;  /* 0x0000000203147211 */ /* 0x000fe400078c08ff */
[----:B------:R-:W-:Y:S01]  /*13810*/  ISETP.LT.AND P4, PT, R21, UR5, !P0 ;  /* 0x0000000515007c0c */ /* 0x000fe2000c781270 */
[----:B------:R-:W0:Y:S01]  /*13820*/  LDCU UR5, c[0x0][0x39c] ;  /* 0x00007380ff0577ac */ /* 0x000e220008000800 */
[----:B------:R-:W-:Y:S01]  /*13830*/  LEA.HI.X.SX32 R21, R3, R0, 0x1, P6 ;  /* 0x0000000003157211 */ /* 0x000fe200030f0eff */
[----:B----4-:R-:W-:Y:S01]  /*13840*/  IMAD R3, R27, 0x2, R3 ;  /* 0x000000021b037824 */ /* 0x010fe200078e0203 */
[----:B-1----:R-:W-:Y:S01]  /*13850*/  LOP3.LUT R22, R28, 0x4e, R18, 0xfe, !PT ;  /* 0x0000004e1c167812 */ /* 0x002fe200078efe12 */
[----:B------:R-:W1:Y:S03]  /*13860*/  LDC R27, c[0x0][0x3b8] ;  /* 0x0000ee00ff1b7b82 */ /* 0x000e660000000800 */
[----:B------:R-:W-:Y:S01]  /*13870*/  ISETP.LT.AND P6, PT, R22, UR6, !P0 ;  /* 0x0000000616007c0c */ /* 0x000fe2000c7c1270 */
[----:B------:R-:W4:Y:S01]  /*13880*/  LDCU UR6, c[0x0][0x39c] ;  /* 0x00007380ff0677ac */ /* 0x000f220008000800 */
[----:B------:R-:W2:Y:S01]  /*13890*/  LDL.LU R22, [R1+0x10] ;  /* 0x0000100001167983 */ /* 0x000ea20000300800 */
[----:B---3--:R-:W-:-:S02]  /*138a0*/  PRMT R23, R24, 0x7632, R23 ;  /* 0x0000763218177816 */ /* 0x008fc40000000017 */
[----:B------:R-:W3:Y:S03]  /*138b0*/  LDC R24, c[0x0][0x3b8] ;  /* 0x0000ee00ff187b82 */ /* 0x000ee60000000800 */
[----:B------:R0:W-:Y:S02]  /*138c0*/  @P3 STG.E.U16 desc[UR8][R20.64], R23 ;  /* 0x0000001714003986 */ /* 0x0001e4000c101508 */
[----:B0-----:R-:W-:-:S04]  /*138d0*/  LEA R20, P3, R3, R2, 0x1 ;  /* 0x0000000203147211 */ /* 0x001fc800078608ff */
[----:B------:R-:W-:Y:S01]  /*138e0*/  LEA.HI.X.SX32 R21, R3, R0, 0x1, P3 ;  /* 0x0000000003157211 */ /* 0x000fe200018f0eff */
[----:B---3--:R-:W-:Y:S02]  /*138f0*/  IMAD R24, R24, 0x2, R3 ;  /* 0x0000000218187824 */ /* 0x008fe400078e0203 */
[----:B------:R-:W3:Y:S01]  /*13900*/  LDL.LU R3, [R1+0x14] ;  /* 0x0000140001037983 */ /* 0x000ee20000300800 */
[----:B--2---:R-:W-:Y:S02]  /*13910*/  PRMT R25, R22, 0x7632, R25 ;  /* 0x0000763216197816 */ /* 0x004fe40000000019 */
[----:B------:R-:W-:-:S04]  /*13920*/  LEA R22, P3, R24, R2, 0x1 ;  /* 0x0000000218167211 */ /* 0x000fc800078608ff */
[----:B------:R-:W-:Y:S02]  /*13930*/  LEA.HI.X.SX32 R23, R24, R0, 0x1, P3 ;  /* 0x0000000018177211 */ /* 0x000fe400018f0eff */
[----:B---3--:R-:W-:Y:S02]  /*13940*/  PRMT R26, R3, 0x7632, R26 ;  /* 0x00007632031a7816 */ /* 0x008fe4000000001a */
[----:B------:R-:W-:-:S04]  /*13950*/  LOP3.LUT R3, R28, 0x50, R18, 0xfe, !PT ;  /* 0x000000501c037812 */ /* 0x000fc800078efe12 */
[----:B------:R-:W-:Y:S01]  /*13960*/  ISETP.LT.AND P3, PT, R3, UR4, !P0 ;  /* 0x0000000403007c0c */ /* 0x000fe2000c761270 */
[----:B------:R-:W-:Y:S01]  /*13970*/  IMAD R3, R29, 0x2, R24 ;  /* 0x000000021d037824 */ /* 0x000fe200078e0218 */
[----:B------:R0:W-:Y:S01]  /*13980*/  @P5 STG.E.U16 desc[UR8][R20.64], R25 ;  /* 0x0000001914005986 */ /* 0x0001e2000c101508 */
[----:B------:R-:W2:Y:S01]  /*13990*/  LDC R29, c[0x0][0x3b8] ;  /* 0x0000ee00ff1d7b82 */ /* 0x000ea20000000800 */
[----:B------:R-:W3:Y:S02]  /*139a0*/  LDCU UR4, c[0x0][0x39c] ;  /* 0x00007380ff0477ac */ /* 0x000ee40008000800 */
[----:B------:R-:W2:Y:S04]  /*139b0*/  LDL.LU R24, [R1+0x18] ;  /* 0x0000180001187983 */ /* 0x000ea80000300800 */
[----:B------:R3:W-:Y:S01]  /*139c0*/  @P2 STG.E.U16 desc[UR8][R22.64], R26 ;  /* 0x0000001a16002986 */ /* 0x0007e2000c101508 */
[----:B0-----:R-:W-:-:S02]  /*139d0*/  LOP3.LUT R21, R28, 0x52, R18, 0xfe, !PT ;  /* 0x000000521c157812 */ /* 0x001fc400078efe12 */
[----:B------:R-:W-:Y:S02]  /*139e0*/  LEA R20, P5, R3, R2, 0x1 ;  /* 0x0000000203147211 */ /* 0x000fe400078a08ff */
[----:B------:R-:W-:Y:S01]  /*139f0*/  ISETP.LT.AND P2, PT, R21, UR5, !P0 ;  /* 0x0000000515007c0c */ /* 0x000fe2000c741270 */
[----:B------:R-:W0:Y:S01]  /*13a00*/  LDCU UR5, c[0x0][0x39c] ;  /* 0x00007380ff0577ac */ /* 0x000e220008000800 */
[----:B------:R-:W-:Y:S01]  /*13a10*/  LEA.HI.X.SX32 R21, R3, R0, 0x1, P5 ;  /* 0x0000000003157211 */ /* 0x000fe200028f0eff */
[----:B-1----:R-:W-:Y:S01]  /*13a20*/  IMAD R3, R27, 0x2, R3 ;  /* 0x000000021b037824 */ /* 0x002fe200078e0203 */
[----:B---3--:R-:W-:Y:S01]  /*13a30*/  LOP3.LUT R22, R28, 0x54, R18, 0xfe, !PT ;  /* 0x000000541c167812 */ /* 0x008fe200078efe12 */
[----:B------:R-:W1:Y:S03]  /*13a40*/  LDC R27, c[0x0][0x3b8] ;  /* 0x0000ee00ff1b7b82 */ /* 0x000e660000000800 */
[----:B----4-:R-:W-:Y:S01]  /*13a50*/  ISETP.LT.AND P5, PT, R22, UR6, !P0 ;  /* 0x0000000616007c0c */ /* 0x010fe2000c7a1270 */
[----:B------:R-:W3:Y:S01]  /*13a60*/  LDCU UR6, c[0x0][0x39c] ;  /* 0x00007380ff0677ac */ /* 0x000ee20008000800 */
[----:B------:R-:W4:Y:S01]  /*13a70*/  LDL.LU R22, [R1+0x1c] ;  /* 0x00001c0001167983 */ /* 0x000f220000300800 */
[----:B--2---:R-:W-:-:S02]  /*13a80*/  PRMT R23, R24, 0x7632, R23 ;  /* 0x0000763218177816 */ /* 0x004fc40000000017 */
[----:B------:R-:W2:Y:S03]  /*13a90*/  LDC R24, c[0x0][0x3b8] ;  /* 0x0000ee00ff187b82 */ /* 0x000ea60000000800 */
[----:B------:R0:W-:Y:S02]  /*13aa0*/  @P4 STG.E.U16 desc[UR8][R20.64], R23 ;  /* 0x0000001714004986 */ /* 0x0001e4000c101508 */
[----:B0-----:R-:W-:-:S04]  /*13ab0*/  LEA R20, P4, R3, R2, 0x1 ;  /* 0x0000000203147211 */ /* 0x001fc800078808ff */
[----:B------:R-:W-:Y:S01]  /*13ac0*/  LEA.HI.X.SX32 R21, R3, R0, 0x1, P4 ;  /* 0x0000000003157211 */ /* 0x000fe200020f0eff */
[----:B--2---:R-:W-:Y:S02]  /*13ad0*/  IMAD R24, R24, 0x2, R3 ;  /* 0x0000000218187824 */ /* 0x004fe400078e0203 */
[----:B------:R-:W2:Y:S01]  /*13ae0*/  LDL.LU R3, [R1+0x80] ;  /* 0x0000800001037983 */ /* 0x000ea20000300800 */
[----:B----4-:R-:W-:Y:S02]  /*13af0*/  PRMT R25, R22, 0x7632, R25 ;  /* 0x0000763216197816 */ /* 0x010fe40000000019 */
[----:B------:R-:W-:-:S04]  /*13b00*/  LEA R22, P4, R24, R2, 0x1 ;  /* 0x0000000218167211 */ /* 0x000fc800078808ff */
[----:B------:R-:W-:Y:S01]  /*13b10*/  LEA.HI.X.SX32 R23, R24, R0, 0x1, P4 ;  /* 0x0000000018177211 */ /* 0x000fe200020f0eff */
[----:B------:R-:W-:Y:S01]  /*13b20*/  @P6 STG.E.U16 desc[UR8][R20.64], R25 ;  /* 0x0000001914006986 */ /* 0x000fe2000c101508 */
[----:B--2---:R-:W-:-:S05]  /*13b30*/  PRMT R26, R3, 0x7632, R26 ;  /* 0x00007632031a7816 */ /* 0x004fca000000001a */
[----:B------:R0:W-:Y:S04]  /*13b40*/  @P3 STG.E.U16 desc[UR8][R22.64], R26 ;  /* 0x0000001a16003986 */ /* 0x0001e8000c101508 */
[----:B0-----:R-:W2:Y:S01]  /*13b50*/  LDL.LU R23, [R1+0x84] ;  /* 0x0000840001177983 */ /* 0x001ea20000300800 */
[----:B------:R-:W-:-:S04]  /*13b60*/  LOP3.LUT R3, R28, 0x56, R18, 0xfe, !PT ;  /* 0x000000561c037812 */ /* 0x000fc800078efe12 */
[----:B------:R-:W-:Y:S01]  /*13b70*/  ISETP.LT.AND P4, PT, R3, UR4, !P0 ;  /* 0x0000000403007c0c */ /* 0x000fe2000c781270 */
[----:B------:R-:W-:Y:S01]  /*13b80*/  IMAD R3, R29, 0x2, R24 ;  /* 0x000000021d037824 */ /* 0x000fe200078e0218 */
[C-C-:B------:R-:W-:Y:S01]  /*13b90*/  LOP3.LUT R21, R28.reuse, 0x58, R18.reuse, 0xfe, !PT ;  /* 0x000000581c157812 */ /* 0x140fe200078efe12 */
[----:B------:R-:W0:Y:S01]  /*13ba0*/  LDC R29, c[0x0][0x3b8] ;  /* 0x0000ee00ff1d7b82 */ /* 0x000e220000000800 */
[----:B------:R-:W-:Y:S01]  /*13bb0*/  LOP3.LUT R22, R28, 0x5a, R18, 0xfe, !PT ;  /* 0x0000005a1c167812 */ /* 0x000fe200078efe12 */
[----:B------:R-:W4:Y:S01]  /*13bc0*/  LDCU UR4, c[0x0][0x39c] ;  /* 0x00007380ff0477ac */ /* 0x000f220008000800 */
[----:B------:R-:W-:Y:S02]  /*13bd0*/  LEA R20, P6, R3, R2, 0x1 ;  /* 0x0000000203147211 */ /* 0x000fe400078c08ff */
[----:B------:R-:W-:Y:S01]  /*13be0*/  ISETP.LT.AND P3, PT, R21, UR5, !P0 ;  /* 0x0000000515007c0c */ /* 0x000fe2000c761270 */
[----:B------:R-:W0:Y:S01]  /*13bf0*/  LDCU UR5, c[0x0][0x39c] ;  /* 0x00007380ff0577ac */ /* 0x000e220008000800 */
[----:B------:R-:W-:-:S02]  /*13c00*/  LEA.HI.X.SX32 R21, R3, R0, 0x1, P6 ;  /* 0x0000000003157211 */ /* 0x000fc400030f0eff */
[----:B--2---:R-:W-:Y:S01]  /*13c10*/  PRMT R24, R23, 0x7632, R24 ;  /* 0x0000763217187816 */ /* 0x004fe20000000018 */
[----:B-1----:R-:W-:Y:S02]  /*13c20*/  IMAD R23, R27, 0x2, R3 ;  /* 0x000000021b177824 */ /* 0x002fe400078e0203 */
[----:B------:R-:W2:Y:S01]  /*13c30*/  LDL.LU R27, [R1+0x90] ;  /* 0x00009000011b7983 */ /* 0x000ea20000300800 */
[----:B------:R-:W1:Y:S03]  /*13c40*/  LDC R3, c[0x0][0x3b8] ;  /* 0x0000ee00ff037b82 */ /* 0x000e660000000800 */
[----:B------:R0:W-:Y:S04]  /*13c50*/  @P2 STG.E.U16 desc[UR8][R20.64], R24 ;  /* 0x0000001814002986 */ /* 0x0001e8000c101508 */
[----:B0-----:R-:W2:Y:S04]  /*13c60*/  LDL.LU R21, [R1+0x88] ;  /* 0x0000880001157983 */ /* 0x001ea80000300800 */
[----:B------:R-:W4:Y:S01]  /*13c70*/  LDL.LU R24, [R1+0x8c] ;  /* 0x00008c0001187983 */ /* 0x000f220000300800 */
[----:B---3--:R-:W-:Y:S01]  /*13c80*/  ISETP.LT.AND P6, PT, R22, UR6, !P0 ;  /* 0x0000000616007c0c */ /* 0x008fe2000c7c1270 */
[----:B------:R-:W0:Y:S01]  /*13c90*/  LDCU UR6, c[0x0][0x39c] ;  /* 0x00007380ff0677ac */ /* 0x000e220008000800 */
[----:B------:R-:W-:Y:S01]  /*13ca0*/  LEA R22, P2, R23, R2, 0x1 ;  /* 0x0000000217167211 */ /* 0x000fe200078408ff */
[----:B-1----:R-:W-:-:S03]  /*13cb0*/  IMAD R3, R3, 0x2, R23 ;  /* 0x0000000203037824 */ /* 0x002fc600078e0217 */
[----:B------:R-:W-:Y:S02]  /*13cc0*/  LEA.HI.X.SX32 R23, R23, R0, 0x1, P2 ;  /* 0x0000000017177211 */ /* 0x000fe400010f0eff */
[----:B------:R-:W-:Y:S02]  /*13cd0*/  LEA R20, P2, R3, R2, 0x1 ;  /* 0x0000000203147211 */ /* 0x000fe400078408ff */
[----:B--2---:R-:W-:Y:S02]  /*13ce0*/  PRMT R25, R21, 0x7632, R25 ;  /* 0x0000763215197816 */ /* 0x004fe40000000019 */
[----:B------:R-:W-:Y:S02]  /*13cf0*/  LEA.HI.X.SX32 R21, R3, R0, 0x1, P2 ;  /* 0x0000000003157211 */ /* 0x000fe400010f0eff */
[----:B----4-:R-:W-:Y:S01]  /*13d00*/  PRMT R26, R24, 0x7632, R26 ;  /* 0x00007632181a7816 */ /* 0x010fe2000000001a */
[----:B------:R-:W-:Y:S01]  /*13d10*/  IMAD R3, R29, 0x2, R3 ;  /* 0x000000021d037824 */ /* 0x000fe200078e0203 */
[----:B------:R-:W-:Y:S01]  /*13d20*/  @P5 STG.E.U16 desc[UR8][R22.64], R25 ;  /* 0x0000001916005986 */ /* 0x000fe2000c101508 */
[--C-:B------:R-:W-:Y:S01]  /*13d30*/  LOP3.LUT R24, R28, 0x5c, R18.reuse, 0xfe, !PT ;  /* 0x0000005c1c187812 */ /* 0x100fe200078efe12 */
[----:B------:R-:W1:Y:S02]  /*13d40*/  LDC R29, c[0x0][0x3b8] ;  /* 0x0000ee00ff1d7b82 */ /* 0x000e640000000800 */
[----:B------:R2:W-:Y:S01]  /*13d50*/  @P4 STG.E.U16 desc[UR8][R20.64], R26 ;  /* 0x0000001a14004986 */ /* 0x0005e2000c101508 */
[----:B------:R-:W-:Y:S01]  /*13d60*/  ISETP.LT.AND P2, PT, R24, UR4, !P0 ;  /* 0x0000000418007c0c */ /* 0x000fe2000c741270 */
[----:B------:R-:W3:Y:S02]  /*13d70*/  LDCU UR4, c[0x0][0x39c] ;  /* 0x00007380ff0477ac */ /* 0x000ee40008000800 */
[----:B------:R-:W4:Y:S01]  /*13d80*/  LDL.LU R24, [R1+0x98] ;  /* 0x0000980001187983 */ /* 0x000f220000300800 */
[----:B--2---:R-:W-:-:S02]  /*13d90*/  LOP3.LUT R21, R28, 0x5e, R18, 0xfe, !PT ;  /* 0x0000005e1c157812 */ /* 0x004fc400078efe12 */
[----:B------:R-:W-:Y:S02]  /*13da0*/  LEA R20, P5, R3, R2, 0x1 ;  /* 0x0000000203147211 */ /* 0x000fe400078a08ff */
[----:B------:R-:W-:Y:S01]  /*13db0*/  ISETP.LT.AND P4, PT, R21, UR5, !P0 ;  /* 0x0000000515007c0c */ /* 0x000fe2000c781270 */
[----:B------:R-:W2:Y:S01]  /*13dc0*/  LDCU UR5, c[0x0][0x39c] ;  /* 0x00007380ff0577ac */ /* 0x000ea20008000800 */
[----:B------:R-:W-:Y:S02]  /*13dd0*/  LEA.HI.X.SX32 R21, R3, R0, 0x1, P5 ;  /* 0x0000000003157211 */ /* 0x000fe400028f0eff */
[----:B------:R-:W-:Y:S02]  /*13de0*/  PRMT R23, R27, 0x7632, R23 ;  /* 0x000076321b177816 */ /* 0x000fe40000000017 */
[----:B------:R-:W1:Y:S03]  /*13df0*/  LDC R27, c[0x0][0x3b8] ;  /* 0x0000ee00ff1b7b82 */ /* 0x000e660000000800 */
[----:B------:R0:W-:Y:S04]  /*13e00*/  @P3 STG.E.U16 desc[UR8][R20.64], R23 ;  /* 0x0000001714003986 */ /* 0x0001e8000c101508 */
[----:B0-----:R-:W2:Y:S01]  /*13e10*/  LDL.LU R23, [R1+0x94] ;  /* 0x0000940001177983 */ /* 0x001ea20000300800 */
[----:B------:R-:W-:-:S04]  /*13e20*/  LOP3.LUT R22, R28, 0x60, R18, 0xfe, !PT ;  /* 0x000000601c167812 */ /* 0x000fc800078efe12 */
[----:B------:R-:W-:Y:S01]  /*13e30*/  ISETP.LT.AND P5, PT, R22, UR6, !P0 ;  /* 0x0000000616007c0c */ /* 0x000fe2000c7a1270 */
[----:B------:R-:W0:Y:S01]  /*13e40*/  LDCU UR6, c[0x0][0x39c] ;  /* 0x00007380ff0677ac */ /* 0x000e220008000800 */
[----:B-1----:R-:W-:Y:S02]  /*13e50*/  IMAD R22, R27, 0x2, R3 ;  /* 0x000000021b167824 */ /* 0x002fe400078e0203 */
[----:B------:R-:W1:Y:S03]  /*13e60*/  LDC R3, c[0x0][0x3b8] ;  /* 0x0000ee00ff037b82 */ /* 0x000e660000000800 */
[----:B------:R-:W-:-:S04]  /*13e70*/  LEA R20, P3, R22, R2, 0x1 ;  /* 0x0000000216147211 */ /* 0x000fc800078608ff */
[----:B------:R-:W-:Y:S01]  /*13e80*/  LEA.HI.X.SX32 R21, R22, R0, 0x1, P3 ;  /* 0x0000000016157211 */ /* 0x000fe200018f0eff */
[----:B------:R-:W0:Y:S01]  /*13e90*/  LDC R27, c[0x0][0x3b8] ;  /* 0x0000ee00ff1b7b82 */ /* 0x000e220000000800 */
[----:B-1----:R-:W-:-:S05]  /*13ea0*/  IMAD R3, R3, 0x2, R22 ;  /* 0x0000000203037824 */ /* 0x002fca00078e0216 */
[----:B------:R-:W-:Y:S02]  /*13eb0*/  LEA R22, P3, R3, R2, 0x1 ;  /* 0x0000000203167211 */ /* 0x000fe400078608ff */
[----:B----4-:R-:W-:Y:S02]  /*13ec0*/  PRMT R26, R24, 0x7632, R26 ;  /* 0x00007632181a7816 */ /* 0x010fe4000000001a */
[--C-:B------:R-:W-:Y:S02]  /*13ed0*/  LOP3.LUT R24, R28, 0x62, R18.reuse, 0xfe, !PT ;  /* 0x000000621c187812 */ /* 0x100fe400078efe12 */
[----:B--2---:R-:W-:Y:S02]  /*13ee0*/  PRMT R25, R23, 0x7632, R25 ;  /* 0x0000763217197816 */ /* 0x004fe40000000019 */
[----:B------:R-:W-:Y:S02]  /*13ef0*/  LEA.HI.X.SX32 R23, R3, R0, 0x1, P3 ;  /* 0x0000000003177211 */ /* 0x000fe400018f0eff */
[----:B---3--:R-:W-:Y:S01]  /*13f00*/  ISETP.LT.AND P3, PT, R24, UR4, !P0 ;  /* 0x0000000418007c0c */ /* 0x008fe2000c761270 */
[----:B------:R-:W-:Y:S01]  /*13f10*/  IMAD R3, R29, 0x2, R3 ;  /* 0x000000021d037824 */ /* 0x000fe200078e0203 */
[----:B------:R-:W2:Y:S01]  /*13f20*/  LDL.LU R24, [R1+0x9c] ;  /* 0x00009c0001187983 */ /* 0x000ea20000300800 */
[----:B------:R-:W1:Y:S01]  /*13f30*/  LDC R29, c[0x0][0x3b8] ;  /* 0x0000ee00ff1d7b82 */ /* 0x000e620000000800 */
[----:B------:R-:W3:Y:S02]  /*13f40*/  LDCU UR4, c[0x0][0x39c] ;  /* 0x00007380ff0477ac */ /* 0x000ee40008000800 */
[----:B------:R4:W-:Y:S04]  /*13f50*/  @P6 STG.E.U16 desc[UR8][R20.64], R25 ;  /* 0x0000001914006986 */ /* 0x0009e8000c101508 */
[----:B------:R0:W-:Y:S01]  /*13f60*/  @P2 STG.E.U16 desc[UR8][R22.64], R26 ;  /* 0x0000001a16002986 */ /* 0x0001e2000c101508 */
[----:B----4-:R-:W-:-:S02]  /*13f70*/  LOP3.LUT R21, R28, 0x64, R18, 0xfe, !PT ;  /* 0x000000641c157812 */ /* 0x010fc400078efe12 */
[----:B------:R-:W-:Y:S02]  /*13f80*/  LEA R20, P6, R3, R2, 0x1 ;  /* 0x0000000203147211 */ /* 0x000fe400078c08ff */
[----:B0-----:R-:W-:Y:S02]  /*13f90*/  LOP3.LUT R22, R28, 0x66, R18, 0xfe, !PT ;  /* 0x000000661c167812 */ /* 0x001fe400078efe12 */
[----:B------:R-:W-:Y:S01]  /*13fa0*/  ISETP.LT.AND P2, PT, R21, UR5, !P0 ;  /* 0x0000000515007c0c */ /* 0x000fe2000c741270 */
[----:B------:R-:W0:Y:S01]  /*13fb0*/  LDCU UR5, c[0x0][0x39c] ;  /* 0x00007380ff0577ac */ /* 0x000e220008000800 */
[----:B------:R-:W-:Y:S02]  /*13fc0*/  LEA.HI.X.SX32 R21, R3, R0, 0x1, P6 ;  /* 0x0000000003157211 */ /* 0x000fe400030f0eff */
[----:B------:R-:W-:Y:S01]  /*13fd0*/  ISETP.LT.AND P6, PT, R22, UR6, !P0 ;  /* 0x0000000616007c0c */ /* 0x000fe2000c7c1270 */
[----:B------:R-:W-:Y:S01]  /*13fe0*/  IMAD R3, R27, 0x2, R3 ;  /* 0x000000021b037824 */ /* 0x000fe200078e0203 */
[----:B------:R-:W4:Y:S01]  /*13ff0*/  LDL.LU R22, [R1+0xd0] ;  /* 0x0000d00001167983 */ /* 0x000f220000300800 */
[----:B------:R-:W0:Y:S01]  /*14000*/  LDC R27, c[0x0][0x3b8] ;  /* 0x0000ee00ff1b7b82 */ /* 0x000e220000000800 */
[----:B------:R-:W0:Y:S01]  /*14010*/  LDCU UR6, c[0x0][0x39c] ;  /* 0x00007380ff0677ac */ /* 0x000e220008000800 */
[----:B------:R-:W-:-:S02]  /*14020*/  PRMT R26, R12, 0x7632, R26 ;  /* 0x000076320c1a7816 */ /* 0x000fc4000000001a */
[----:B------:R-:W3:Y:S01]  /*14030*/  LDL.LU R12, [R1+0x6fc] ;  /* 0x0006fc00010c7983 */ /* 0x000ee20000300800 */
[----:B--2---:R-:W-:-:S03]  /*14040*/  PRMT R23, R24, 0x7632, R23 ;  /* 0x0000763218177816 */ /* 0x004fc60000000017 */
[----:B------:R-:W2:Y:S02]  /*14050*/  LDC R24, c[0x0][0x3b8] ;  /* 0x0000ee00ff187b82 */ /* 0x000ea40000000800 */
[----:B------:R0:W-:Y:S02]  /*14060*/  @P4 STG.E.U16 desc[UR8][R20.64], R23 ;  /* 0x0000001714004986 */ /* 0x0001e4000c101508 */
[----:B0-----:R-:W-:-:S04]  /*14070*/  LEA R20, P4, R3, R2, 0x1 ;  /* 0x0000000203147211 */ /* 0x001fc800078808ff */
[----:B------:R-:W-:Y:S01]  /*14080*/  LEA.HI.X.SX32 R21, R3, R0, 0x1, P4 ;  /* 0x0000000003157211 */ /* 0x000fe200020f0eff */
[----:B--2---:R-:W-:Y:S01]  /*14090*/  IMAD R24, R24, 0x2, R3 ;  /* 0x0000000218187824 */ /* 0x004fe200078e0203 */
[----:B----4-:R-:W-:Y:S02]  /*140a0*/  PRMT R25, R22, 0x7632, R25 ;  /* 0x0000763216197816 */ /* 0x010fe40000000019 */
[----:B------:R-:W-:Y:S02]  /*140b0*/  LOP3.LUT R3, R28, 0x68, R18, 0xfe, !PT ;  /* 0x000000681c037812 */ /* 0x000fe400078efe12 */
[----:B------:R-:W-:-:S04]  /*140c0*/  LEA R22, P4, R24, R2, 0x1 ;  /* 0x0000000218167211 */ /* 0x000fc800078808ff */
[----:B------:R-:W-:Y:S02]  /*140d0*/  LEA.HI.X.SX32 R23, R24, R0, 0x1, P4 ;  /* 0x0000000018177211 */ /* 0x000fe400020f0eff */
[----:B---3--:R-:W-:Y:S01]  /*140e0*/  ISETP.LT.AND P4, PT, R3, UR4, !P0 ;  /* 0x0000000403007c0c */ /* 0x008fe2000c781270 */
[----:B-1----:R-:W-:Y:S01]  /*140f0*/  IMAD R3, R29, 0x2, R24 ;  /* 0x000000021d037824 */ /* 0x002fe200078e0218 */
[----:B------:R0:W-:Y:S01]  /*14100*/  @P5 STG.E.U16 desc[UR8][R20.64], R25 ;  /* 0x0000001914005986 */ /* 0x0001e2000c101508 */
[----:B------:R-:W1:Y:S01]  /*14110*/  LDC R24, c[0x0][0x3b8] ;  /* 0x0000ee00ff187b82 */ /* 0x000e620000000800 */
[----:B------:R-:W2:Y:S02]  /*14120*/  LDCU UR4, c[0x0][0x39c] ;  /* 0x00007380ff0477ac */ /* 0x000ea40008000800 */
[----:B------:R3:W-:Y:S05]  /*14130*/  @P3 STG.E.U16 desc[UR8][R22.64], R26 ;  /* 0x0000001a16003986 */ /* 0x0007ea000c101508 */
[----:B------:R-:W4:Y:S01]  /*14140*/  LDC R29, c[0x0][0x3b8] ;  /* 0x0000ee00ff1d7b82 */ /* 0x000f220000000800 */
[----:B0-----:R-:W-:-:S02]  /*14150*/  LOP3.LUT R21, R28, 0x6a, R18, 0xfe, !PT ;  /* 0x0000006a1c157812 */ /* 0x001fc400078efe12 */
[----:B------:R-:W-:Y:S02]  /*14160*/  LEA R20, P5, R3, R2, 0x1 ;  /* 0x0000000203147211 */ /* 0x000fe400078a08ff */
[----:B------:R-:W-:Y:S01]  /*14170*/  ISETP.LT.AND P3, PT, R21, UR5, !P0 ;  /* 0x0000000515007c0c */ /* 0x000fe2000c761270 */
[----:B------:R-:W0:Y:S01]  /*14180*/  LDCU UR5, c[0x0][0x39c] ;  /* 0x00007380ff0577ac */ /* 0x000e220008000800 */
[----:B------:R-:W-:Y:S01]  /*14190*/  LEA.HI.X.SX32 R21, R3, R0, 0x1, P5 ;  /* 0x0000000003157211 */ /* 0x000fe200028f0eff */
[----:B------:R-:W-:Y:S01]  /*141a0*/  IMAD R3, R27, 0x2, R3 ;  /* 0x000000021b037824 */ /* 0x000fe200078e0203 */
[----:B---3--:R-:W-:Y:S01]  /*141b0*/  PRMT R23, R13, 0x7632, R23 ;  /* 0x000076320d177816 */ /* 0x008fe20000000017 */
[----:B------:R-:W3:Y:S01]  /*141c0*/  LDC R27, c[0x0][0x3b8] ;  /* 0x0000ee00ff1b7b82 */ /* 0x000ee20000000800 */
[----:B------:R-:W-:Y:S01]  /*141d0*/  LOP3.LUT R22, R28, 0x6c, R18, 0xfe, !PT ;  /* 0x0000006c1c167812 */ /* 0x000fe200078efe12 */
[----:B------:R-:W3:Y:S01]  /*141e0*/  LDL.LU R13, [R1+0x6f8] ;  /* 0x0006f800010d7983 */ /* 0x000ee20000300800 */
[----:B-1----:R-:W-:-:S03]  /*141f0*/  IMAD R24, R24, 0x2, R3 ;  /* 0x0000000218187824 */ /* 0x002fc600078e0203 */
[----:B------:R1:W-:Y:S01]  /*14200*/  @P2 STG.E.U16 desc[UR8][R20.64], R23 ;  /* 0x0000001714002986 */ /* 0x0003e2000c101508 */
[----:B------:R-:W-:Y:S01]  /*14210*/  ISETP.LT.AND P5, PT, R22, UR6, !P0 ;  /* 0x0000000616007c0c */ /* 0x000fe2000c7a1270 */
[----:B------:R-:W0:Y:S01]  /*14220*/  LDCU UR6, c[0x0][0x39c] ;  /* 0x00007380ff0677ac */ /* 0x000e220008000800 */
[----:B------:R-:W-:Y:S02]  /*14230*/  PRMT R25, R14, 0x7632, R25 ;  /* 0x000076320e197816 */ /* 0x000fe40000000019 */
[----:B------:R-:W-:Y:S01]  /*14240*/  PRMT R26, R15, 0x7632, R26 ;  /* 0x000076320f1a7816 */ /* 0x000fe2000000001a */
[----:B------:R-:W3:Y:S04]  /*14250*/  LDL.LU R14, [R1+0x6f4] ;  /* 0x0006f400010e7983 */ /* 0x000ee80000300800 */
[----:B------:R-:W3:Y:S01]  /*14260*/  LDL.LU R15, [R1+0x6f0] ;  /* 0x0006f000010f7983 */ /* 0x000ee20000300800 */
[----:B-1----:R-:W-:-:S04]  /*14270*/  LEA R20, P2, R3, R2, 0x1 ;  /* 0x0000000203147211 */ /* 0x002fc800078408ff */
[----:B------:R-:W-:Y:S02]  /*14280*/  LEA.HI.X.SX32 R21, R3, R0, 0x1, P2 ;  /* 0x0000000003157211 */ /* 0x000fe400010f0eff */
[----:B------:R-:W-:Y:S02]  /*14290*/  LEA R22, P2, R24, R2, 0x1 ;  /* 0x0000000218167211 */ /* 0x000fe400078408ff */
[----:B------:R-:W-:Y:S02]  /*142a0*/  LOP3.LUT R3, R28, 0x6e, R18, 0xfe, !PT ;  /* 0x0000006e1c037812 */ /* 0x000fe400078efe12 */
[----:B------:R-:W-:Y:S02]  /*142b0*/  LEA.HI.X.SX32 R23, R24, R0, 0x1, P2 ;  /* 0x0000000018177211 */ /* 0x000fe400010f0eff */
[----:B--2---:R-:W-:Y:S01]  /*142c0*/  ISETP.LT.AND P2, PT, R3, UR4, !P0 ;  /* 0x0000000403007c0c */ /* 0x004fe2000c741270 */
[----:B----4-:R-:W-:Y:S01]  /*142d0*/  IMAD R3, R29, 0x2, R24 ;  /* 0x000000021d037824 */ /* 0x010fe200078e0218 */
[----:B------:R1:W-:Y:S01]  /*142e0*/  @P6 STG.E.U16 desc[UR8][R20.64], R25 ;  /* 0x0000001914006986 */ /* 0x0003e2000c101508 */
[----:B------:R-:W2:Y:S01]  /*142f0*/  LDCU UR4, c[0x0][0x39c] ;  /* 0x00007380ff0477ac */ /* 0x000ea20008000800 */
[----:B------:R-:W4:Y:S02]  /*14300*/  LDC R29, c[0x0][0x3b8] ;  /* 0x0000ee00ff1d7b82 */ /* 0x000f240000000800 */
[----:B------:R3:W-:Y:S01]  /*14310*/  @P4 STG.E.U16 desc[UR8][R22.64], R26 ;  /* 0x0000001a16004986 */ /* 0x0007e2000c101508 */
[----:B-1----:R-:W-:-:S02]  /*14320*/  LOP3.LUT R21, R28, 0x70, R18, 0xfe, !PT ;  /* 0x000000701c157812 */ /* 0x002fc400078efe12 */
[----:B------:R-:W-:Y:S02]  /*14330*/  LEA R20, P6, R3, R2, 0x1 ;  /* 0x0000000203147211 */ /* 0x000fe400078c08ff */
[----:B0-----:R-:W-:Y:S01]  /*14340*/  ISETP.LT.AND P4, PT, R21, UR5, !P0 ;  /* 0x0000000515007c0c */ /* 0x001fe2000c781270 */
[----:B---3--:R-:W-:Y:S01]  /*14350*/  IMAD R23, R27, 0x2, R3 ;  /* 0x000000021b177824 */ /* 0x008fe200078e0203 */
[----:B------:R-:W-:Y:S01]  /*14360*/  LEA.HI.X.SX32 R21, R3, R0, 0x1, P6 ;  /* 0x0000000003157211 */ /* 0x000fe200030f0eff */
[----:B------:R-:W0:Y:S01]  /*14370*/  LDC R27, c[0x0][0x3b8] ;  /* 0x0000ee00ff1b7b82 */ /* 0x000e220000000800 */
[----:B------:R-:W-:Y:S01]  /*14380*/  PRMT R24, R8, 0x7632, R24 ;  /* 0x0000763208187816 */ /* 0x000fe20000000018 */
[----:B------:R-:W1:Y:S01]  /*14390*/  LDCU UR5, c[0x0][0x39c] ;  /* 0x00007380ff0577ac */ /* 0x000e620008000800 */
[--C-:B------:R-:W-:Y:S01]  /*143a0*/  LOP3.LUT R22, R28, 0x72, R18.reuse, 0xfe, !PT ;  /* 0x000000721c167812 */ /* 0x100fe200078efe12 */
[----:B------:R-:W3:Y:S04]  /*143b0*/  LDL.LU R8, [R1+0x6ec] ;  /* 0x0006ec0001087983 */ /* 0x000ee80000300800 */
[----:B------:R-:W0:Y:S01]  /*143c0*/  LDC R3, c[0x0][0x3b8] ;  /* 0x0000ee00ff037b82 */ /* 0x000e220000000800 */
[----:B------:R-:W-:Y:S01]  /*143d0*/  ISETP.LT.AND P6, PT, R22, UR6, !P0 ;  /* 0x0000000616007c0c */ /* 0x000fe2000c7c1270 */
[----:B------:R1:W-:Y:S01]  /*143e0*/  @P3 STG.E.U16 desc[UR8][R20.64], R24 ;  /* 0x0000001814003986 */ /* 0x0003e2000c101508 */
[----:B------:R-:W-:Y:S01]  /*143f0*/  LEA R22, P3, R23, R2, 0x1 ;  /* 0x0000000217167211 */ /* 0x000fe200078608ff */
[----:B------:R-:W0:Y:S01]  /*14400*/  LDCU UR6, c[0x0][0x39c] ;  /* 0x00007380ff0677ac */ /* 0x000e220008000800 */
[----:B-1----:R-:W-:Y:S01]  /*14410*/  LOP3.LUT R24, R28, 0x74, R18, 0xfe, !PT ;  /* 0x000000741c187812 */ /* 0x002fe200078efe12 */
[----:B0-----:R-:W-:Y:S01]  /*14420*/  IMAD R3, R3, 0x2, R23 ;  /* 0x0000000203037824 */ /* 0x001fe200078e0217 */
[----:B------:R-:W-:-:S04]  /*14430*/  LEA.HI.X.SX32 R23, R23, R0, 0x1, P3 ;  /* 0x0000000017177211 */ /* 0x000fc800018f0eff */
[----:B------:R-:W-:-:S04]  /*14440*/  LEA R20, P3, R3, R2, 0x1 ;  /* 0x0000000203147211 */ /* 0x000fc800078608ff */
[----:B------:R-:W-:Y:S02]  /*14450*/  LEA.HI.X.SX32 R21, R3, R0, 0x1, P3 ;  /* 0x0000000003157211 */ /* 0x000fe400018f0eff */
[----:B--2---:R-:W-:Y:S02]  /*14460*/  ISETP.LT.AND P3, PT, R24, UR4, !P0 ;  /* 0x0000000418007c0c */ /* 0x004fe4000c761270 */
[----:B------:R-:W-:Y:S01]  /*14470*/  PRMT R25, R9, 0x7632, R25 ;  /* 0x0000763209197816 */ /* 0x000fe20000000019 */
[----:B------:R-:W0:Y:S01]  /*14480*/  LDC R24, c[0x0][0x3b8] ;  /* 0x0000ee00ff187b82 */ /* 0x000e220000000800 */
[----:B------:R-:W-:Y:S01]  /*14490*/  PRMT R26, R10, 0x7632, R26 ;  /* 0x000076320a1a7816 */ /* 0x000fe2000000001a */
[----:B----4-:R-:W-:Y:S01]  /*144a0*/  IMAD R3, R29, 0x2, R3 ;  /* 0x000000021d037824 */ /* 0x010fe200078e0203 */
[----:B------:R-:W1:Y:S01]  /*144b0*/  LDCU UR4, c[0x0][0x39c] ;  /* 0x00007380ff0477ac */ /* 0x000e620008000800 */
[----:B------:R2:W-:Y:S04]  /*144c0*/  @P5 STG.E.U16 desc[UR8][R22.64], R25 ;  /* 0x0000001916005986 */ /* 0x0005e8000c101508 */
[----:B------:R4:W-:Y:S01]  /*144d0*/  @P2 STG.E.U16 desc[UR8][R20.64], R26 ;  /* 0x0000001a14002986 */ /* 0x0009e2000c101508 */
[----:B------:R-:W1:Y:S03]  /*144e0*/  LDC R29, c[0x0][0x3b8] ;  /* 0x0000ee00ff1d7b82 */ /* 0x000e660000000800 */
[----:B------:R-:W3:Y:S01]  /*144f0*/  LDL.LU R9, [R1+0x6e8] ;  /* 0x0006e80001097983 */ /* 0x000ee20000300800 */
[----:B--2---:R-:W-:-:S03]  /*14500*/  LOP3.LUT R22, R28, 0x78, R18, 0xfe, !PT ;  /* 0x000000781c167812 */ /* 0x004fc600078efe12 */
[----:B------:R-:W2:Y:S01]  /*14510*/  LDL.LU R10, [R1+0x6e4] ;  /* 0x0006e400010a7983 */ /* 0x000ea20000300800 */
[----:B----4-:R-:W-:Y:S02]  /*14520*/  LOP3.LUT R21, R28, 0x76, R18, 0xfe, !PT ;  /* 0x000000761c157812 */ /* 0x010fe400078efe12 */
[----:B------:R-:W-:Y:S02]  /*14530*/  LEA R20, P5, R3, R2, 0x1 ;  /* 0x0000000203147211 */ /* 0x000fe400078a08ff */
[----:B------:R-:W-:Y:S01]  /*14540*/  ISETP.LT.AND P2, PT, R21, UR5, !P0 ;  /* 0x0000000515007c0c */ /* 0x000fe2000c741270 */
[----:B------:R-:W4:Y:S01]  /*14550*/  LDCU UR5, c[0x0][0x39c] ;  /* 0x00007380ff0577ac */ /* 0x000f220008000800 */
[----:B------:R-:W-:Y:S02]  /*14560*/  LEA.HI.X.SX32 R21, R3, R0, 0x1, P5 ;  /* 0x0000000003157211 */ /* 0x000fe400028f0eff */
[----:B------:R-:W-:Y:S02]  /*14570*/  PRMT R23, R11, 0x7632, R23 ;  /* 0x000076320b177816 */ /* 0x000fe40000000017 */
[----:B------:R-:W-:Y:S01]  /*14580*/  ISETP.LT.AND P5, PT, R22, UR6, !P0 ;  /* 0x0000000616007c0c */ /* 0x000fe2000c7a1270 */
[----:B------:R-:W-:Y:S01]  /*14590*/  IMAD R22, R27, 0x2, R3 ;  /* 0x000000021b167824 */ /* 0x000fe200078e0203 */
[----:B------:R-:W-:Y:S01]  /*145a0*/  PRMT R26, R17, 0x7632, R26 ;  /* 0x00007632111a7816 */ /* 0x000fe2000000001a */
[----:B------:R-:W4:Y:S01]  /*145b0*/  LDC R27, c[0x0][0x3b8] ;  /* 0x0000ee00ff1b7b82 */ /* 0x000f220000000800 */
[----:B------:R0:W-:Y:S02]  /*145c0*/  @P4 STG.E.U16 desc[UR8][R20.64], R23 ;  /* 0x0000001714004986 */ /* 0x0001e4000c101508 */
[----:B0-----:R-:W-:Y:S01]  /*145d0*/  IMAD R3, R24, 0x2, R22 ;  /* 0x0000000218037824 */ /* 0x001fe200078e0216 */
[----:B------:R-:W-:Y:S01]  /*145e0*/  PRMT R25, R4, 0x7632, R25 ;  /* 0x0000763204197816 */ /* 0x000fe20000000019 */
[----:B------:R-:W0:Y:S01]  /*145f0*/  LDCU UR6, c[0x0][0x39c] ;  /* 0x00007380ff0677ac */ /* 0x000e220008000800 */
[----:B------:R-:W2:Y:S02]  /*14600*/  LDL.LU R11, [R1+0x6e0] ;  /* 0x0006e000010b7983 */ /* 0x000ea40000300800 */
[----:B------:R-:W0:Y:S01]  /*14610*/  LDC R17, c[0x0][0x3b8] ;  /* 0x0000ee00ff117b82 */ /* 0x000e220000000800 */
[C---:B------:R-:W-:Y:S01]  /*14620*/  LEA R20, P4, R22.reuse, R2, 0x1 ;  /* 0x0000000216147211 */ /* 0x040fe200078808ff */
[----:B------:R-:W2:Y:S03]  /*14630*/  LDL.LU R4, [R1+0x6dc] ;  /* 0x0006dc0001047983 */ /* 0x000ea60000300800 */
[----:B------:R-:W-:-:S02]  /*14640*/  LEA.HI.X.SX32 R21, R22, R0, 0x1, P4 ;  /* 0x0000000016157211 */ /* 0x000fc400020f0eff */
[----:B------:R-:W-:-:S04]  /*14650*/  LEA R22, P4, R3, R2, 0x1 ;  /* 0x0000000203167211 */ /* 0x000fc800078808ff */
[----:B------:R-:W-:Y:S01]  /*14660*/  LEA.HI.X.SX32 R23, R3, R0, 0x1, P4 ;  /* 0x0000000003177211 */ /* 0x000fe200020f0eff */
[----:B-1----:R-:W-:Y:S01]  /*14670*/  IMAD R3, R29, 0x2, R3 ;  /* 0x000000021d037824 */ /* 0x002fe200078e0203 */
[----:B------:R1:W-:Y:S01]  /*14680*/  @P6 STG.E.U16 desc[UR8][R20.64], R25 ;  /* 0x0000001914006986 */ /* 0x0003e2000c101508 */
[--C-:B------:R-:W-:Y:S01]  /*14690*/  LOP3.LUT R24, R28, 0x7a, R18.reuse, 0xfe, !PT ;  /* 0x0000007a1c187812 */ /* 0x100fe200078efe12 */
[----:B------:R-:W0:Y:S02]  /*146a0*/  LDC R29, c[0x0][0x3b8] ;  /* 0x0000ee00ff1d7b82 */ /* 0x000e240000000800 */
[----:B------:R4:W-:Y:S01]  /*146b0*/  @P3 STG.E.U16 desc[UR8][R22.64], R26 ;  /* 0x0000001a16003986 */ /* 0x0009e2000c101508 */
[----:B------:R-:W-:Y:S01]  /*146c0*/  ISETP.LT.AND P4, PT, R24, UR4, !P0 ;  /* 0x0000000418007c0c */ /* 0x000fe2000c781270 */
[----:B------:R-:W0:Y:S01]  /*146d0*/  LDCU UR4, c[0x0][0x39c] ;  /* 0x00007380ff0477ac */ /* 0x000e220008000800 */
[----:B-1----:R-:W-:-:S03]  /*146e0*/  LOP3.LUT R21, R28, 0x7c, R18, 0xfe, !PT ;  /* 0x0000007c1c157812 */ /* 0x002fc600078efe12 */
[----:B------:R-:W1:Y:S01]  /*146f0*/  LDC R25, c[0x0][0x3b8] ;  /* 0x0000ee00ff197b82 */ /* 0x000e620000000800 */
[----:B------:R-:W-:Y:S02]  /*14700*/  LEA R20, P6, R3, R2, 0x1 ;  /* 0x0000000203147211 */ /* 0x000fe400078c08ff */
[----:B----4-:R-:W-:Y:S01]  /*14710*/  ISETP.LT.AND P3, PT, R21, UR5, !P0 ;  /* 0x0000000515007c0c */ /* 0x010fe2000c761270 */
[----:B------:R-:W4:Y:S04]  /*14720*/  LDCU UR5, c[0x0][0x39c] ;  /* 0x00007380ff0577ac */ /* 0x000f280008000800 */
[----:B------:R-:W1:Y:S01]  /*14730*/  LDC R26, c[0x0][0x3b8] ;  /* 0x0000ee00ff1a7b82 */ /* 0x000e620000000800 */
[----:B------:R-:W-:Y:S01]  /*14740*/  LEA.HI.X.SX32 R21, R3, R0, 0x1, P6 ;  /* 0x0000000003157211 */ /* 0x000fe200030f0eff */
[----:B------:R-:W-:Y:S01]  /*14750*/  IMAD R3, R27, 0x2, R3 ;  /* 0x000000021b037824 */ /* 0x000fe200078e0203 */
[----:B------:R-:W-:-:S02]  /*14760*/  PRMT R23, R5, 0x7632, R23 ;  /* 0x0000763205177816 */ /* 0x000fc40000000017 */
[----:B------:R-:W-:Y:S01]  /*14770*/  LOP3.LUT R22, R28, 0x7e, R18, 0xfe, !PT ;  /* 0x0000007e1c167812 */ /* 0x000fe200078efe12 */
[----:B0-----:R-:W-:Y:S01]  /*14780*/  IMAD R24, R17, 0x2, R3 ;  /* 0x0000000211187824 */ /* 0x001fe200078e0203 */
[----:B------:R-:W2:Y:S01]  /*14790*/  LDL.LU R5, [R1+0x6d8] ;  /* 0x0006d80001057983 */ /* 0x000ea20000300800 */
[----:B------:R-:W0:Y:S03]  /*147a0*/  LDC R27, c[0x0][0x3b8] ;  /* 0x0000ee00ff1b7b82 */ /* 0x000e260000000800 */
[----:B------:R4:W-:Y:S01]  /*147b0*/  @P2 STG.E.U16 desc[UR8][R20.64], R23 ;  /* 0x0000001714002986 */ /* 0x0009e2000c101508 */
[----:B------:R-:W-:Y:S01]  /*147c0*/  ISETP.LT.AND P6, PT, R22, UR6, !P0 ;  /* 0x0000000616007c0c */ /* 0x000fe2000c7c1270 */
[----:B------:R-:W0:Y:S01]  /*147d0*/  LDCU UR6, c[0x0][0x39c] ;  /* 0x00007380ff0677ac */ /* 0x000e220008000800 */
[----:B----4-:R-:W-:Y:S02]  /*147e0*/  LEA R20, P2, R3, R2, 0x1 ;  /* 0x0000000203147211 */ /* 0x010fe400078408ff */
[----:B------:R-:W-:-:S02]  /*147f0*/  PRMT R23, R6, 0x7632, R23 ;  /* 0x0000763206177816 */ /* 0x000fc40000000017 */
[----:B------:R-:W-:Y:S01]  /*14800*/  LEA.HI.X.SX32 R21, R3, R0, 0x1, P2 ;  /* 0x0000000003157211 */ /* 0x000fe200010f0eff */
[----:B------:R-:W4:Y:S01]  /*14810*/  LDL.LU R6, [R1+0x6d4] ;  /* 0x0006d40001067983 */ /* 0x000f220000300800 */
[----:B------:R-:W-:Y:S02]  /*14820*/  LEA R22, P2, R24, R2, 0x1 ;  /* 0x0000000218167211 */ /* 0x000fe400078408ff */
[----:B------:R-:W-:Y:S01]  /*14830*/  LOP3.LUT R3, R28, 0x80, R18, 0xfe, !PT ;  /* 0x000000801c037812 */ /* 0x000fe200078efe12 */
[----:B------:R1:W-:Y:S04]  /*14840*/  @P5 STG.E.U16 desc[UR8][R20.64], R23 ;  /* 0x0000001714005986 */ /* 0x0003e8000c101508 */
[----:B------:R-:W2:Y:S01]  /*14850*/  LDL R17, [R1+0x28] ;  /* 0x0000280001117983 */ /* 0x000ea20000100800 */
[----:B-1----:R-:W-:-:S02]  /*14860*/  LEA.HI.X.SX32 R23, R24, R0, 0x1, P2 ;  /* 0x0000000018177211 */ /* 0x002fc400010f0eff */
[----:B------:R-:W-:Y:S02]  /*14870*/  PRMT R20, R7, 0x7632, R20 ;  /* 0x0000763207147816 */ /* 0x000fe40000000014 */
[----:B------:R-:W-:Y:S01]  /*14880*/  ISETP.LT.AND P2, PT, R3, UR4, !P0 ;  /* 0x0000000403007c0c */ /* 0x000fe2000c741270 */
[----:B------:R-:W-:Y:S01]  /*14890*/  IMAD R3, R26, 0x2, R24 ;  /* 0x000000021a037824 */ /* 0x000fe200078e0218 */
[----:B------:R-:W-:Y:S01]  /*148a0*/  LOP3.LUT R21, R28, 0x82, R18, 0xfe, !PT ;  /* 0x000000821c157812 */ /* 0x000fe200078efe12 */
[----:B------:R-:W1:Y:S01]  /*148b0*/  LDC R26, c[0x0][0x3b8] ;  /* 0x0000ee00ff1a7b82 */ /* 0x000e620000000800 */
[----:B------:R0:W-:Y:S01]  /*148c0*/  @P4 STG.E.U16 desc[UR8][R22.64], R20 ;  /* 0x0000001416004986 */ /* 0x0001e2000c101508 */
[----:B------:R-:W1:Y:S01]  /*148d0*/  LDCU UR4, c[0x0][0x39c] ;  /* 0x00007380ff0477ac */ /* 0x000e620008000800 */
[----:B------:R-:W-:Y:S02]  /*148e0*/  ISETP.LT.AND P5, PT, R21, UR5, !P0 ;  /* 0x0000000515007c0c */ /* 0x000fe4000c7a1270 */
[----:B------:R-:W2:Y:S01]  /*148f0*/  LDL.LU R7, [R1+0x6d0] ;  /* 0x0006d00001077983 */ /* 0x000ea20000300800 */
[----:B------:R-:W1:Y:S01]  /*14900*/  LDCU UR5, c[0x0][0x39c] ;  /* 0x00007380ff0577ac */ /* 0x000e620008000800 */
[----:B0-----:R-:W-:-:S02]  /*14910*/  LEA R20, P4, R3, R2, 0x1 ;  /* 0x0000000203147211 */ /* 0x001fc400078808ff */
[----:B------:R-:W-:Y:S02]  /*14920*/  PRMT R23, R19, 0x7632, R23 ;  /* 0x0000763213177816 */ /* 0x000fe40000000017 */
[----:B------:R-:W-:Y:S01]  /*14930*/  LEA.HI.X.SX32 R21, R3, R0, 0x1, P4 ;  /* 0x0000000003157211 */ /* 0x000fe200020f0eff */
[----:B------:R-:W-:Y:S01]  /*14940*/  IMAD R3, R25, 0x2, R3 ;  /* 0x0000000219037824 */ /* 0x000fe200078e0203 */
[----:B------:R-:W-:Y:S01]  /*14950*/  LOP3.LUT R22, R28, 0x84, R18, 0xfe, !PT ;  /* 0x000000841c167812 */ /* 0x000fe200078efe12 */
[----:B------:R-:W0:Y:S02]  /*14960*/  LDC R19, c[0x0][0x3b8] ;  /* 0x0000ee00ff137b82 */ /* 0x000e240000000800 */
[----:B------:R-:W-:Y:S01]  /*14970*/  IMAD R24, R29, 0x2, R3 ;  /* 0x000000021d187824 */ /* 0x000fe200078e0203 */
[----:B------:R1:W-:Y:S04]  /*14980*/  @P3 STG.E.U16 desc[UR8][R20.64], R23 ;  /* 0x0000001714003986 */ /* 0x0003e8000c101508 */
[----:B------:R-:W2:Y:S01]  /*14990*/  LDL R29, [R1+0x20] ;  /* 0x00002000011d7983 */ /* 0x000ea20000100800 */
[----:B------:R-:W-:Y:S01]  /*149a0*/  ISETP.LT.AND P4, PT, R22, UR6, !P0 ;  /* 0x0000000616007c0c */ /* 0x000fe2000c781270 */
[----:B------:R-:W0:Y:S01]  /*149b0*/  LDCU UR6, c[0x0][0x39c] ;  /* 0x00007380ff0677ac */ /* 0x000e220008000800 */
[----:B-1----:R-:W-:-:S04]  /*149c0*/  LEA R20, P3, R3, R2, 0x1 ;  /* 0x0000000203147211 */ /* 0x002fc800078608ff */
[----:B------:R-:W-:Y:S02]  /*149d0*/  LEA.HI.X.SX32 R21, R3, R0, 0x1, P3 ;  /* 0x0000000003157211 */ /* 0x000fe400018f0eff */
[----:B------:R-:W-:Y:S02]  /*149e0*/  PRMT R3, R16, 0x7632, R3 ;  /* 0x0000763210037816 */ /* 0x000fe40000000003 */
[C---:B------:R-:W-:Y:S01]  /*149f0*/  LEA R22, P3, R24.reuse, R2, 0x1 ;  /* 0x0000000218167211 */ /* 0x040fe200078608ff */
[----:B------:R-:W3:Y:S03]  /*14a00*/  LDL R16, [R1+0x2c] ;  /* 0x00002c0001107983 */ /* 0x000ee60000100800 */
[----:B------:R-:W-:Y:S01]  /*14a10*/  LEA.HI.X.SX32 R23, R24, R0, 0x1, P3 ;  /* 0x0000000018177211 */ /* 0x000fe200018f0eff */
[----:B------:R1:W-:Y:S02]  /*14a20*/  @P6 STG.E.U16 desc[UR8][R20.64], R3 ;  /* 0x0000000314006986 */ /* 0x0003e4000c101508 */
[----:B-1----:R-:W-:-:S02]  /*14a30*/  IMAD R20, R26, 0x2, R24 ;  /* 0x000000021a147824 */ /* 0x002fc400078e0218 */
[----:B------:R-:W3:Y:S01]  /*14a40*/  LDL R24, [R1+0x24] ;  /* 0x0000240001187983 */ /* 0x000ee20000100800 */
[C-C-:B------:R-:W-:Y:S01]  /*14a50*/  LOP3.LUT R25, R28.reuse, 0x86, R18.reuse, 0xfe, !PT ;  /* 0x000000861c197812 */ /* 0x140fe200078efe12 */
[----:B------:R-:W1:Y:S03]  /*14a60*/  LDC R26, c[0x0][0x3b8] ;  /* 0x0000ee00ff1a7b82 */ /* 0x000e660000000800 */
[----:B------:R-:W-:Y:S01]  /*14a70*/  ISETP.LT.AND P3, PT, R25, UR4, !P0 ;  /* 0x0000000419007c0c */ /* 0x000fe2000c761270 */
[----:B------:R-:W0:Y:S04]  /*14a80*/  LDCU UR4, c[0x0][0x39c] ;  /* 0x00007380ff0477ac */ /* 0x000e280008000800 */
[----:B------:R-:W0:Y:S01]  /*14a90*/  LDC R25, c[0x0][0x3b8] ;  /* 0x0000ee00ff197b82 */ /* 0x000e220000000800 */
[----:B------:R-:W-:Y:S01]  /*14aa0*/  LOP3.LUT R21, R28, 0x88, R18, 0xfe, !PT ;  /* 0x000000881c157812 */ /* 0x000fe200078efe12 */
[----:B------:R-:W-:-:S06]  /*14ab0*/  IMAD R3, R27, 0x2, R20 ;  /* 0x000000021b037824 */ /* 0x000fcc00078e0214 */
[----:B------:R-:W0:Y:S01]  /*14ac0*/  LDC R27, c[0x0][0x3b8] ;  /* 0x0000ee00ff1b7b82 */ /* 0x000e220000000800 */
[----:B--2---:R2:W-:Y:S07]  /*14ad0*/  @P2 STG.E.U16 desc[UR8][R22.64], R29 ;  /* 0x0000001d16002986 */ /* 0x0045ee000c101508 */
[----:B--2---:R-:W2:Y:S01]  /*14ae0*/  LDC R29, c[0x0][0x3b8] ;  /* 0x0000ee00ff1d7b82 */ /* 0x004ea20000000800 */
[----:B------:R-:W-:-:S04]  /*14af0*/  LEA R22, P2, R20, R2, 0x1 ;  /* 0x0000000214167211 */ /* 0x000fc800078408ff */
[----:B------:R-:W-:Y:S02]  /*14b00*/  LEA.HI.X.SX32 R23, R20, R0, 0x1, P2 ;  /* 0x0000000014177211 */ /* 0x000fe400010f0eff */
[----:B------:R-:W-:Y:S01]  /*14b10*/  ISETP.LT.AND P2, PT, R21, UR5, !P0 ;  /* 0x0000000515007c0c */ /* 0x000fe2000c741270 */
[----:B------:R-:W1:Y:S01]  /*14b20*/  LDCU UR5, c[0x0][0x39c] ;  /* 0x00007380ff0577ac */ /* 0x000e620008000800 */
[----:B------:R-:W-:Y:S02]  /*14b30*/  LOP3.LUT R21, R28, 0x8a, R18, 0xfe, !PT ;  /* 0x0000008a1c157812 */ /* 0x000fe400078efe12 */
[----:B------:R-:W-:Y:S01]  /*14b40*/  LEA R20, P6, R3, R2, 0x1 ;  /* 0x0000000203147211 */ /* 0x000fe200078c08ff */
[----:B---3--:R3:W-:Y:S01]  /*14b50*/  @P5 STG.E.U16 desc[UR8][R22.64], R24 ;  /* 0x0000001816005986 */ /* 0x0087e2000c101508 */
[----:B0-----:R-:W-:Y:S01]  /*14b60*/  ISETP.LT.AND P5, PT, R21, UR6, !P0 ;  /* 0x0000000615007c0c */ /* 0x001fe2000c7a1270 */
[----:B------:R-:W0:Y:S01]  /*14b70*/  LDCU UR6, c[0x0][0x39c] ;  /* 0x00007380ff0677ac */ /* 0x000e220008000800 */
[----:B------:R-:W-:-:S05]  /*14b80*/  LEA.HI.X.SX32 R21, R3, R0, 0x1, P6 ;  /* 0x0000000003157211 */ /* 0x000fca00030f0eff */
[----:B------:R0:W-:Y:S01]  /*14b90*/  @P4 STG.E.U16 desc[UR8][R20.64], R17 ;  /* 0x0000001114004986 */ /* 0x0001e2000c101508 */
[----:B---3--:R-:W-:Y:S01]  /*14ba0*/  IMAD R24, R19, 0x2, R3 ;  /* 0x0000000213187824 */ /* 0x008fe200078e0203 */
[----:B------:R-:W-:Y:S02]  /*14bb0*/  LOP3.LUT R3, R28, 0x8c, R18, 0xfe, !PT ;  /* 0x0000008c1c037812 */ /* 0x000fe400078efe12 */
[----:B------:R-:W3:Y:S02]  /*14bc0*/  LDL R19, [R1+0x48] ;  /* 0x0000480001137983 */ /* 0x000ee40000100800 */
[----:B------:R-:W-:Y:S01]  /*14bd0*/  ISETP.LT.AND P4, PT, R3, UR4, !P0 ;  /* 0x0000000403007c0c */ /* 0x000fe2000c781270 */
[----:B------:R-:W1:Y:S01]  /*14be0*/  LDCU UR4, c[0x0][0x39c] ;  /* 0x00007380ff0477ac */ /* 0x000e620008000800 */
[----:B0-----:R-:W-:Y:S01]  /*14bf0*/  IMAD R21, R25, 0x2, R24 ;  /* 0x0000000219157824 */ /* 0x001fe200078e0218 */
[----:B------:R-:W-:Y:S01]  /*14c00*/  LEA R22, P6, R24, R2, 0x1 ;  /* 0x0000000218167211 */ /* 0x000fe200078c08ff */
[----:B------:R-:W3:Y:S02]  /*14c10*/  LDL R25, [R1+0x34] ;  /* 0x0000340001197983 */ /* 0x000ee40000100800 */
[----:B--2---:R-:W-:-:S02]  /*14c20*/  IMAD R3, R29, 0x2, R21 ;  /* 0x000000021d037824 */ /* 0x004fc400078e0215 */
[----:B------:R-:W2:Y:S01]  /*14c30*/  LDL R29, [R1+0x30] ;  /* 0x00003000011d7983 */ /* 0x000ea20000100800 */
[----:B------:R-:W-:-:S03]  /*14c40*/  LEA.HI.X.SX32 R23, R24, R0, 0x1, P6 ;  /* 0x0000000018177211 */ /* 0x000fc600030f0eff */
[----:B------:R-:W3:Y:S04]  /*14c50*/  LDL R17, [R1+0x3c] ;  /* 0x00003c0001117983 */ /* 0x000ee80000100800 */
[----:B------:R0:W-:Y:S01]  /*14c60*/  @P3 STG.E.U16 desc[UR8][R22.64], R16 ;  /* 0x0000001016003986 */ /* 0x0001e2000c101508 */
[----:B------:R-:W-:-:S04]  /*14c70*/  LEA R20, P3, R21, R2, 0x1 ;  /* 0x0000000215147211 */ /* 0x000fc800078608ff */
[----:B------:R-:W-:Y:S02]  /*14c80*/  LEA.HI.X.SX32 R21, R21, R0, 0x1, P3 ;  /* 0x0000000015157211 */ /* 0x000fe400018f0eff */
[C-C-:B------:R-:W-:Y:S02]  /*14c90*/  LOP3.LUT R24, R28.reuse, 0x90, R18.reuse, 0xfe, !PT ;  /* 0x000000901c187812 */ /* 0x140fe400078efe12 */
[----:B0-----:R-:W-:Y:S01]  /*14ca0*/  LOP3.LUT R23, R28, 0x8e, R18, 0xfe, !PT ;  /* 0x0000008e1c177812 */ /* 0x001fe200078efe12 */
[----:B------:R-:W4:Y:S01]  /*14cb0*/  LDL R16, [R1+0x40] ;  /* 0x0000400001107983 */ /* 0x000f220000100800 */
[----:B------:R-:W-:-:S03]  /*14cc0*/  LEA R22, P6, R3, R2, 0x1 ;  /* 0x0000000203167211 */ /* 0x000fc600078c08ff */
[----:B--2---:R0:W-:Y:S02]  /*14cd0*/  @P2 STG.E.U16 desc[UR8][R20.64], R29 ;  /* 0x0000001d14002986 */ /* 0x0041e4000c101508 */
[----:B0-----:R-:W-:Y:S01]  /*14ce0*/  IMAD R20, R27, 0x2, R3 ;  /* 0x000000021b147824 */ /* 0x001fe200078e0203 */
[----:B-1----:R-:W-:Y:S01]  /*14cf0*/  ISETP.LT.AND P3, PT, R23, UR5, !P0 ;  /* 0x0000000517007c0c */ /* 0x002fe2000c761270 */
[----:B------:R-:W2:Y:S01]  /*14d00*/  LDL R27, [R1+0x38] ;  /* 0x00003800011b7983 */ /* 0x000ea20000100800 */
[----:B------:R-:W-:Y:S01]  /*14d10*/  LEA.HI.X.SX32 R23, R3, R0, 0x1, P6 ;  /* 0x0000000003177211 */ /* 0x000fe200030f0eff */
[----:B------:R-:W0:Y:S01]  /*14d20*/  LDCU UR5, c[0x0][0x39c] ;  /* 0x00007380ff0577ac */ /* 0x000e220008000800 */
[----:B------:R-:W-:Y:S01]  /*14d30*/  ISETP.LT.AND P2, PT, R24, UR4, !P0 ;  /* 0x0000000418007c0c */ /* 0x000fe2000c741270 */
[----:B------:R-:W1:Y:S02]  /*14d40*/  LDC R29, c[0x0][0x3b8] ;  /* 0x0000ee00ff1d7b82 */ /* 0x000e640000000800 */
[----:B---3--:R3:W-:Y:S01]  /*14d50*/  @P5 STG.E.U16 desc[UR8][R22.64], R25 ;  /* 0x0000001916005986 */ /* 0x0087e2000c101508 */
[----:B------:R-:W-:Y:S01]  /*14d60*/  LOP3.LUT R21, R28, 0x92, R18, 0xfe, !PT ;  /* 0x000000921c157812 */ /* 0x000fe200078efe12 */
[----:B------:R-:W-:Y:S01]  /*14d70*/  IMAD R3, R26, 0x2, R20 ;  /* 0x000000021a037824 */ /* 0x000fe200078e0214 */
[----:B------:R-:W0:Y:S03]  /*14d80*/  LDCU UR4, c[0x0][0x39c] ;  /* 0x00007380ff0477ac */ /* 0x000e260008000800 */
[----:B------:R-:W0:Y:S08]  /*14d90*/  LDC R24, c[0x0][0x3b8] ;  /* 0x0000ee00ff187b82 */ /* 0x000e300000000800 */
[----:B---3--:R-:W3:Y:S01]  /*14da0*/  LDC R25, c[0x0][0x3b8] ;  /* 0x0000ee00ff197b82 */ /* 0x008ee20000000800 */
[----:B------:R-:W-:-:S04]  /*14db0*/  LEA R22, P5, R20, R2, 0x1 ;  /* 0x0000000214167211 */ /* 0x000fc800078a08ff */
[----:B------:R-:W-:Y:S02]  /*14dc0*/  LEA.HI.X.SX32 R23, R20, R0, 0x1, P5 ;  /* 0x0000000014177211 */ /* 0x000fe400028f0eff */
[----:B------:R-:W-:Y:S01]  /*14dd0*/  ISETP.LT.AND P5, PT, R21, UR6, !P0 ;  /* 0x0000000615007c0c */ /* 0x000fe2000c7a1270 */
[----:B------:R-:W1:Y:S01]  /*14de0*/  LDC R26, c[0x0][0x3b8] ;  /* 0x0000ee00ff1a7b82 */ /* 0x000e620000000800 */
[----:B------:R-:W-:Y:S01]  /*14df0*/  LOP3.LUT R21, R28, 0x94, R18, 0xfe, !PT ;  /* 0x000000941c157812 */ /* 0x000fe200078efe12 */
[----:B------:R-:W0:Y:S01]  /*14e00*/  LDCU UR6, c[0x0][0x39c] ;  /* 0x00007380ff0677ac */ /* 0x000e220008000800 */
[----:B------:R-:W-:Y:S01]  /*14e10*/  LEA R20, P6, R3, R2, 0x1 ;  /* 0x0000000203147211 */ /* 0x000fe200078c08ff */
[----:B0-----:R-:W-:Y:S01]  /*14e20*/  IMAD R24, R24, 0x2, R3 ;  /* 0x0000000218187824 */ /* 0x001fe200078e0203 */
[----:B--2---:R0:W-:Y:S01]  /*14e30*/  @P4 STG.E.U16 desc[UR8][R22.64], R27 ;  /* 0x0000001b16004986 */ /* 0x0041e2000c101508 */
[----:B------:R-:W-:Y:S01]  /*14e40*/  ISETP.LT.AND P4, PT, R21, UR5, !P0 ;  /* 0x0000000515007c0c */ /* 0x000fe2000c781270 */
[----:B------:R-:W2:Y:S01]  /*14e50*/  LDCU UR5, c[0x0][0x39c] ;  /* 0x00007380ff0577ac */ /* 0x000ea20008000800 */
[----:B------:R-:W-:-:S05]  /*14e60*/  LEA.HI.X.SX32 R21, R3, R0, 0x1, P6 ;  /* 0x0000000003157211 */ /* 0x000fca00030f0eff */
[----:B------:R3:W-:Y:S01]  /*14e70*/  @P3 STG.E.U16 desc[UR8][R20.64], R17 ;  /* 0x0000001114003986 */ /* 0x0007e2000c101508 */
[----:B0-----:R-:W0:Y:S01]  /*14e80*/  LDC R27, c[0x0][0x3b8] ;  /* 0x0000ee00ff1b7b82 */ /* 0x001e220000000800 */
[----:B---3--:R-:W-:Y:S01]  /*14e90*/  IMAD R21, R25, 0x2, R24 ;  /* 0x0000000219157824 */ /* 0x008fe200078e0218 */
[C---:B------:R-:W-:Y:S01]  /*14ea0*/  LEA R22, P6, R24.reuse, R2, 0x1 ;  /* 0x0000000218167211 */ /* 0x040fe200078c08ff */
[----:B------:R-:W3:Y:S03]  /*14eb0*/  LDL R25, [R1+0x44] ;  /* 0x0000440001197983 */ /* 0x000ee60000100800 */
[----:B------:R-:W-:Y:S01]  /*14ec0*/  LEA.HI.X.SX32 R23, R24, R0, 0x1, P6 ;  /* 0x0000000018177211 */ /* 0x000fe200030f0eff */
[----:B------:R-:W3:Y:S01]  /*14ed0*/  LDL R17, [R1+0x4c] ;  /* 0x00004c0001117983 */ /* 0x000ee20000100800 */
[----:B------:R-:W-:-:S03]  /*14ee0*/  LOP3.LUT R3, R28, 0x96, R18, 0xfe, !PT ;  /* 0x000000961c037812 */ /* 0x000fc600078efe12 */
[----:B----4-:R4:W-:Y:S01]  /*14ef0*/  @P2 STG.E.U16 desc[UR8][R22.64], R16 ;  /* 0x0000001016002986 */ /* 0x0109e2000c101508 */
[----:B------:R-:W-:Y:S02]  /*14f00*/  LEA R20, P2, R21, R2, 0x1 ;  /* 0x0000000215147211 */ /* 0x000fe400078408ff */
[----:B------:R-:W-:Y:S01]  /*14f10*/  ISETP.LT.AND P3, PT, R3, UR4, !P0 ;  /* 0x0000000403007c0c */ /* 0x000fe2000c761270 */
[----:B-1----:R-:W-:Y:S01]  /*14f20*/  IMAD R3, R29, 0x2, R21 ;  /* 0x000000021d037824 */ /* 0x002fe200078e0215 */
[----:B------:R-:W-:Y:S01]  /*14f30*/  LEA.HI.X.SX32 R21, R21, R0, 0x1, P2 ;  /* 0x0000000015157211 */ /* 0x000fe200010f0eff */
[----:B------:R-:W1:Y:S01]  /*14f40*/  LDCU UR4, c[0x0][0x39c] ;  /* 0x00007380ff0477ac */ /* 0x000e620008000800 */
[C-C-:B------:R-:W-:Y:S01]  /*14f50*/  LOP3.LUT R24, R28.reuse, 0x9a, R18.reuse, 0xfe, !PT ;  /* 0x0000009a1c187812 */ /* 0x140fe200078efe12 */
[----:B------:R-:W0:Y:S01]  /*14f60*/  LDC R29, c[0x0][0x3b8] ;  /* 0x0000ee00ff1d7b82 */ /* 0x000e220000000800 */
[----:B----4-:R-:W-:Y:S02]  /*14f70*/  LOP3.LUT R23, R28, 0x98, R18, 0xfe, !PT ;  /* 0x000000981c177812 */ /* 0x010fe400078efe12 */
[----:B------:R-:W-:-:S02]  /*14f80*/  LEA R22, P6, R3, R2, 0x1 ;  /* 0x0000000203167211 */ /* 0x000fc400078c08ff */
[----:B--2---:R-:W-:-:S03]  /*14f90*/  ISETP.LT.AND P2, PT, R23, UR5, !P0 ;  /* 0x0000000517007c0c */ /* 0x004fc6000c741270 */
[----:B------:R-:W2:Y:S01]  /*14fa0*/  LDC R16, c[0x0][0x3b8] ;  /* 0x0000ee00ff107b82 */ /* 0x000ea20000000800 */
[----:B------:R-:W-:Y:S01]  /*14fb0*/  LEA.HI.X.SX32 R23, R3, R0, 0x1, P6 ;  /* 0x0000000003177211 */ /* 0x000fe200030f0eff */
[----:B------:R-:W4:Y:S01]  /*14fc0*/  LDCU UR5, c[0x0][0x39c] ;  /* 0x00007380ff0577ac */ /* 0x000f220008000800 */
[----:B---3--:R0:W-:Y:S02]  /*14fd0*/  @P5 STG.E.U16 desc[UR8][R20.64], R25 ;  /* 0x0000001914005986 */ /* 0x0081e4000c101508 */
[----:B0-----:R-:W-:-:S03]  /*14fe0*/  IMAD R20, R27, 0x2, R3 ;  /* 0x000000021b147824 */ /* 0x001fc600078e0203 */
[----:B------:R-:W0:Y:S01]  /*14ff0*/  LDC R25, c[0x0][0x3b8] ;  /* 0x0000ee00ff197b82 */ /* 0x000e220000000800 */
[----:B------:R-:W-:Y:S02]  /*15000*/  IMAD R3, R26, 0x2, R20 ;  /* 0x000000021a037824 */ /* 0x000fe400078e0214 */
[----:B------:R-:W3:Y:S01]  /*15010*/  LDL R26, [R1+0x50] ;  /* 0x00005000011a7983 */ /* 0x000ee20000100800 */
[----:B------:R-:W4:Y:S01]  /*15020*/  S2R R27, SR_TID.X ;  /* 0x00000000001b7919 */ /* 0x000f220000002100 */
[----:B------:R-:W-:Y:S02]  /*15030*/  LOP3.LUT R21, R28, 0x9c, R18, 0xfe, !PT ;  /* 0x0000009c1c157812 */ /* 0x000fe400078efe12 */
[----:B------:R2:W-:Y:S01]  /*15040*/  @P4 STG.E.U16 desc[UR8][R22.64], R19 ;  /* 0x0000001316004986 */ /* 0x0005e2000c101508 */
[----:B-1----:R-:W-:Y:S01]  /*15050*/  ISETP.LT.AND P5, PT, R24, UR4, !P0 ;  /* 0x0000000418007c0c */ /* 0x002fe2000c7a1270 */
[----:B------:R-:W1:Y:S01]  /*15060*/  LDCU UR4, c[0x0][0x39c] ;  /* 0x00007380ff0477ac */ /* 0x000e620008000800 */
[----:B--2---:R-:W-:-:S04]  /*15070*/  LEA R22, P4, R20, R2, 0x1 ;  /* 0x0000000214167211 */ /* 0x004fc800078808ff */
[----:B------:R-:W-:Y:S02]  /*15080*/  LEA.HI.X.SX32 R23, R20, R0, 0x1, P4 ;  /* 0x0000000014177211 */ /* 0x000fe400020f0eff */
[----:B------:R-:W-:Y:S01]  /*15090*/  ISETP.LT.AND P4, PT, R21, UR6, !P0 ;  /* 0x0000000615007c0c */ /* 0x000fe2000c781270 */
[----:B------:R-:W-:Y:S01]  /*150a0*/  IMAD R24, R16, 0x2, R3 ;  /* 0x0000000210187824 */ /* 0x000fe200078e0203 */
[C---:B------:R-:W-:Y:S02]  /*150b0*/  LOP3.LUT R21, R28.reuse, 0x9e, R18, 0xfe, !PT ;  /* 0x0000009e1c157812 */ /* 0x040fe400078efe12 */
[----:B------:R-:W-:Y:S01]  /*150c0*/  LEA R20, P6, R3, R2, 0x1 ;  /* 0x0000000203147211 */ /* 0x000fe200078c08ff */
[----:B------:R2:W-:Y:S01]  /*150d0*/  @P3 STG.E.U16 desc[UR8][R22.64], R17 ;  /* 0x0000001116003986 */ /* 0x0005e2000c101508 */
[----:B----4-:R-:W-:Y:S01]  /*150e0*/  ISETP.LT.AND P3, PT, R21, UR5, !P0 ;  /* 0x0000000515007c0c */ /* 0x010fe2000c761270 */
[----:B------:R-:W4:Y:S01]  /*150f0*/  LDCU UR5, c[0x0][0x39c] ;  /* 0x00007380ff0577ac */ /* 0x000f220008000800 */
[----:B------:R-:W-:Y:S01]  /*15100*/  LEA.HI.X.SX32 R21, R3, R0, 0x1, P6 ;  /* 0x0000000003157211 */ /* 0x000fe200030f0eff */
[----:B------:R-:W4:Y:S01]  /*15110*/  LDL.LU R16, [R1+0x60] ;  /* 0x0000600001107983 */ /* 0x000f220000300800 */
[----:B------:R-:W-:Y:S01]  /*15120*/  SHF.R.U32.HI R3, RZ, 0x8, R27 ;  /* 0x00000008ff037819 */ /* 0x000fe2000001161b */
[----:B------:R-:W0:Y:S01]  /*15130*/  LDCU UR6, c[0x0][0x39c] ;  /* 0x00007380ff0677ac */ /* 0x000e220008000800 */
[----:B------:R-:W0:Y:S02]  /*15140*/  LDC R27, c[0x0][0x3b8] ;  /* 0x0000ee00ff1b7b82 */ /* 0x000e240000000800 */
[----:B------:R-:W-:Y:S01]  /*15150*/  SGXT.U32 R3, R3, 0x1 ;  /* 0x000000010303781a */ /* 0x000fe20000000000 */
[----:B--2---:R-:W2:Y:S03]  /*15160*/  LDL.LU R17, [R1+0x64] ;  /* 0x0000640001117983 */ /* 0x004ea60000300800 */
[----:B------:R-:W-:Y:S01]  /*15170*/  LOP3.LUT R3, R28, 0xa0, R3, 0xfe, !PT ;  /* 0x000000a01c037812 */ /* 0x000fe200078efe03 */
[----:B------:R-:W2:Y:S04]  /*15180*/  LDL.LU R18, [R1+0x68] ;  /* 0x0000680001127983 */ /* 0x000ea80000300800 */
[----:B------:R-:W2:Y:S04]  /*15190*/  LDL.LU R19, [R1+0x6c] ;  /* 0x00006c0001137983 */ /* 0x000ea80000300800 */
[----:B---3--:R0:W-:Y:S01]  /*151a0*/  @P2 STG.E.U16 desc[UR8][R20.64], R26 ;  /* 0x0000001a14002986 */ /* 0x0081e2000c101508 */
[----:B-1----:R-:W-:Y:S01]  /*151b0*/  ISETP.LT.AND P2, PT, R3, UR4, !P0 ;  /* 0x0000000403007c0c */ /* 0x002fe2000c741270 */
[----:B------:R-:W1:Y:S02]  /*151c0*/  LDCU UR4, c[0x0][0x39c] ;  /* 0x00007380ff0477ac */ /* 0x000e640008000800 */
[----:B------:R-:W3:Y:S01]  /*151d0*/  LDL R3, [R1+0x54] ;  /* 0x0000540001037983 */ /* 0x000ee20000100800 */
[----:B------:R-:W-:-:S04]  /*151e0*/  LEA R22, P6, R24, R2, 0x1 ;  /* 0x0000000218167211 */ /* 0x000fc800078c08ff */
[----:B------:R-:W-:Y:S01]  /*151f0*/  LEA.HI.X.SX32 R23, R24, R0, 0x1, P6 ;  /* 0x0000000018177211 */ /* 0x000fe200030f0eff */
[----:B0-----:R-:W-:Y:S01]  /*15200*/  IMAD R21, R25, 0x2, R24 ;  /* 0x0000000219157824 */ /* 0x001fe200078e0218 */
[----:B------:R-:W0:Y:S01]  /*15210*/  LDC R26, c[0x0][0x3b8] ;  /* 0x0000ee00ff1a7b82 */ /* 0x000e220000000800 */
[----:B------:R-:W2:Y:S01]  /*15220*/  LDL R25, [R1+0x5c] ;  /* 0x00005c0001197983 */ /* 0x000ea20000100800 */
[----:B------:R-:W0:Y:S03]  /*15230*/  S2R R20, SR_TID.X ;  /* 0x0000000000147919 */ /* 0x000e260000002100 */
[----:B---3--:R3:W-:Y:S02]  /*15240*/  @P5 STG.E.U16 desc[UR8][R22.64], R3 ;  /* 0x0000000316005986 */ /* 0x0087e4000c101508 */
[----:B---3--:R-:W-:Y:S02]  /*15250*/  IMAD R3, R29, 0x2, R21 ;  /* 0x000000021d037824 */ /* 0x008fe400078e0215 */
[----:B------:R-:W3:Y:S01]  /*15260*/  LDL R29, [R1+0x58] ;  /* 0x00005800011d7983 */ /* 0x000ee20000100800 */
[----:B0-----:R-:W-:-:S02]  /*15270*/  SHF.R.U32.HI R24, RZ, 0x8, R20 ;  /* 0x00000008ff187819 */ /* 0x001fc40000011614 */
[----:B------:R-:W-:-:S04]  /*15280*/  LEA R20, P5, R21, R2, 0x1 ;  /* 0x0000000215147211 */ /* 0x000fc800078a08ff */
[----:B------:R-:W-:Y:S02]  /*15290*/  LEA.HI.X.SX32 R21, R21, R0, 0x1, P5 ;  /* 0x0000000015157211 */ /* 0x000fe400028f0eff */
[----:B------:R-:W-:-:S04]  /*152a0*/  SGXT.U32 R24, R24, 0x1 ;  /* 0x000000011818781a */ /* 0x000fc80000000000 */
[C-C-:B------:R-:W-:Y:S02]  /*152b0*/  LOP3.LUT R23, R28.reuse, 0xa2, R24.reuse, 0xfe, !PT ;  /* 0x000000a21c177812 */ /* 0x140fe400078efe18 */
[----:B------:R-:W-:Y:S02]  /*152c0*/  LOP3.LUT R24, R28, 0xa4, R24, 0xfe, !PT ;  /* 0x000000a41c187812 */ /* 0x000fe400078efe18 */
[----:B------:R-:W-:Y:S02]  /*152d0*/  LEA R22, P6, R3, R2, 0x1 ;  /* 0x0000000203167211 */ /* 0x000fe400078c08ff */
[----:B----4-:R-:W-:Y:S01]  /*152e0*/  ISETP.LT.AND P5, PT, R23, UR5, !P0 ;  /* 0x0000000517007c0c */ /* 0x010fe2000c7a1270 */
[----:B------:R-:W0:Y:S01]  /*152f0*/  LDCU UR5, c[0x0][0x39c] ;  /* 0x00007380ff0577ac */ /* 0x000e220008000800 */
[----:B------:R-:W-:Y:S01]  /*15300*/  LEA.HI.X.SX32 R23, R3, R0, 0x1, P6 ;  /* 0x0000000003177211 */ /* 0x000fe200030f0eff */
[----:B---3--:R3:W-:Y:S02]  /*15310*/  @P4 STG.E.U16 desc[UR8][R20.64], R29 ;  /* 0x0000001d14004986 */ /* 0x0087e4000c101508 */
[----:B---3--:R-:W3:Y:S01]  /*15320*/  S2R R29, SR_TID.X ;  /* 0x00000000001d7919 */ /* 0x008ee20000002100 */
[----:B------:R-:W-:Y:S01]  /*15330*/  IMAD R20, R27, 0x2, R3 ;  /* 0x000000021b147824 */ /* 0x000fe200078e0203 */
[----:B-1----:R-:W-:Y:S01]  /*15340*/  ISETP.LT.AND P4, PT, R24, UR4, !P0 ;  /* 0x0000000418007c0c */ /* 0x002fe2000c781270 */
[----:B------:R-:W1:Y:S01]  /*15350*/  LDCU UR4, c[0x0][0x39c] ;  /* 0x00007380ff0477ac */ /* 0x000e620008000800 */
[----:B------:R-:W4:Y:S01]  /*15360*/  LDC R24, c[0x0][0x3b8] ;  /* 0x0000ee00ff187b82 */ /* 0x000f220000000800 */
[----:B------:R-:W-:Y:S01]  /*15370*/  IMAD R3, R26, 0x2, R20 ;  /* 0x000000021a037824 */ /* 0x000fe200078e0214 */
[----:B--2---:R2:W-:Y:S06]  /*15380*/  @P3 STG.E.U16 desc[UR8][R22.64], R25 ;  /* 0x0000001916003986 */ /* 0x0045ec000c101508 */
[----:B------:R-:W1:Y:S01]  /*15390*/  LDC R27, c[0x0][0x3b8] ;  /* 0x0000ee00ff1b7b82 */ /* 0x000e620000000800 */
[----:B--2---:R-:W-:-:S07]  /*153a0*/  LEA R22, P3, R20, R2, 0x1 ;  /* 0x0000000214167211 */ /* 0x004fce00078608ff */
[----:B------:R-:W2:Y:S01]  /*153b0*/  LDC R25, c[0x0][0x3b8] ;  /* 0x0000ee00ff197b82 */ /* 0x000ea20000000800 */
[--C-:B---3--:R-:W-:Y:S02]  /*153c0*/  SHF.R.U32.HI R21, RZ, 0x8, R29.reuse ;  /* 0x00000008ff157819 */ /* 0x108fe4000001161d */
[----:B------:R-:W-:Y:S02]  /*153d0*/  SHF.R.U32.HI R26, RZ, 0x8, R29 ;  /* 0x00000008ff1a7819 */ /* 0x000fe4000001161d */
[----:B------:R-:W-:-:S03]  /*153e0*/  SGXT.U32 R21, R21, 0x1 ;  /* 0x000000011515781a */ /* 0x000fc60000000000 */
[----:B------:R-:W3:Y:S01]  /*153f0*/  LDC R29, c[0x0][0x3b8] ;  /* 0x0000ee00ff1d7b82 */ /* 0x000ee20000000800 */
[----:B------:R-:W-:Y:S02]  /*15400*/  SGXT.U32 R26, R26, 0x1 ;  /* 0x000000011a1a781a */ /* 0x000fe40000000000 */
[----:B------:R-:W-:Y:S02]  /*15410*/  LOP3.LUT R21, R28, 0xa6, R21, 0xfe, !PT ;  /* 0x000000a61c157812 */ /* 0x000fe400078efe15 */
[----:B------:R-:W-:Y:S02]  /*15420*/  LEA.HI.X.SX32 R23, R20, R0, 0x1, P3 ;  /* 0x0000000014177211 */ /* 0x000fe400018f0eff */
[----:B------:R-:W-:Y:S01]  /*15430*/  ISETP.LT.AND P3, PT, R21, UR6, !P0 ;  /* 0x0000000615007c0c */ /* 0x000fe2000c761270 */
[----:B----4-:R-:W-:Y:S01]  /*15440*/  IMAD R24, R24, 0x2, R3 ;  /* 0x0000000218187824 */ /* 0x010fe200078e0203 */
[C-C-:B------:R-:W-:Y:S02]  /*15450*/  LOP3.LUT R21, R28.reuse, 0xa8, R26.reuse, 0xfe, !PT ;  /* 0x000000a81c157812 */ /* 0x140fe400078efe1a */
[----:B------:R-:W-:Y:S01]  /*15460*/  LEA R20, P6, R3, R2, 0x1 ;  /* 0x0000000203147211 */ /* 0x000fe200078c08ff */
[----:B------:R4:W-:Y:S01]  /*15470*/  @P2 STG.E.U16 desc[UR8][R22.64], R16 ;  /* 0x0000001016002986 */ /* 0x0009e2000c101508 */
[----:B0-----:R-:W-:Y:S01]  /*15480*/  ISETP.LT.AND P2, PT, R21, UR5, !P0 ;  /* 0x0000000515007c0c */ /* 0x001fe2000c741270 */
[----:B------:R-:W0:Y:S01]  /*15490*/  LDCU UR5, c[0x0][0x39c] ;  /* 0x00007380ff0577ac */ /* 0x000e220008000800 */
[----:B------:R-:W-:Y:S01]  /*154a0*/  LEA.HI.X.SX32 R21, R3, R0, 0x1, P6 ;  /* 0x0000000003157211 */ /* 0x000fe200030f0eff */
[----:B------:R-:W0:Y:S04]  /*154b0*/  LDCU UR6, c[0x0][0x39c] ;  /* 0x00007380ff0677ac */ /* 0x000e280008000800 */
[----:B------:R1:W-:Y:S01]  /*154c0*/  @P5 STG.E.U16 desc[UR8][R20.64], R17 ;  /* 0x0000001114005986 */ /* 0x0003e2000c101508 */
[----:B------:R-:W-:-:S02]  /*154d0*/  LOP3.LUT R3, R28, 0xaa, R26, 0xfe, !PT ;  /* 0x000000aa1c037812 */ /* 0x000fc400078efe1a */
[----:B------:R-:W0:Y:S01]  /*154e0*/  LDC R26, c[0x0][0x3b8] ;  /* 0x0000ee00ff1a7b82 */ /* 0x000e220000000800 */
[C---:B----4-:R-:W-:Y:S01]  /*154f0*/  LEA R22, P6, R24.reuse, R2, 0x1 ;  /* 0x0000000218167211 */ /* 0x050fe200078c08ff */
[----:B-1----:R-:W1:Y:S01]  /*15500*/  S2R R20, SR_TID.X ;  /* 0x0000000000147919 */ /* 0x002e620000002100 */
[----:B--2---:R-:W-:Y:S02]  /*15510*/  IMAD R21, R25, 0x2, R24 ;  /* 0x0000000219157824 */ /* 0x004fe400078e0218 */
[----:B------:R-:W-:-:S03]  /*15520*/  LEA.HI.X.SX32 R23, R24, R0, 0x1, P6 ;  /* 0x0000000018177211 */ /* 0x000fc600030f0eff */
[----:B------:R-:W2:Y:S01]  /*15530*/  LDC R25, c[0x0][0x3b8] ;  /* 0x0000ee00ff197b82 */ /* 0x000ea20000000800 */
[----:B------:R-:W-:Y:S01]  /*15540*/  ISETP.LT.AND P6, PT, R3, UR4, !P0 ;  /* 0x0000000403007c0c */ /* 0x000fe2000c7c1270 */
[----:B---3--:R-:W-:Y:S01]  /*15550*/  IMAD R3, R29, 0x2, R21 ;  /* 0x000000021d037824 */ /* 0x008fe200078e0215 */
[----:B------:R-:W3:Y:S01]  /*15560*/  LDCU UR4, c[0x0][0x39c] ;  /* 0x00007380ff0477ac */ /* 0x000ee20008000800 */
[----:B------:R-:W4:Y:S01]  /*15570*/  S2R R29, SR_TID.X ;  /* 0x00000000001d7919 */ /* 0x000f220000002100 */
[----:B------:R0:W-:Y:S01]  /*15580*/  @P4 STG.E.U16 desc[UR8][R22.64], R18 ;  /* 0x0000001216004986 */ /* 0x0001e2000c101508 */
[----:B-1----:R-:W-:Y:S02]  /*15590*/  SHF.R.U32.HI R24, RZ, 0x8, R20 ;  /* 0x00000008ff187819 */ /* 0x002fe40000011614 */
[----:B------:R-:W-:Y:S02]  /*155a0*/  LEA R20, P4, R21, R2, 0x1 ;  /* 0x0000000215147211 */ /* 0x000fe400078808ff */
[----:B------:R-:W-:-:S02]  /*155b0*/  SGXT.U32 R24, R24, 0x1 ;  /* 0x000000011818781a */ /* 0x000fc40000000000 */
[----:B------:R-:W-:Y:S02]  /*155c0*/  LEA.HI.X.SX32 R21, R21, R0, 0x1, P4 ;  /* 0x0000000015157211 */ /* 0x000fe400020f0eff */
[----:B0-----:R-:W-:Y:S02]  /*155d0*/  LOP3.LUT R23, R28, 0xac, R24, 0xfe, !PT ;  /* 0x000000ac1c177812 */ /* 0x001fe400078efe18 */
[----:B------:R-:W-:Y:S01]  /*155e0*/  LEA R22, P5, R3, R2, 0x1 ;  /* 0x0000000203167211 */ /* 0x000fe200078a08ff */
[----:B------:R0:W-:Y:S01]  /*155f0*/  @P3 STG.E.U16 desc[UR8][R20.64], R19 ;  /* 0x0000001314003986 */ /* 0x0001e2000c101508 */
[----:B------:R-:W-:Y:S01]  /*15600*/  ISETP.LT.AND P4, PT, R23, UR5, !P0 ;  /* 0x0000000517007c0c */ /* 0x000fe2000c781270 */
[----:B------:R-:W1:Y:S01]  /*15610*/  LDCU UR5, c[0x0][0x39c] ;  /* 0x00007380ff0577ac */ /* 0x000e620008000800 */
[----:B------:R-:W-:Y:S01]  /*15620*/  LEA.HI.X.SX32 R23, R3, R0, 0x1, P5 ;  /* 0x0000000003177211 */ /* 0x000fe200028f0eff */
[----:B0-----:R-:W-:Y:S01]  /*15630*/  IMAD R20, R27, 0x2, R3 ;  /* 0x000000021b147824 */ /* 0x001fe200078e0203 */
[----:B----4-:R-:W-:-:S03]  /*15640*/  SHF.R.U32.HI R21, RZ, 0x8, R29 ;  /* 0x00000008ff157819 */ /* 0x010fc6000001161d */
[----:B------:R0:W-:Y:S01]  /*15650*/  @P2 STG.E.U16 desc[UR8][R22.64], R4 ;  /* 0x0000000416002986 */ /* 0x0001e2000c101508 */
[----:B------:R-:W-:Y:S01]  /*15660*/  LOP3.LUT R24, R28, 0xae, R24, 0xfe, !PT ;  /* 0x000000ae1c187812 */ /* 0x000fe200078efe18 */
[----:B------:R-:W-:Y:S01]  /*15670*/  IMAD R3, R26, 0x2, R20 ;  /* 0x000000021a037824 */ /* 0x000fe200078e0214 */
[----:B------:R-:W-:Y:S01]  /*15680*/  SGXT.U32 R21, R21, 0x1 ;  /* 0x000000011515781a */ /* 0x000fe20000000000 */
[----:B------:R-:W4:Y:S01]  /*15690*/  LDC R27, c[0x0][0x3b8] ;  /* 0x0000ee00ff1b7b82 */ /* 0x000f220000000800 */
[----:B------:R-:W-:Y:S02]  /*156a0*/  SHF.R.U32.HI R26, RZ, 0x8, R29 ;  /* 0x00000008ff1a7819 */ /* 0x000fe4000001161d */
[----:B------:R-:W-:Y:S02]  /*156b0*/  LOP3.LUT R21, R28, 0xb0, R21, 0xfe, !PT ;  /* 0x000000b01c157812 */ /* 0x000fe400078efe15 */
[----:B------:R-:W-:Y:S02]  /*156c0*/  SGXT.U32 R26, R26, 0x1 ;  /* 0x000000011a1a781a */ /* 0x000fe40000000000 */
[C---:B0-----:R-:W-:Y:S01]  /*156d0*/  LEA R22, P2, R20.reuse, R2, 0x1 ;  /* 0x0000000214167211 */ /* 0x041fe200078408ff */
[----:B------:R-:W0:Y:S03]  /*156e0*/  LDC R29, c[0x0][0x3b8] ;  /* 0x0000ee00ff1d7b82 */ /* 0x000e260000000800 */
[----:B------:R-:W-:-:S02]  /*156f0*/  LEA.HI.X.SX32 R23, R20, R0, 0x1, P2 ;  /* 0x0000000014177211 */ /* 0x000fc400010f0eff */
[----:B------:R-:W-:Y:S01]  /*15700*/  ISETP.LT.AND P2, PT, R21, UR6, !P0 ;  /* 0x0000000615007c0c */ /* 0x000fe2000c741270 */
[----:B------:R-:W0:Y:S01]  /*15710*/  LDCU UR6, c[0x0][0x39c] ;  /* 0x00007380ff0677ac */ /* 0x000e220008000800 */
[--C-:B------:R-:W-:Y:S02]  /*15720*/  LOP3.LUT R21, R28, 0xb2, R26.reuse, 0xfe, !PT ;  /* 0x000000b21c157812 */ /* 0x100fe400078efe1a */
[----:B------:R-:W-:Y:S01]  /*15730*/  LEA R20, P5, R3, R2, 0x1 ;  /* 0x0000000203147211 */ /* 0x000fe200078a08ff */
[----:B------:R-:W-:Y:S01]  /*15740*/  @P6 STG.E.U16 desc[UR8][R22.64], R5 ;  /* 0x0000000516006986 */ /* 0x000fe2000c101508 */
[----:B-1----:R-:W-:Y:S01]  /*15750*/  ISETP.LT.AND P6, PT, R21, UR5, !P0 ;  /* 0x0000000515007c0c */ /* 0x002fe2000c7c1270 */
[----:B------:R-:W1:Y:S01]  /*15760*/  LDCU UR5, c[0x0][0x39c] ;  /* 0x00007380ff0577ac */ /* 0x000e620008000800 */
[----:B------:R-:W-:Y:S02]  /*15770*/  LEA.HI.X.SX32 R21, R3, R0, 0x1, P5 ;  /* 0x0000000003157211 */ /* 0x000fe400028f0eff */
[----:B---3--:R-:W-:Y:S01]  /*15780*/  ISETP.LT.AND P3, PT, R24, UR4, !P0 ;  /* 0x0000000418007c0c */ /* 0x008fe2000c761270 */
[----:B------:R-:W3:Y:S01]  /*15790*/  LDCU UR4, c[0x0][0x39c] ;  /* 0x00007380ff0477ac */ /* 0x000ee20008000800 */
[----:B------:R-:W0:Y:S01]  /*157a0*/  LDC R24, c[0x0][0x3b8] ;  /* 0x0000ee00ff187b82 */ /* 0x000e220000000800 */
[----:B------:R1:W-:Y:S02]  /*157b0*/  @P4 STG.E.U16 desc[UR8][R20.64], R6 ;  /* 0x0000000614004986 */ /* 0x0003e4000c101508 */
[----:B-1----:R-:W1:Y:S01]  /*157c0*/  S2R R20, SR_TID.X ;  /* 0x0000000000147919 */ /* 0x002e620000002100 */
[----:B0-----:R-:W-:Y:S01]  /*157d0*/  IMAD R24, R24, 0x2, R3 ;  /* 0x0000000218187824 */ /* 0x001fe200078e0203 */
[----:B------:R-:W-:-:S03]  /*157e0*/  LOP3.LUT R3, R28, 0xb4, R26, 0xfe, !PT ;  /* 0x000000b41c037812 */ /* 0x000fc600078efe1a */
[----:B------:R-:W0:Y:S01]  /*157f0*/  LDC R26, c[0x0][0x3b8] ;  /* 0x0000ee00ff1a7b82 */ /* 0x000e220000000800 */
[C---:B------:R-:W-:Y:S02]  /*15800*/  LEA R22, P5, R24.reuse, R2, 0x1 ;  /* 0x0000000218167211 */ /* 0x040fe400078a08ff */
[----:B---3--:R-:W-:Y:S01]  /*15810*/  ISETP.LT.AND P4, PT, R3, UR4, !P0 ;  /* 0x0000000403007c0c */ /* 0x008fe2000c781270 */
[----:B------:R-:W3:Y:S01]  /*15820*/  LDCU UR4, c[0x0][0x39c] ;  /* 0x00007380ff0477ac */ /* 0x000ee20008000800 */
[----:B------:R-:W-:Y:S01]  /*15830*/  LEA.HI.X.SX32 R23, R24, R0, 0x1, P5 ;  /* 0x0000000018177211 */ /* 0x000fe200028f0eff */
[----:B--2---:R-:W-:Y:S02]  /*15840*/  IMAD R21, R25, 0x2, R24 ;  /* 0x0000000219157824 */ /* 0x004fe400078e0218 */
[----:B------:R-:W2:Y:S02]  /*15850*/  S2R R25, SR_TID.X ;  /* 0x0000000000197919 */ /* 0x000ea40000002100 */
[----:B------:R3:W-:Y:S01]  /*15860*/  @P3 STG.E.U16 desc[UR8][R22.64], R7 ;  /* 0x0000000716003986 */ /* 0x0007e2000c101508 */
[----:B-1----:R-:W-:-:S02]  /*15870*/  SHF.R.U32.HI R24, RZ, 0x8, R20 ;  /* 0x00000008ff187819 */ /* 0x002fc40000011614 */
[----:B------:R-:W-:Y:S02]  /*15880*/  LEA R20, P3, R21, R2, 0x1 ;  /* 0x0000000215147211 */ /* 0x000fe400078608ff */
[----:B------:R-:W-:Y:S01]  /*15890*/  SGXT.U32 R24, R24, 0x1 ;  /* 0x000000011818781a */ /* 0x000fe20000000000 */
[----:B------:R-:W-:Y:S01]  /*158a0*/  IMAD R3, R29, 0x2, R21 ;  /* 0x000000021d037824 */ /* 0x000fe200078e0215 */
[----:B------:R-:W-:Y:S01]  /*158b0*/  LEA.HI.X.SX32 R21, R21, R0, 0x1, P3 ;  /* 0x0000000015157211 */ /* 0x000fe200018f0eff */
[----:B------:R-:W1:Y:S01]  /*158c0*/  LDC R29, c[0x0][0x3b8] ;  /* 0x0000ee00ff1d7b82 */ /* 0x000e620000000800 */
[C-C-:B---3--:R-:W-:Y:S02]  /*158d0*/  LOP3.LUT R23, R28.reuse, 0xb6, R24.reuse, 0xfe, !PT ;  /* 0x000000b61c177812 */ /* 0x148fe400078efe18 */
[----:B------:R-:W-:Y:S01]  /*158e0*/  LOP3.LUT R24, R28, 0xb8, R24, 0xfe, !PT ;  /* 0x000000b81c187812 */ /* 0x000fe200078efe18 */
[----:B------:R4:W-:Y:S03]  /*158f0*/  @P2 STG.E.U16 desc[UR8][R20.64], R8 ;  /* 0x0000000814002986 */ /* 0x0009e6000c101508 */
[----:B------:R-:W-:Y:S01]  /*15900*/  ISETP.LT.AND P2, PT, R24, UR4, !P0 ;  /* 0x0000000418007c0c */ /* 0x000fe2000c741270 */
[----:B------:R-:W3:Y:S01]  /*15910*/  LDCU UR4, c[0x0][0x39c] ;  /* 0x00007380ff0477ac */ /* 0x000ee20008000800 */
[----:B------:R-:W3:Y:S01]  /*15920*/  S2R R24, SR_TID.X ;  /* 0x0000000000187919 */ /* 0x000ee20000002100 */
[----:B------:R-:W-:-:S02]  /*15930*/  LEA R22, P5, R3, R2, 0x1 ;  /* 0x0000000203167211 */ /* 0x000fc400078a08ff */
[----:B------:R-:W-:Y:S01]  /*15940*/  ISETP.LT.AND P3, PT, R23, UR5, !P0 ;  /* 0x0000000517007c0c */ /* 0x000fe2000c761270 */
[----:B------:R-:W0:Y:S01]  /*15950*/  LDCU UR5, c[0x0][0x39c] ;  /* 0x00007380ff0577ac */ /* 0x000e220008000800 */
[----:B------:R-:W-:Y:S01]  /*15960*/  LEA.HI.X.SX32 R23, R3, R0, 0x1, P5 ;  /* 0x0000000003177211 */ /* 0x000fe200028f0eff */
[----:B----4-:R-:W-:Y:S01]  /*15970*/  IMAD R21, R27, 0x2, R3 ;  /* 0x000000021b157824 */ /* 0x010fe200078e0203 */
[----:B--2---:R-:W-:Y:S01]  /*15980*/  SHF.R.U32.HI R3, RZ, 0x8, R25 ;  /* 0x00000008ff037819 */ /* 0x004fe20000011619 */
[----:B------:R-:W2:Y:S03]  /*15990*/  LDC R27, c[0x0][0x3b8] ;  /* 0x0000ee00ff1b7b82 */ /* 0x000ea60000000800 */
[----:B------:R-:W-:Y:S01]  /*159a0*/  SGXT.U32 R3, R3, 0x1 ;  /* 0x000000010303781a */ /* 0x000fe20000000000 */
[----:B------:R4:W-:Y:S01]  /*159b0*/  @P6 STG.E.U16 desc[UR8][R22.64], R9 ;  /* 0x0000000916006986 */ /* 0x0009e2000c101508 */
[----:B------:R-:W-:-:S03]  /*159c0*/  LEA R20, P5, R21, R2, 0x1 ;  /* 0x0000000215147211 */ /* 0x000fc600078a08ff */
[----:B------:R-:W2:Y:S01]  /*159d0*/  LDC R25, c[0x0][0x3b8] ;  /* 0x0000ee00ff197b82 */ /* 0x000ea20000000800 */
[----:B----4-:R-:W-:Y:S01]  /*159e0*/  LOP3.LUT R22, R28, 0xba, R3, 0xfe, !PT ;  /* 0x000000ba1c167812 */ /* 0x010fe200078efe03 */
[----:B0-----:R-:W-:Y:S01]  /*159f0*/  IMAD R3, R26, 0x2, R21 ;  /* 0x000000021a037824 */ /* 0x001fe200078e0215 */
[----:B---3--:R-:W-:Y:S02]  /*15a00*/  SHF.R.U32.HI R26, RZ, 0x8, R24 ;  /* 0x00000008ff1a7819 */ /* 0x008fe40000011618 */
[----:B------:R-:W-:Y:S02]  /*15a10*/  LEA.HI.X.SX32 R21, R21, R0, 0x1, P5 ;  /* 0x0000000015157211 */ /* 0x000fe400028f0eff */
[----:B------:R-:W-:Y:S02]  /*15a20*/  SGXT.U32 R26, R26, 0x1 ;  /* 0x000000011a1a781a */ /* 0x000fe40000000000 */
[----:B------:R-:W-:Y:S01]  /*15a30*/  ISETP.LT.AND P5, PT, R22, UR6, !P0 ;  /* 0x0000000616007c0c */ /* 0x000fe2000c7a1270 */
[----:B------:R0:W-:Y:S01]  /*15a40*/  @P4 STG.E.U16 desc[UR8][R20.64], R10 ;  /* 0x0000000a14004986 */ /* 0x0001e2000c101508 */
[----:B------:R-:W-:Y:S01]  /*15a50*/  LOP3.LUT R23, R28, 0xbc, R26, 0xfe, !PT ;  /* 0x000000bc1c177812 */ /* 0x000fe200078efe1a */
[----:B-1----:R-:W-:Y:S01]  /*15a60*/  IMAD R24, R29, 0x2, R3 ;  /* 0x000000021d187824 */ /* 0x002fe200078e0203 */
[----:B------:R-:W-:Y:S01]  /*15a70*/  LEA R22, P6, R3, R2, 0x1 ;  /* 0x0000000203167211 */ /* 0x000fe200078c08ff */
[----:B------:R-:W1:Y:S01]  /*15a80*/  LDC R29, c[0x0][0x3b8] ;  /* 0x0000ee00ff1d7b82 */ /* 0x000e620000000800 */
[----:B------:R-:W-:Y:S01]  /*15a90*/  ISETP.LT.AND P4, PT, R23, UR5, !P0 ;  /* 0x0000000517007c0c */ /* 0x000fe2000c781270 */
[----:B------:R-:W3:Y:S01]  /*15aa0*/  LDCU UR5, c[0x0][0x39c] ;  /* 0x00007380ff0577ac */ /* 0x000ee20008000800 */
[----:B------:R-:W-:-:S02]  /*15ab0*/  LEA.HI.X.SX32 R23, R3, R0, 0x1, P6 ;  /* 0x0000000003177211 */ /* 0x000fc400030f0eff */
[----:B------:R-:W-:Y:S01]  /*15ac0*/  LOP3.LUT R3, R28, 0xbe, R26, 0xfe, !PT ;  /* 0x000000be1c037812 */ /* 0x000fe200078efe1a */
[----:B------:R-:W4:Y:S01]  /*15ad0*/  LDCU UR6, c[0x0][0x39c] ;  /* 0x00007380ff0677ac */ /* 0x000f220008000800 */
[----:B------:R-:W3:Y:S01]  /*15ae0*/  S2R R26, SR_TID.X ;  /* 0x00000000001a7919 */ /* 0x000ee20000002100 */
[C---:B0-----:R-:W-:Y:S01]  /*15af0*/  LEA R20, P6, R24.reuse, R2, 0x1 ;  /* 0x0000000218147211 */ /* 0x041fe200078c08ff */
[----:B------:R0:W-:Y:S03]  /*15b00*/  @P3 STG.E.U16 desc[UR8][R22.64], R11 ;  /* 0x0000000b16003986 */ /* 0x0001e6000c101508 */
[----:B------:R-:W-:Y:S02]  /*15b10*/  LEA.HI.X.SX32 R21, R24, R0, 0x1, P6 ;  /* 0x0000000018157211 */ /* 0x000fe400030f0eff */
[----:B------:R-:W-:Y:S01]  /*15b20*/  ISETP.LT.AND P3, PT, R3, UR4, !P0 ;  /* 0x0000000403007c0c */ /* 0x000fe2000c761270 */
[----:B--2---:R-:W-:Y:S01]  /*15b30*/  IMAD R3, R25, 0x2, R24 ;  /* 0x0000000219037824 */ /* 0x004fe200078e0218 */
[----:B------:R-:W2:Y:S01]  /*15b40*/  LDCU UR4, c[0x0][0x39c] ;  /* 0x00007380ff0477ac */ /* 0x000ea20008000800 */
[----:B------:R4:W-:Y:S03]  /*15b50*/  @P2 STG.E.U16 desc[UR8][R20.64], R12 ;  /* 0x0000000c14002986 */ /* 0x0009e6000c101508 */
[----:B0-----:R-:W-:-:S04]  /*15b60*/  LEA R22, P2, R3, R2, 0x1 ;  /* 0x0000000203167211 */ /* 0x001fc800078408ff */
[----:B------:R-:W-:Y:S01]  /*15b70*/  LEA.HI.X.SX32 R23, R3, R0, 0x1, P2 ;  /* 0x0000000003177211 */ /* 0x000fe200010f0eff */
[----:B----4-:R-:W-:Y:S02]  /*15b80*/  IMAD R21, R27, 0x2, R3 ;  /* 0x000000021b157824 */ /* 0x010fe400078e0203 */
[----:B------:R-:W0:Y:S01]  /*15b90*/  LDC R27, c[0x0][0x3b8] ;  /* 0x0000ee00ff1b7b82 */ /* 0x000e220000000800 */
[----:B---3--:R-:W-:Y:S01]  /*15ba0*/  SHF.R.U32.HI R25, RZ, 0x8, R26 ;  /* 0x00000008ff197819 */ /* 0x008fe2000001161a */
[----:B------:R3:W-:Y:S06]  /*15bb0*/  @P5 STG.E.U16 desc[UR8][R22.64], R13 ;  /* 0x0000000d16005986 */ /* 0x0007ec000c101508 */
[----:B------:R-:W4:Y:S01]  /*15bc0*/  LDC R26, c[0x0][0x3b8] ;  /* 0x0000ee00ff1a7b82 */ /* 0x000f220000000800 */
[----:B------:R-:W-:-:S04]  /*15bd0*/  SGXT.U32 R25, R25, 0x1 ;  /* 0x000000011919781a */ /* 0x000fc80000000000 */
[C-C-:B------:R-:W-:Y:S02]  /*15be0*/  LOP3.LUT R20, R28.reuse, 0xc0, R25.reuse, 0xfe, !PT ;  /* 0x000000c01c147812 */ /* 0x140fe400078efe19 */
[----:B------:R-:W-:Y:S02]  /*15bf0*/  LOP3.LUT R3, R28, 0xc2, R25, 0xfe, !PT ;  /* 0x000000c21c037812 */ /* 0x000fe400078efe19 */
[----:B------:R-:W-:Y:S01]  /*15c00*/  ISETP.LT.AND P2, PT, R20, UR5, !P0 ;  /* 0x0000000514007c0c */ /* 0x000fe2000c741270 */
[----:B------:R-:W0:Y:S01]  /*15c10*/  LDCU UR5, c[0x0][0x39c] ;  /* 0x00007380ff0577ac */ /* 0x000e220008000800 */
[----:B------:R-:W-:Y:S01]  /*15c20*/  ISETP.LT.AND P5, PT, R3, UR6, !P0 ;  /* 0x0000000603007c0c */ /* 0x000fe2000c7a1270 */
[----:B-1----:R-:W-:Y:S01]  /*15c30*/  IMAD R3, R29, 0x2, R21 ;  /* 0x000000021d037824 */ /* 0x002fe200078e0215 */
[C---:B------:R-:W-:Y:S01]  /*15c40*/  LEA R20, P6, R21.reuse, R2, 0x1 ;  /* 0x0000000215147211 */ /* 0x040fe200078c08ff */
[----:B------:R-:W1:Y:S01]  /*15c50*/  LDC R29, c[0x0][0x3b8] ;  /* 0x0000ee00ff1d7b82 */ /* 0x000e620000000800 */
[----:B------:R-:W-:Y:S01]  /*15c60*/  LOP3.LUT R24, R28, 0xc4, R25, 0xfe, !PT ;  /* 0x000000c41c187812 */ /* 0x000fe200078efe19 */
[----:B------:R-:W0:Y:S01]  /*15c70*/  LDCU UR6, c[0x0][0x39c] ;  /* 0x00007380ff0677ac */ /* 0x000e220008000800 */
[----:B------:R-:W-:-:S02]  /*15c80*/  LEA.HI.X.SX32 R21, R21, R0, 0x1, P6 ;  /* 0x0000000015157211 */ /* 0x000fc400030f0eff */
[----:B---3--:R-:W-:-:S04]  /*15c90*/  LEA R22, P6, R3, R2, 0x1 ;  /* 0x0000000203167211 */ /* 0x008fc800078c08ff */
[----:B------:R-:W-:Y:S01]  /*15ca0*/  LEA.HI.X.SX32 R23, R3, R0, 0x1, P6 ;  /* 0x0000000003177211 */ /* 0x000fe200030f0eff */
[----:B------:R-:W-:Y:S04]  /*15cb0*/  @P4 STG.E.U16 desc[UR8][R20.64], R14 ;  /* 0x0000000e14004986 */ /* 0x000fe8000c101508 */
[----:B------:R3:W-:Y:S04]  /*15cc0*/  @P3 STG.E.U16 desc[UR8][R22.64], R15 ;  /* 0x0000000f16003986 */ /* 0x0007e8000c101508 */
[----:B---3--:R-:W3:Y:S01]  /*15cd0*/  LDL.LU R23, [R1+0x20] ;  /* 0x0000200001177983 */ /* 0x008ee20000300800 */
[----:B----4-:R-:W-:-:S02]  /*15ce0*/  IMAD R3, R26, 0x2, R3 ;  /* 0x000000021a037824 */ /* 0x010fc400078e0203 */
[----:B------:R-:W4:Y:S01]  /*15cf0*/  S2R R26, SR_TID.X ;  /* 0x00000000001a7919 */ /* 0x000f220000002100 */
[----:B--2---:R-:W-:Y:S01]  /*15d00*/  ISETP.LT.AND P6, PT, R24, UR4, !P0 ;  /* 0x0000000418007c0c */ /* 0x004fe2000c7c1270 */
[----:B0-----:R-:W-:Y:S01]  /*15d10*/  IMAD R24, R27, 0x2, R3 ;  /* 0x000000021b187824 */ /* 0x001fe200078e0203 */
[----:B------:R-:W0:Y:S01]  /*15d20*/  LDCU UR4, c[0x0][0x39c] ;  /* 0x00007380ff0477ac */ /* 0x000e220008000800 */
[----:B------:R-:W2:Y:S01]  /*15d30*/  LDL.LU R27, [R1+0x24] ;  /* 0x00002400011b7983 */ /* 0x000ea20000300800 */
[----:B------:R-:W-:-:S04]  /*15d40*/  LEA R20, P3, R3, R2, 0x1 ;  /* 0x0000000203147211 */ /* 0x000fc800078608ff */
[----:B------:R-:W-:Y:S02]  /*15d50*/  LEA.HI.X.SX32 R21, R3, R0, 0x1, P3 ;  /* 0x0000000003157211 */ /* 0x000fe400018f0eff */
[----:B------:R-:W-:Y:S02]  /*15d60*/  LEA R22, P3, R24, R2, 0x1 ;  /* 0x0000000218167211 */ /* 0x000fe400078608ff */
[----:B----4-:R-:W-:-:S04]  /*15d70*/  SHF.R.U32.HI R26, RZ, 0x8, R26 ;  /* 0x00000008ff1a7819 */ /* 0x010fc8000001161a */
[----:B------:R-:W-:-:S04]  /*15d80*/  SGXT.U32 R26, R26, 0x1 ;  /* 0x000000011a1a781a */ /* 0x000fc80000000000 */
[----:B------:R-:W-:Y:S02]  /*15d90*/  LOP3.LUT R3, R28, 0xc8, R26, 0xfe, !PT ;  /* 0x000000c81c037812 */ /* 0x000fe400078efe1a */
[----:B---3--:R-:W-:Y:S02]  /*15da0*/  PRMT R4, R23, 0x7632, R4 ;  /* 0x0000763217047816 */ /* 0x008fe40000000004 */
[----:B------:R-:W-:-:S03]  /*15db0*/  LEA.HI.X.SX32 R23, R24, R0, 0x1, P3 ;  /* 0x0000000018177211 */ /* 0x000fc600018f0eff */
[----:B------:R3:W-:Y:S01]  /*15dc0*/  @P2 STG.E.U16 desc[UR8][R20.64], R4 ;  /* 0x0000000414002986 */ /* 0x0007e2000c101508 */
[----:B0-----:R-:W-:Y:S01]  /*15dd0*/  ISETP.LT.AND P2, PT, R3, UR4, !P0 ;  /* 0x0000000403007c0c */ /* 0x001fe2000c741270 */
[----:B-1----:R-:W-:Y:S01]  /*15de0*/  IMAD R3, R29, 0x2, R24 ;  /* 0x000000021d037824 */ /* 0x002fe200078e0218 */
[----:B------:R-:W-:Y:S01]  /*15df0*/  LOP3.LUT R25, R28, 0xc6, R25, 0xfe, !PT ;  /* 0x000000c61c197812 */ /* 0x000fe200078efe19 */
[----:B------:R-:W4:Y:S01]  /*15e00*/  LDL.LU R24, [R1+0x28] ;  /* 0x0000280001187983 */ /* 0x000f220000300800 */
[----:B--2---:R-:W-:Y:S01]  /*15e10*/  PRMT R5, R27, 0x7632, R5 ;  /* 0x000076321b057816 */ /* 0x004fe20000000005 */
[----:B------:R-:W0:Y:S01]  /*15e20*/  LDCU UR4, c[0x0][0x39c] ;  /* 0x00007380ff0477ac */ /* 0x000e220008000800 */
[----:B------:R-:W1:Y:S01]  /*15e30*/  S2R R26, SR_TID.X ;  /* 0x00000000001a7919 */ /* 0x000e620000002100 */
[----:B------:R-:W-:Y:S01]  /*15e40*/  ISETP.LT.AND P4, PT, R25, UR7, !P0 ;  /* 0x0000000719007c0c */ /* 0x000fe2000c781270 */
[----:B------:R-:W2:Y:S01]  /*15e50*/  LDC R27, c[0x0][0x3b8] ;  /* 0x0000ee00ff1b7b82 */ /* 0x000ea20000000800 */
[----:B------:R-:W-:Y:S01]  /*15e60*/  PRMT R8, R6, 0x7632, R8 ;  /* 0x0000763206087816 */ /* 0x000fe20000000008 */
[----:B------:R0:W-:Y:S06]  /*15e70*/  @P5 STG.E.U16 desc[UR8][R22.64], R5 ;  /* 0x0000000516005986 */ /* 0x0001ec000c101508 */
[----:B------:R-:W2:Y:S01]  /*15e80*/  LDC R25, c[0x0][0x3b8] ;  /* 0x0000ee00ff197b82 */ /* 0x000ea20000000800 */
[----:B---3--:R-:W-:Y:S01]  /*15e90*/  LEA R20, P5, R3, R2, 0x1 ;  /* 0x0000000203147211 */ /* 0x008fe200078a08ff */
[----:B------:R-:W3:Y:S01]  /*15ea0*/  LDCU UR7, c[0x0][0x39c] ;  /* 0x00007380ff0777ac */ /* 0x000ee20008000800 */
[----:B0-----:R-:W3:Y:S01]  /*15eb0*/  LDL.LU R23, [R1+0x2c] ;  /* 0x00002c0001177983 */ /* 0x001ee20000300800 */
[----:B-1----:R-:W-:-:S04]  /*15ec0*/  SHF.R.U32.HI R29, RZ, 0x8, R26 ;  /* 0x00000008ff1d7819 */ /* 0x002fc8000001161a */
[----:B------:R-:W0:Y:S01]  /*15ed0*/  LDC R26, c[0x0][0x3b8] ;  /* 0x0000ee00ff1a7b82 */ /* 0x000e220000000800 */
[----:B------:R-:W-:-:S04]  /*15ee0*/  SGXT.U32 R29, R29, 0x1 ;  /* 0x000000011d1d781a */ /* 0x000fc80000000000 */
[----:B------:R-:W-:-:S04]  /*15ef0*/  LOP3.LUT R21, R28, 0xca, R29, 0xfe, !PT ;  /* 0x000000ca1c157812 */ /* 0x000fc800078efe1d */
[----:B------:R-:W-:Y:S01]  /*15f00*/  ISETP.LT.AND P3, PT, R21, UR5, !P0 ;  /* 0x0000000515007c0c */ /* 0x000fe2000c761270 */
[----:B------:R-:W1:Y:S01]  /*15f10*/  LDCU UR5, c[0x0][0x39c] ;  /* 0x00007380ff0577ac */ /* 0x000e620008000800 */
[----:B------:R-:W-:Y:S01]  /*15f20*/  LEA.HI.X.SX32 R21, R3, R0, 0x1, P5 ;  /* 0x0000000003157211 */ /* 0x000fe200028f0eff */
[----:B--2---:R-:W-:Y:S01]  /*15f30*/  IMAD R3, R25, 0x2, R3 ;  /* 0x0000000219037824 */ /* 0x004fe200078e0203 */
[----:B----4-:R-:W-:-:S03]  /*15f40*/  PRMT R4, R24, 0x7632, R4 ;  /* 0x0000763218047816 */ /* 0x010fc60000000004 */
[----:B------:R-:W-:Y:S01]  /*15f50*/  IMAD R24, R27, 0x2, R3 ;  /* 0x000000021b187824 */ /* 0x000fe200078e0203 */
[----:B------:R-:W-:Y:S01]  /*15f60*/  LOP3.LUT R22, R28, 0xcc, R29, 0xfe, !PT ;  /* 0x000000cc1c167812 */ /* 0x000fe200078efe1d */
[----:B------:R-:W2:Y:S01]  /*15f70*/  LDL.LU R27, [R1+0x30] ;  /* 0x00003000011b7983 */ /* 0x000ea20000300800 */
[----:B------:R-:W4:Y:S03]  /*15f80*/  LDC R25, c[0x0][0x3b8] ;  /* 0x0000ee00ff197b82 */ /* 0x000f260000000800 */
[----:B------:R0:W-:Y:S01]  /*15f90*/  @P6 STG.E.U16 desc[UR8][R20.64], R4 ;  /* 0x0000000414006986 */ /* 0x0001e2000c101508 */
[----:B------:R-:W-:Y:S01]  /*15fa0*/  ISETP.LT.AND P5, PT, R22, UR6, !P0 ;  /* 0x0000000616007c0c */ /* 0x000fe2000c7a1270 */
[----:B------:R-:W1:Y:S01]  /*15fb0*/  LDCU UR6, c[0x0][0x39c] ;  /* 0x00007380ff0677ac */ /* 0x000e620008000800 */
[----:B0-----:R-:W-:Y:S02]  /*15fc0*/  LEA R20, P6, R3, R2, 0x1 ;  /* 0x0000000203147211 */ /* 0x001fe400078c08ff */
[----:B---3--:R-:W-:-:S02]  /*15fd0*/  PRMT R4, R23, 0x7632, R4 ;  /* 0x0000763217047816 */ /* 0x008fc40000000004 */
[----:B------:R-:W-:Y:S02]  /*15fe0*/  LEA.HI.X.SX32 R21, R3, R0, 0x1, P6 ;  /* 0x0000000003157211 */ /* 0x000fe400030f0eff */
[----:B------:R-:W-:Y:S02]  /*15ff0*/  LEA R22, P6, R24, R2, 0x1 ;  /* 0x0000000218167211 */ /* 0x000fe400078c08ff */
[----:B------:R-:W-:Y:S02]  /*16000*/  LOP3.LUT R3, R28, 0xce, R29, 0xfe, !PT ;  /* 0x000000ce1c037812 */ /* 0x000fe400078efe1d */
[----:B------:R-:W-:Y:S01]  /*16010*/  LEA.HI.X.SX32 R23, R24, R0, 0x1, P6 ;  /* 0x0000000018177211 */ /* 0x000fe200030f0eff */
[----:B------:R0:W-:Y:S01]  /*16020*/  @P4 STG.E.U16 desc[UR8][R20.64], R4 ;  /* 0x0000000414004986 */ /* 0x0001e2000c101508 */
[----:B------:R-:W-:Y:S01]  /*16030*/  ISETP.LT.AND P4, PT, R3, UR4, !P0 ;  /* 0x0000000403007c0c */ /* 0x000fe2000c781270 */
[----:B------:R-:W-:Y:S01]  /*16040*/  IMAD R3, R26, 0x2, R24 ;  /* 0x000000021a037824 */ /* 0x000fe200078e0218 */
[----:B------:R-:W3:Y:S01]  /*16050*/  LDCU UR4, c[0x0][0x39c] ;  /* 0x00007380ff0477ac */ /* 0x000ee20008000800 */
[----:B------:R-:W3:Y:S01]  /*16060*/  LDL.LU R24, [R1+0x3c] ;  /* 0x00003c0001187983 */ /* 0x000ee20000300800 */
[----:B------:R-:W0:Y:S01]  /*16070*/  LDC R26, c[0x0][0x3b8] ;  /* 0x0000ee00ff1a7b82 */ /* 0x000e220000000800 */
[----:B--2---:R-:W-:-:S02]  /*16080*/  PRMT R5, R27, 0x7632, R5 ;  /* 0x000076321b057816 */ /* 0x004fc40000000005 */
[----:B0-----:R-:W-:-:S05]  /*16090*/  LOP3.LUT R21, R28, 0xd0, R29, 0xfe, !PT ;  /* 0x000000d01c157812 */ /* 0x001fca00078efe1d */
[----:B------:R-:W0:Y:S01]  /*160a0*/  LDC R27, c[0x0][0x3b8] ;  /* 0x0000ee00ff1b7b82 */ /* 0x000e220000000800 */
[----:B------:R2:W-:Y:S04]  /*160b0*/  @P2 STG.E.U16 desc[UR8][R22.64], R5 ;  /* 0x0000000516002986 */ /* 0x0005e8000c101508 */
[----:B--2---:R-:W2:Y:S01]  /*160c0*/  LDL.LU R23, [R1+0x34] ;  /* 0x0000340001177983 */ /* 0x004ea20000300800 */
[----:B------:R-:W-:Y:S02]  /*160d0*/  LEA R20, P2, R3, R2, 0x1 ;  /* 0x0000000203147211 */ /* 0x000fe400078408ff */
[----:B-1----:R-:W-:Y:S01]  /*160e0*/  ISETP.LT.AND P6, PT, R21, UR5, !P0 ;  /* 0x0000000515007c0c */ /* 0x002fe2000c7c1270 */
[----:B------:R-:W1:Y:S01]  /*160f0*/  LDCU UR5, c[0x0][0x39c] ;  /* 0x00007380ff0577ac */ /* 0x000e620008000800 */
[----:B------:R-:W-:-:S02]  /*16100*/  LEA.HI.X.SX32 R21, R3, R0, 0x1, P2 ;  /* 0x0000000003157211 */ /* 0x000fc400010f0eff */
[----:B--2---:R-:W-:Y:S01]  /*16110*/  PRMT R4, R23, 0x7632, R4 ;  /* 0x0000763217047816 */ /* 0x004fe20000000004 */
[----:B----4-:R-:W-:Y:S02]  /*16120*/  IMAD R23, R25, 0x2, R3 ;  /* 0x0000000219177824 */ /* 0x010fe400078e0203 */
[----:B------:R-:W2:Y:S04]  /*16130*/  LDL.LU R25, [R1+0x40] ;  /* 0x0000400001197983 */ /* 0x000ea80000300800 */
[----:B------:R4:W-:Y:S04]  /*16140*/  @P3 STG.E.U16 desc[UR8][R20.64], R4 ;  /* 0x0000000414003986 */ /* 0x0009e8000c101508 */
[----:B----4-:R-:W4:Y:S01]  /*16150*/  LDL.LU R21, [R1+0x38] ;  /* 0x0000380001157983 */ /* 0x010f220000300800 */
[----:B------:R-:W-:Y:S01]  /*16160*/  LOP3.LUT R22, R28, 0xd2, R29, 0xfe, !PT ;  /* 0x000000d21c167812 */ /* 0x000fe200078efe1d */
[----:B0-----:R-:W-:Y:S01]  /*16170*/  IMAD R3, R27, 0x2, R23 ;  /* 0x000000021b037824 */ /* 0x001fe200078e0217 */
[----:B---3--:R-:W-:Y:S01]  /*16180*/  PRMT R5, R24, 0x7632, R5 ;  /* 0x0000763218057816 */ /* 0x008fe20000000005 */
[----:B------:R-:W0:Y:S01]  /*16190*/  LDC R27, c[0x0][0x3b8] ;  /* 0x0000ee00ff1b7b82 */ /* 0x000e220000000800 */
[----:B------:R-:W-:Y:S01]  /*161a0*/  ISETP.LT.AND P2, PT, R22, UR6, !P0 ;  /* 0x0000000616007c0c */ /* 0x000fe2000c741270 */
[----:B------:R-:W3:Y:S01]  /*161b0*/  LDCU UR6, c[0x0][0x39c] ;  /* 0x00007380ff0677ac */ /* 0x000ee20008000800 */
[----:B------:R-:W-:-:S02]  /*161c0*/  LEA R22, P3, R23, R2, 0x1 ;  /* 0x0000000217167211 */ /* 0x000fc400078608ff */
[----:B------:R-:W-:Y:S02]  /*161d0*/  LOP3.LUT R24, R28, 0xd4, R29, 0xfe, !PT ;  /* 0x000000d41c187812 */ /* 0x000fe400078efe1d */
[----:B------:R-:W-:Y:S02]  /*161e0*/  LEA.HI.X.SX32 R23, R23, R0, 0x1, P3 ;  /* 0x0000000017177211 */ /* 0x000fe400018f0eff */
[----:B------:R-:W-:Y:S02]  /*161f0*/  LEA R20, P3, R3, R2, 0x1 ;  /* 0x0000000203147211 */ /* 0x000fe400078608ff */
[----:B----4-:R-:W-:Y:S02]  /*16200*/  PRMT R4, R21, 0x7632, R4 ;  /* 0x0000763215047816 */ /* 0x010fe40000000004 */
[----:B------:R-:W-:Y:S02]  /*16210*/  LEA.HI.X.SX32 R21, R3, R0, 0x1, P3 ;  /* 0x0000000003157211 */ /* 0x000fe400018f0eff */
[----:B------:R-:W-:Y:S01]  /*16220*/  ISETP.LT.AND P3, PT, R24, UR4, !P0 ;  /* 0x0000000418007c0c */ /* 0x000fe2000c761270 */
[----:B------:R4:W-:Y:S01]  /*16230*/  @P5 STG.E.U16 desc[UR8][R22.64], R4 ;  /* 0x0000000416005986 */ /* 0x0009e2000c101508 */
[----:B------:R-:W-:Y:S01]  /*16240*/  IMAD R3, R26, 0x2, R3 ;  /* 0x000000021a037824 */ /* 0x000fe200078e0203 */
[----:B------:R-:W0:Y:S01]  /*16250*/  LDCU UR4, c[0x0][0x39c] ;  /* 0x00007380ff0477ac */ /* 0x000e220008000800 */
[----:B------:R-:W0:Y:S01]  /*16260*/  LDC R26, c[0x0][0x3b8] ;  /* 0x0000ee00ff1a7b82 */ /* 0x000e220000000800 */
[----:B----4-:R-:W4:Y:S04]  /*16270*/  LDL.LU R23, [R1+0x44] ;  /* 0x0000440001177983 */ /* 0x010f280000300800 */
[----:B------:R-:W4:Y:S01]  /*16280*/  LDL.LU R24, [R1+0x48] ;  /* 0x0000480001187983 */ /* 0x000f220000300800 */
[----:B--2---:R-:W-:-:S02]  /*16290*/  PRMT R4, R25, 0x7632, R4 ;  /* 0x0000763219047816 */ /* 0x004fc40000000004 */
[----:B------:R-:W2:Y:S01]  /*162a0*/  LDC R25, c[0x0][0x3b8] ;  /* 0x0000ee00ff197b82 */ /* 0x000ea20000000800 */
[----:B------:R1:W-:Y:S01]  /*162b0*/  @P4 STG.E.U16 desc[UR8][R20.64], R5 ;  /* 0x0000000514004986 */ /* 0x0003e2000c101508 */
[C-C-:B------:R-:W-:Y:S02]  /*162c0*/  LOP3.LUT R22, R28.reuse, 0xd8, R29.reuse, 0xfe, !PT ;  /* 0x000000d81c167812 */ /* 0x140fe400078efe1d */
[----:B-1----:R-:W-:Y:S02]  /*162d0*/  LOP3.LUT R21, R28, 0xd6, R29, 0xfe, !PT ;  /* 0x000000d61c157812 */ /* 0x002fe400078efe1d */
[----:B------:R-:W-:Y:S02]  /*162e0*/  LEA R20, P5, R3, R2, 0x1 ;  /* 0x0000000203147211 */ /* 0x000fe400078a08ff */
[----:B------:R-:W-:Y:S01]  /*162f0*/  ISETP.LT.AND P4, PT, R21, UR5, !P0 ;  /* 0x0000000515007c0c */ /* 0x000fe2000c781270 */
[----:B------:R-:W1:Y:S01]  /*16300*/  LDCU UR5, c[0x0][0x39c] ;  /* 0x00007380ff0577ac */ /* 0x000e620008000800 */
[----:B------:R-:W-:-:S02]  /*16310*/  LEA.HI.X.SX32 R21, R3, R0, 0x1, P5 ;  /* 0x0000000003157211 */ /* 0x000fc400028f0eff */
[----:B---3--:R-:W-:Y:S01]  /*16320*/  ISETP.LT.AND P5, PT, R22, UR6, !P0 ;  /* 0x0000000616007c0c */ /* 0x008fe2000c7a1270 */
[----:B------:R-:W3:Y:S01]  /*16330*/  LDCU UR6, c[0x0][0x39c] ;  /* 0x00007380ff0677ac */ /* 0x000ee20008000800 */
[----:B--2---:R-:W-:Y:S01]  /*16340*/  IMAD R22, R25, 0x2, R3 ;  /* 0x0000000219167824 */ /* 0x004fe200078e0203 */
[----:B------:R2:W-:Y:S01]  /*16350*/  @P6 STG.E.U16 desc[UR8][R20.64], R4 ;  /* 0x0000000414006986 */ /* 0x0005e2000c101508 */
[----:B------:R-:W0:Y:S03]  /*16360*/  LDC R25, c[0x0][0x3b8] ;  /* 0x0000ee00ff197b82 */ /* 0x000e260000000800 */
[----:B--2---:R-:W-:-:S04]  /*16370*/  LEA R20, P6, R22, R2, 0x1 ;  /* 0x0000000216147211 */ /* 0x004fc800078c08ff */
[----:B------:R-:W-:Y:S02]  /*16380*/  LEA.HI.X.SX32 R21, R22, R0, 0x1, P6 ;  /* 0x0000000016157211 */ /* 0x000fe400030f0eff */
[----:B----4-:R-:W-:Y:S02]  /*16390*/  PRMT R4, R23, 0x7632, R4 ;  /* 0x0000763217047816 */ /* 0x010fe40000000004 */
[----:B------:R-:W-:Y:S02]  /*163a0*/  PRMT R5, R24, 0x7632, R5 ;  /* 0x0000763218057816 */ /* 0x000fe40000000005 */
[----:B------:R-:W-:Y:S01]  /*163b0*/  LOP3.LUT R24, R28, 0xda, R29, 0xfe, !PT ;  /* 0x000000da1c187812 */ /* 0x000fe200078efe1d */
[----:B------:R2:W-:Y:S03]  /*163c0*/  @P2 STG.E.U16 desc[UR8][R20.64], R4 ;  /* 0x0000000414002986 */ /* 0x0005e6000c101508 */
[----:B0-----:R-:W-:Y:S01]  /*163d0*/  ISETP.LT.AND P2, PT, R24, UR4, !P0 ;  /* 0x0000000418007c0c */ /* 0x001fe2000c741270 */
[----:B------:R-:W-:Y:S01]  /*163e0*/  IMAD R3, R27, 0x2, R22 ;  /* 0x000000021b037824 */ /* 0x000fe200078e0216 */
[----:B------:R-:W4:Y:S01]  /*163f0*/  LDL.LU R24, [R1+0x4c] ;  /* 0x00004c0001187983 */ /* 0x000f220000300800 */
[----:B------:R-:W0:Y:S01]  /*16400*/  LDC R27, c[0x0][0x3b8] ;  /* 0x0000ee00ff1b7b82 */ /* 0x000e220000000800 */
[----:B------:R-:W0:Y:S02]  /*16410*/  LDCU UR4, c[0x0][0x39c] ;  /* 0x00007380ff0477ac */ /* 0x000e240008000800 */
[----:B------:R-:W-:-:S04]  /*16420*/  LEA R22, P6, R3, R2, 0x1 ;  /* 0x0000000203167211 */ /* 0x000fc800078c08ff */
[----:B------:R-:W-:Y:S01]  /*16430*/  LEA.HI.X.SX32 R23, R3, R0, 0x1, P6 ;  /* 0x0000000003177211 */ /* 0x000fe200030f0eff */
[----:B------:R-:W-:Y:S01]  /*16440*/  IMAD R3, R26, 0x2, R3 ;  /* 0x000000021a037824 */ /* 0x000fe200078e0203 */
[----:B--2---:R-:W-:Y:S01]  /*16450*/  LOP3.LUT R21, R28, 0xdc, R29, 0xfe, !PT ;  /* 0x000000dc1c157812 */ /* 0x004fe200078efe1d */
[----:B------:R-:W2:Y:S02]  /*16460*/  LDC R26, c[0x0][0x3b8] ;  /* 0x0000ee00ff1a7b82 */ /* 0x000ea40000000800 */
[----:B------:R3:W-:Y:S01]  /*16470*/  @P3 STG.E.U16 desc[UR8][R22.64], R5 ;  /* 0x0000000516003986 */ /* 0x0007e2000c101508 */
[----:B------:R-:W-:Y:S02]  /*16480*/  LEA R20, P3, R3, R2, 0x1 ;  /* 0x0000000203147211 */ /* 0x000fe400078608ff */
[----:B-1----:R-:W-:Y:S01]  /*16490*/  ISETP.LT.AND P6, PT, R21, UR5, !P0 ;  /* 0x0000000515007c0c */ /* 0x002fe2000c7c1270 */
[----:B------:R-:W1:Y:S01]  /*164a0*/  LDCU UR5, c[0x0][0x39c] ;  /* 0x00007380ff0577ac */ /* 0x000e620008000800 */
[----:B------:R-:W-:Y:S01]  /*164b0*/  LEA.HI.X.SX32 R21, R3, R0, 0x1, P3 ;  /* 0x0000000003157211 */ /* 0x000fe200018f0eff */
[----:B------:R-:W-:-:S02]  /*164c0*/  IMAD R3, R25, 0x2, R3 ;  /* 0x0000000219037824 */ /* 0x000fc400078e0203 */
[----:B------:R-:W0:Y:S01]  /*164d0*/  LDC R25, c[0x0][0x3b8] ;  /* 0x0000ee00ff197b82 */ /* 0x000e220000000800 */
[----:B---3--:R-:W3:Y:S01]  /*164e0*/  LDL.LU R23, [R1+0x50] ;  /* 0x0000500001177983 */ /* 0x008ee20000300800 */
[----:B----4-:R-:W-:Y:S01]  /*164f0*/  PRMT R4, R24, 0x7632, R4 ;  /* 0x0000763218047816 */ /* 0x010fe20000000004 */
[----:B0-----:R-:W-:Y:S02]  /*16500*/  IMAD R24, R27, 0x2, R3 ;  /* 0x000000021b187824 */ /* 0x001fe400078e0203 */
[----:B------:R-:W4:Y:S01]  /*16510*/  LDL.LU R27, [R1+0x54] ;  /* 0x00005400011b7983 */ /* 0x000f220000300800 */
[----:B------:R-:W-:-:S03]  /*16520*/  LOP3.LUT R22, R28, 0xde, R29, 0xfe, !PT ;  /* 0x000000de1c167812 */ /* 0x000fc600078efe1d */
[----:B------:R0:W-:Y:S01]  /*16530*/  @P4 STG.E.U16 desc[UR8][R20.64], R4 ;  /* 0x0000000414004986 */ /* 0x0001e2000c101508 */
[----:B------:R-:W-:Y:S01]  /*16540*/  ISETP.LT.AND P3, PT, R22, UR6, !P0 ;  /* 0x0000000616007c0c */ /* 0x000fe2000c761270 */
[----:B------:R-:W1:Y:S01]  /*16550*/  LDCU UR6, c[0x0][0x39c] ;  /* 0x00007380ff0677ac */ /* 0x000e620008000800 */
[----:B0-----:R-:W-:-:S04]  /*16560*/  LEA R20, P4, R3, R2, 0x1 ;  /* 0x0000000203147211 */ /* 0x001fc800078808ff */
[----:B------:R-:W-:Y:S02]  /*16570*/  LEA.HI.X.SX32 R21, R3, R0, 0x1, P4 ;  /* 0x0000000003157211 */ /* 0x000fe400020f0eff */
[----:B------:R-:W-:Y:S02]  /*16580*/  LEA R22, P4, R24, R2, 0x1 ;  /* 0x0000000218167211 */ /* 0x000fe400078808ff */
[----:B------:R-:W-:Y:S02]  /*16590*/  LOP3.LUT R3, R28, 0xe0, R29, 0xfe, !PT ;  /* 0x000000e01c037812 */ /* 0x000fe400078efe1d */
[----:B---3--:R-:W-:Y:S02]  /*165a0*/  PRMT R4, R23, 0x7632, R4 ;  /* 0x0000763217047816 */ /* 0x008fe40000000004 */
[----:B------:R-:W-:Y:S02]  /*165b0*/  LEA.HI.X.SX32 R23, R24, R0, 0x1, P4 ;  /* 0x0000000018177211 */ /* 0x000fe400020f0eff */
[----:B------:R-:W-:Y:S01]  /*165c0*/  ISETP.LT.AND P4, PT, R3, UR4, !P0 ;  /* 0x0000000403007c0c */ /* 0x000fe2000c781270 */
[----:B--2---:R-:W-:Y:S01]  /*165d0*/  IMAD R3, R26, 0x2, R24 ;  /* 0x000000021a037824 */ /* 0x004fe200078e0218 */
[----:B------:R-:W-:Y:S01]  /*165e0*/  @P5 STG.E.U16 desc[UR8][R20.64], R4 ;  /* 0x0000000414005986 */ /* 0x000fe2000c101508 */
[----:B------:R-:W0:Y:S01]  /*165f0*/  LDC R26, c[0x0][0x3b8] ;  /* 0x0000ee00ff1a7b82 */ /* 0x000e220000000800 */
[----:B------:R-:W2:Y:S02]  /*16600*/  LDCU UR4, c[0x0][0x39c] ;  /* 0x00007380ff0477ac */ /* 0x000ea40008000800 */
[----:B------:R-:W3:Y:S01]  /*16610*/  LDL.LU R24, [R1+0x58] ;  /* 0x0000580001187983 */ /* 0x000ee20000300800 */
[----:B----4-:R-:W-:-:S04]  /*16620*/  PRMT R5, R27, 0x7632, R5 ;  /* 0x000076321b057816 */ /* 0x010fc80000000005 */
[----:B------:R-:W4:Y:S01]  /*16630*/  LDC R27, c[0x0][0x3b8] ;  /* 0x0000ee00ff1b7b82 */ /* 0x000f220000000800 */
[----:B------:R0:W-:Y:S04]  /*16640*/  @P2 STG.E.U16 desc[UR8][R22.64], R5 ;  /* 0x0000000516002986 */ /* 0x0001e8000c101508 */
[----:B0-----:R-:W2:Y:S01]  /*16650*/  LDL.LU R23, [R1+0x5c] ;  /* 0x00005c0001177983 */ /* 0x001ea20000300800 */
[C---:B------:R-:W-:Y:S02]  /*16660*/  LOP3.LUT R21, R28.reuse, 0xe2, R29, 0xfe, !PT ;  /* 0x000000e21c157812 */ /* 0x040fe400078efe1d */
[----:B------:R-:W-:Y:S02]  /*16670*/  LEA R20, P5, R3, R2, 0x1 ;  /* 0x0000000203147211 */ /* 0x000fe400078a08ff */
[----:B-1----:R-:W-:Y:S01]  /*16680*/  ISETP.LT.AND P2, PT, R21, UR5, !P0 ;  /* 0x0000000515007c0c */ /* 0x002fe2000c741270 */
[----:B------:R-:W0:Y:S01]  /*16690*/  LDCU UR5, c[0x0][0x39c] ;  /* 0x00007380ff0577ac */ /* 0x000e220008000800 */
[----:B------:R-:W-:Y:S01]  /*166a0*/  LEA.HI.X.SX32 R21, R3, R0, 0x1, P5 ;  /* 0x0000000003157211 */ /* 0x000fe200028f0eff */
[----:B------:R-:W-:Y:S01]  /*166b0*/  IMAD R3, R25, 0x2, R3 ;  /* 0x0000000219037824 */ /* 0x000fe200078e0203 */
[----:B------:R-:W-:Y:S01]  /*166c0*/  LOP3.LUT R22, R28, 0xe4, R29, 0xfe, !PT ;  /* 0x000000e41c167812 */ /* 0x000fe200078efe1d */
[----:B------:R-:W1:Y:S01]  /*166d0*/  LDC R25, c[0x0][0x3b8] ;  /* 0x0000ee00ff197b82 */ /* 0x000e620000000800 */
[----:B---3--:R-:W-:Y:S01]  /*166e0*/  PRMT R4, R24, 0x7632, R4 ;  /* 0x0000763218047816 */ /* 0x008fe20000000004 */
[----:B----4-:R-:W-:Y:S01]  /*166f0*/  IMAD R24, R27, 0x2, R3 ;  /* 0x000000021b187824 */ /* 0x010fe200078e0203 */
[----:B------:R-:W-:-:S05]  /*16700*/  ISETP.LT.AND P5, PT, R22, UR6, !P0 ;  /* 0x0000000616007c0c */ /* 0x000fca000c7a1270 */
[----:B------:R-:W3:Y:S01]  /*16710*/  LDC R27, c[0x0][0x3b8] ;  /* 0x0000ee00ff1b7b82 */ /* 0x000ee20000000800 */
[----:B------:R-:W-:Y:S01]  /*16720*/  PRMT R5, R16, 0x7632, R5 ;  /* 0x0000763210057816 */ /* 0x000fe20000000005 */
[----:B------:R4:W-:Y:S01]  /*16730*/  @P6 STG.E.U16 desc[UR8][R20.64], R4 ;  /* 0x0000000414006986 */ /* 0x0009e2000c101508 */
[----:B------:R-:W0:Y:S03]  /*16740*/  LDCU UR6, c[0x0][0x39c] ;  /* 0x00007380ff0677ac */ /* 0x000e260008000800 */
[----:B------:R-:W3:Y:S01]  /*16750*/  LDL.LU R16, [R1+0x6cc] ;  /* 0x0006cc0001107983 */ /* 0x000ee20000300800 */
[----:B----4-:R-:W-:-:S04]  /*16760*/  LEA R20, P6, R3, R2, 0x1 ;  /* 0x0000000203147211 */ /* 0x010fc800078c08ff */
[----:B------:R-:W-:Y:S02]  /*16770*/  LEA.HI.X.SX32 R21, R3, R0, 0x1, P6 ;  /* 0x0000000003157211 */ /* 0x000fe400030f0eff */
[----:B------:R-:W-:Y:S02]  /*16780*/  LEA R22, P6, R24, R2, 0x1 ;  /* 0x0000000218167211 */ /* 0x000fe400078c08ff */
[----:B------:R-:W-:Y:S02]  /*16790*/  LOP3.LUT R3, R28, 0xe6, R29, 0xfe, !PT ;  /* 0x000000e61c037812 */ /* 0x000fe400078efe1d */
[----:B--2---:R-:W-:Y:S02]  /*167a0*/  PRMT R4, R23, 0x7632, R4 ;  /* 0x0000763217047816 */ /* 0x004fe40000000004 */
[----:B------:R-:W-:-:S03]  /*167b0*/  LEA.HI.X.SX32 R23, R24, R0, 0x1, P6 ;  /* 0x0000000018177211 */ /* 0x000fc600030f0eff */
[----:B------:R2:W-:Y:S01]  /*167c0*/  @P3 STG.E.U16 desc[UR8][R20.64], R4 ;  /* 0x0000000414003986 */ /* 0x0005e2000c101508 */
[----:B------:R-:W-:Y:S01]  /*167d0*/  ISETP.LT.AND P3, PT, R3, UR4, !P0 ;  /* 0x0000000403007c0c */ /* 0x000fe2000c761270 */
[----:B------:R-:W-:Y:S01]  /*167e0*/  IMAD R3, R26, 0x2, R24 ;  /* 0x000000021a037824 */ /* 0x000fe200078e0218 */
[C-C-:B------:R-:W-:Y:S01]  /*167f0*/  LOP3.LUT R24, R28.reuse, 0xec, R29.reuse, 0xfe, !PT ;  /* 0x000000ec1c187812 */ /* 0x140fe200078efe1d */
[----:B------:R4:W-:Y:S01]  /*16800*/  @P4 STG.E.U16 desc[UR8][R22.64], R5 ;  /* 0x0000000516004986 */ /* 0x0009e2000c101508 */
[----:B------:R-:W3:Y:S01]  /*16810*/  LDC R26, c[0x0][0x3b8] ;  /* 0x0000ee00ff1a7b82 */ /* 0x000ee20000000800 */
[----:B------:R-:W3:Y:S01]  /*16820*/  LDCU UR4, c[0x0][0x39c] ;  /* 0x00007380ff0477ac */ /* 0x000ee20008000800 */
[C-C-:B--2---:R-:W-:Y:S02]  /*16830*/  LOP3.LUT R21, R28.reuse, 0xe8, R29.reuse, 0xfe, !PT ;  /* 0x000000e81c157812 */ /* 0x144fe400078efe1d */
[----:B----4-:R-:W-:Y:S02]  /*16840*/  LOP3.LUT R22, R28, 0xea, R29, 0xfe, !PT ;  /* 0x000000ea1c167812 */ /* 0x010fe400078efe1d */
[----:B------:R-:W2:Y:S01]  /*16850*/  S2R R29, SR_TID.X ;  /* 0x00000000001d7919 */ /* 0x000ea20000002100 */
[----:B------:R-:W-:-:S02]  /*16860*/  LEA R20, P4, R3, R2, 0x1 ;  /* 0x0000000203147211 */ /* 0x000fc400078808ff */
[----:B0-----:R-:W-:Y:S01]  /*16870*/  ISETP.LT.AND P6, PT, R21, UR5, !P0 ;  /* 0x0000000515007c0c */ /* 0x001fe2000c7c1270 */
[----:B-1----:R-:W-:Y:S01]  /*16880*/  IMAD R23, R25, 0x2, R3 ;  /* 0x0000000219177824 */ /* 0x002fe200078e0203 */
[----:B------:R-:W-:Y:S01]  /*16890*/  LEA.HI.X.SX32 R21, R3, R0, 0x1, P4 ;  /* 0x0000000003157211 */ /* 0x000fe200020f0eff */
[----:B------:R-:W0:Y:S01]  /*168a0*/  LDC R25, c[0x0][0x3b8] ;  /* 0x0000ee00ff197b82 */ /* 0x000e220000000800 */
[----:B------:R-:W-:Y:S01]  /*168b0*/  PRMT R4, R17, 0x7632, R4 ;  /* 0x0000763211047816 */ /* 0x000fe20000000004 */
[----:B---3--:R-:W-:Y:S01]  /*168c0*/  IMAD R3, R27, 0x2, R23 ;  /* 0x000000021b037824 */ /* 0x008fe200078e0217 */
[----:B------:R-:W-:Y:S01]  /*168d0*/  ISETP.LT.AND P4, PT, R22, UR6, !P0 ;  /* 0x0000000616007c0c */ /* 0x000fe2000c781270 */
[----:B------:R-:W1:Y:S01]  /*168e0*/  LDCU UR5, c[0x0][0x39c] ;  /* 0x00007380ff0577ac */ /* 0x000e620008000800 */
[----:B------:R-:W-:Y:S01]  /*168f0*/  PRMT R5, R19, 0x7632, R5 ;  /* 0x0000763213057816 */ /* 0x000fe20000000005 */
[----:B------:R3:W-:Y:S01]  /*16900*/  @P2 STG.E.U16 desc[UR8][R20.64], R4 ;  /* 0x0000000414002986 */ /* 0x0007e2000c101508 */
[C---:B------:R-:W-:Y:S01]  /*16910*/  LEA R22, P2, R23.reuse, R2, 0x1 ;  /* 0x0000000217167211 */ /* 0x040fe200078408ff */
[----:B------:R-:W4:Y:S01]  /*16920*/  LDCU UR6, c[0x0][0x39c] ;  /* 0x00007380ff0677ac */ /* 0x000f220008000800 */
[----:B------:R-:W0:Y:S01]  /*16930*/  LDC R27, c[0x0][0x3b8] ;  /* 0x0000ee00ff1b7b82 */ /* 0x000e220000000800 */
[----:B------:R-:W4:Y:S01]  /*16940*/  LDL.LU R17, [R1+0x6c8] ;  /* 0x0006c80001117983 */ /* 0x000f220000300800 */
[----:B------:R-:W-:-:S02]  /*16950*/  LEA.HI.X.SX32 R23, R23, R0, 0x1, P2 ;  /* 0x0000000017177211 */ /* 0x000fc400010f0eff */
[----:B---3--:R-:W-:-:S04]  /*16960*/  LEA R20, P2, R3, R2, 0x1 ;  /* 0x0000000203147211 */ /* 0x008fc800078408ff */
[----:B------:R-:W-:Y:S01]  /*16970*/  LEA.HI.X.SX32 R21, R3, R0, 0x1, P2 ;  /* 0x0000000003157211 */ /* 0x000fe200010f0eff */
[----:B------:R-:W-:Y:S01]  /*16980*/  IMAD R3, R26, 0x2, R3 ;  /* 0x000000021a037824 */ /* 0x000fe200078e0203 */
[----:B------:R-:W-:Y:S02]  /*16990*/  PRMT R4, R18, 0x7632, R4 ;  /* 0x0000763212047816 */ /* 0x000fe40000000004 */
[----:B--2---:R-:W-:Y:S01]  /*169a0*/  SHF.R.U32.HI R26, RZ, 0x8, R29 ;  /* 0x00000008ff1a7819 */ /* 0x004fe2000001161d */
[----:B------:R-:W2:Y:S01]  /*169b0*/  LDL.LU R18, [R1+0x6c4] ;  /* 0x0006c40001127983 */ /* 0x000ea20000300800 */
[----:B------:R-:W-:Y:S01]  /*169c0*/  ISETP.LT.AND P2, PT, R24, UR4, !P0 ;  /* 0x0000000418007c0c */ /* 0x000fe2000c741270 */
[----:B------:R-:W3:Y:S01]  /*169d0*/  LDCU UR4, c[0x0][0x39c] ;  /* 0x00007380ff0477ac */ /* 0x000ee20008000800 */
[----:B------:R-:W-:Y:S01]  /*169e0*/  SGXT.U32 R26, R26, 0x1 ;  /* 0x000000011a1a781a */ /* 0x000fe20000000000 */
[----:B------:R1:W-:Y:S01]  /*169f0*/  @P5 STG.E.U16 desc[UR8][R22.64], R4 ;  /* 0x0000000416005986 */ /* 0x0003e2000c101508 */
[----:B------:R-:W3:Y:S03]  /*16a00*/  LDC R24, c[0x0][0x3b8] ;  /* 0x0000ee00ff187b82 */ /* 0x000ee60000000800 */
[----:B------:R0:W-:Y:S01]  /*16a10*/  @P3 STG.E.U16 desc[UR8][R20.64], R5 ;  /* 0x0000000514003986 */ /* 0x0001e2000c101508 */
[----:B------:R-:W-:-:S03]  /*16a20*/  PRMT R7, R5, 0x7632, R7 ;  /* 0x0000763205077816 */ /* 0x000fc60000000007 */
[----:B------:R-:W2:Y:S01]  /*16a30*/  LDL.LU R19, [R1+0x6c0] ;  /* 0x0006c00001137983 */ /* 0x000ea20000300800 */
[----:B-1----:R-:W-:Y:S01]  /*16a40*/  LOP3.LUT R22, R28, 0xf0, R26, 0xfe, !PT ;  /* 0x000000f01c167812 */ /* 0x002fe200078efe1a */
[----:B------:R-:W1:Y:S01]  /*16a50*/  LDC R23, c[0x0][0x3b8] ;  /* 0x0000ee00ff177b82 */ /* 0x000e620000000800 */
[----:B------:R-:W-:Y:S01]  /*16a60*/  PRMT R4, R4, 0x7632, R4 ;  /* 0x0000763204047816 */ /* 0x000fe20000000004 */
[----:B------:R-:W2:Y:S01]  /*16a70*/  LDL R29, [R1+0x7c] ;  /* 0x00007c00011d7983 */ /* 0x000ea20000100800 */
[----:B0-----:R-:W-:Y:S02]  /*16a80*/  LOP3.LUT R21, R28, 0xee, R26, 0xfe, !PT ;  /* 0x000000ee1c157812 */ /* 0x001fe400078efe1a */
[----:B------:R-:W-:Y:S02]  /*16a90*/  LEA R20, P5, R3, R2, 0x1 ;  /* 0x0000000203147211 */ /* 0x000fe400078a08ff */
[----:B------:R-:W-:Y:S01]  /*16aa0*/  ISETP.LT.AND P3, PT, R21, UR5, !P0 ;  /* 0x0000000515007c0c */ /* 0x000fe2000c761270 */
[----:B------:R-:W0:Y:S01]  /*16ab0*/  LDCU UR5, c[0x0][0x39c] ;  /* 0x00007380ff0577ac */ /* 0x000e220008000800 */
[----:B------:R-:W-:-:S02]  /*16ac0*/  LEA.HI.X.SX32 R21, R3, R0, 0x1, P5 ;  /* 0x0000000003157211 */ /* 0x000fc400028f0eff */
[----:B----4-:R-:W-:Y:S01]  /*16ad0*/  ISETP.LT.AND P5, PT, R22, UR6, !P0 ;  /* 0x0000000616007c0c */ /* 0x010fe2000c7a1270 */
[----:B------:R-:W-:Y:S01]  /*16ae0*/  IMAD R22, R25, 0x2, R3 ;  /* 0x0000000219167824 */ /* 0x000fe200078e0203 */
[----:B------:R-:W4:Y:S01]  /*16af0*/  LDCU UR6, c[0x0][0x39c] ;  /* 0x00007380ff0677ac */ /* 0x000f220008000800 */
[----:B------:R0:W-:Y:S01]  /*16b00*/  @P6 STG.E.U16 desc[UR8][R20.64], R4 ;  /* 0x0000000414006986 */ /* 0x0001e2000c101508 */
[----:B------:R-:W1:Y:S01]  /*16b10*/  LDC R25, c[0x0][0x3b8] ;  /* 0x0000ee00ff197b82 */ /* 0x000e620000000800 */
[----:B------:R-:W-:Y:S02]  /*16b20*/  IMAD R3, R27, 0x2, R22 ;  /* 0x000000021b037824 */ /* 0x000fe400078e0216 */
[----:B------:R-:W2:Y:S01]  /*16b30*/  LDL R27, [R1+0x78] ;  /* 0x00007800011b7983 */ /* 0x000ea20000100800 */
[----:B0-----:R-:W-:-:S04]  /*16b40*/  LEA R4, P6, R22, R2, 0x1 ;  /* 0x0000000216047211 */ /* 0x001fc800078c08ff */
[----:B------:R-:W-:Y:S02]  /*16b50*/  LEA.HI.X.SX32 R5, R22, R0, 0x1, P6 ;  /* 0x0000000016057211 */ /* 0x000fe400030f0eff */
[C---:B------:R-:W-:Y:S01]  /*16b60*/  LEA R20, P6, R3.reuse, R2, 0x1 ;  /* 0x0000000203147211 */ /* 0x040fe200078c08ff */
[----:B------:R-:W0:Y:S03]  /*16b70*/  LDC R22, c[0x0][0x3b8] ;  /* 0x0000ee00ff167b82 */ /* 0x000e260000000800 */
[----:B------:R-:W-:Y:S01]  /*16b80*/  LEA.HI.X.SX32 R21, R3, R0, 0x1, P6 ;  /* 0x0000000003157211 */ /* 0x000fe200030f0eff */
[----:B---3--:R-:W-:Y:S01]  /*16b90*/  IMAD R3, R24, 0x2, R3 ;  /* 0x0000000218037824 */ /* 0x008fe200078e0203 */
[----:B------:R3:W-:Y:S04]  /*16ba0*/  @P4 STG.E.U16 desc[UR8][R4.64], R7 ;  /* 0x0000000704004986 */ /* 0x0007e8000c101508 */
[----:B------:R1:W-:Y:S04]  /*16bb0*/  @P2 STG.E.U16 desc[UR8][R20.64], R8 ;  /* 0x0000000814002986 */ /* 0x0003e8000c101508 */
[----:B------:R-:W2:Y:S01]  /*16bc0*/  LDL R24, [R1+0x74] ;  /* 0x0000740001187983 */ /* 0x000ea20000100800 */
[----:B---3--:R-:W-:-:S02]  /*16bd0*/  LOP3.LUT R5, R28, 0xf4, R26, 0xfe, !PT ;  /* 0x000000f41c057812 */ /* 0x008fc400078efe1a */
[----:B------:R-:W-:Y:S02]  /*16be0*/  LEA R4, P2, R3, R2, 0x1 ;  /* 0x0000000203047211 */ /* 0x000fe400078408ff */
[----:B------:R-:W-:Y:S01]  /*16bf0*/  ISETP.LT.AND P6, PT, R5, UR5, !P0 ;  /* 0x0000000505007c0c */ /* 0x000fe2000c7c1270 */
[----:B-1----:R-:W1:Y:S01]  /*16c00*/  LDC R21, c[0x0][0x3b8] ;  /* 0x0000ee00ff157b82 */ /* 0x002e620000000800 */
[----:B------:R-:W-:Y:S01]  /*16c10*/  LEA.HI.X.SX32 R5, R3, R0, 0x1, P2 ;  /* 0x0000000003057211 */ /* 0x000fe200010f0eff */
[----:B------:R-:W-:Y:S01]  /*16c20*/  IMAD R3, R23, 0x2, R3 ;  /* 0x0000000217037824 */ /* 0x000fe200078e0203 */
[--C-:B------:R-:W-:Y:S01]  /*16c30*/  LOP3.LUT R6, R28, 0xf2, R26.reuse, 0xfe, !PT ;  /* 0x000000f21c067812 */ /* 0x100fe200078efe1a */
[----:B------:R-:W3:Y:S02]  /*16c40*/  LDCU UR5, c[0x0][0x39c] ;  /* 0x00007380ff0577ac */ /* 0x000ee40008000800 */
[----:B------:R-:W-:Y:S02]  /*16c50*/  IMAD R20, R25, 0x2, R3 ;  /* 0x0000000219147824 */ /* 0x000fe400078e0203 */
[----:B------:R-:W2:Y:S01]  /*16c60*/  LDL R25, [R1+0x70] ;  /* 0x0000700001197983 */ /* 0x000ea20000100800 */
[----:B------:R-:W-:Y:S01]  /*16c70*/  ISETP.LT.AND P4, PT, R6, UR4, !P0 ;  /* 0x0000000406007c0c */ /* 0x000fe2000c781270 */
[----:B------:R-:W0:Y:S01]  /*16c80*/  LDCU UR4, c[0x0][0x39c] ;  /* 0x00007380ff0477ac */ /* 0x000e220008000800 */
[----:B------:R-:W-:Y:S01]  /*16c90*/  PRMT R7, R7, 0x7632, R7 ;  /* 0x0000763207077816 */ /* 0x000fe20000000007 */
[----:B------:R-:W1:Y:S01]  /*16ca0*/  LDC R23, c[0x0][0x3b8] ;  /* 0x0000ee00ff177b82 */ /* 0x000e620000000800 */
[----:B------:R-:W-:-:S03]  /*16cb0*/  LOP3.LUT R6, R28, 0xf6, R26, 0xfe, !PT ;  /* 0x000000f61c067812 */ /* 0x000fc600078efe1a */
[----:B------:R0:W-:Y:S01]  /*16cc0*/  @P3 STG.E.U16 desc[UR8][R4.64], R7 ;  /* 0x0000000704003986 */ /* 0x0001e2000c101508 */
[----:B----4-:R-:W-:Y:S01]  /*16cd0*/  ISETP.LT.AND P2, PT, R6, UR6, !P0 ;  /* 0x0000000606007c0c */ /* 0x010fe2000c741270 */
[----:B------:R-:W4:Y:S01]  /*16ce0*/  LDCU UR6, c[0x0][0x39c] ;  /* 0x00007380ff0677ac */ /* 0x000f220008000800 */
[----:B------:R-:W-:Y:S02]  /*16cf0*/  PRMT R8, R8, 0x7632, R8 ;  /* 0x0000763208087816 */ /* 0x000fe40000000008 */
[----:B0-----:R-:W-:-:S04]  /*16d00*/  LEA R4, P3, R3, R2, 0x1 ;  /* 0x0000000203047211 */ /* 0x001fc800078608ff */
[----:B------:R-:W-:Y:S02]  /*16d10*/  LEA.HI.X.SX32 R5, R3, R0, 0x1, P3 ;  /* 0x0000000003057211 */ /* 0x000fe400018f0eff */
[----:B------:R-:W-:Y:S02]  /*16d20*/  LEA R6, P3, R20, R2, 0x1 ;  /* 0x0000000214067211 */ /* 0x000fe400078608ff */
[----:B------:R-:W-:Y:S02]  /*16d30*/  LOP3.LUT R3, R28, 0xf8, R26, 0xfe, !PT ;  /* 0x000000f81c037812 */ /* 0x000fe400078efe1a */
[----:B------:R-:W-:Y:S02]  /*16d40*/  LEA.HI.X.SX32 R7, R20, R0, 0x1, P3 ;  /* 0x0000000014077211 */ /* 0x000fe400018f0eff */
[----:B------:R-:W-:Y:S01]  /*16d50*/  ISETP.LT.AND P3, PT, R3, UR4, !P0 ;  /* 0x0000000403007c0c */ /* 0x000fe2000c761270 */
[----:B------:R-:W-:Y:S01]  /*16d60*/  IMAD R3, R22, 0x2, R20 ;  /* 0x0000000216037824 */ /* 0x000fe200078e0214 */
[----:B------:R-:W-:Y:S01]  /*16d70*/  PRMT R9, R9, 0x7632, R9 ;  /* 0x0000763209097816 */ /* 0x000fe20000000009 */
[----:B------:R-:W0:Y:S01]  /*16d80*/  LDC R20, c[0x0][0x3b8] ;  /* 0x0000ee00ff147b82 */ /* 0x000e220000000800 */
[----:B------:R3:W-:Y:S01]  /*16d90*/  @P5 STG.E.U16 desc[UR8][R4.64], R8 ;  /* 0x0000000804005986 */ /* 0x0007e2000c101508 */
[----:B------:R-:W0:Y:S03]  /*16da0*/  LDCU UR4, c[0x0][0x39c] ;  /* 0x00007380ff0477ac */ /* 0x000e260008000800 */
[----:B------:R1:W-:Y:S01]  /*16db0*/  @P4 STG.E.U16 desc[UR8][R6.64], R9 ;  /* 0x0000000906004986 */ /* 0x0003e2000c101508 */
[----:B------:R-:W-:-:S03]  /*16dc0*/  PRMT R11, R11, 0x7632, R11 ;  /* 0x000076320b0b7816 */ /* 0x000fc6000000000b */
[----:B------:R-:W2:Y:S01]  /*16dd0*/  LDL R22, [R1+0xa8] ;  /* 0x0000a80001167983 */ /* 0x000ea20000100800 */
[--C-:B---3--:R-:W-:Y:S02]  /*16de0*/  LOP3.LUT R5, R28, 0xfa, R26.reuse, 0xfe, !PT ;  /* 0x000000fa1c057812 */ /* 0x108fe400078efe1a */
[----:B------:R-:W-:Y:S02]  /*16df0*/  LEA R4, P5, R3, R2, 0x1 ;  /* 0x0000000203047211 */ /* 0x000fe400078a08ff */
[----:B------:R-:W-:Y:S01]  /*16e00*/  ISETP.LT.AND P4, PT, R5, UR5, !P0 ;  /* 0x0000000505007c0c */ /* 0x000fe2000c781270 */
[----:B------:R-:W3:Y:S01]  /*16e10*/  LDCU UR5, c[0x0][0x39c] ;  /* 0x00007380ff0577ac */ /* 0x000ee20008000800 */
[----:B------:R-:W-:Y:S01]  /*16e20*/  LEA.HI.X.SX32 R5, R3, R0, 0x1, P5 ;  /* 0x0000000003057211 */ /* 0x000fe200028f0eff */
[----:B-1----:R-:W-:Y:S01]  /*16e30*/  IMAD R3, R21, 0x2, R3 ;  /* 0x0000000215037824 */ /* 0x002fe200078e0203 */
[----:B------:R-:W-:Y:S01]  /*16e40*/  PRMT R7, R10, 0x7632, R7 ;  /* 0x000076320a077816 */ /* 0x000fe20000000007 */
[----:B------:R-:W1:Y:S01]  /*16e50*/  LDC R21, c[0x0][0x3b8] ;  /* 0x0000ee00ff157b82 */ /* 0x000e620000000800 */
[----:B------:R-:W-:Y:S01]  /*16e60*/  LOP3.LUT R6, R28, 0xfc, R26, 0xfe, !PT ;  /* 0x000000fc1c067812 */ /* 0x000fe200078efe1a */
[----:B------:R-:W-:-:S02]  /*16e70*/  IMAD R8, R23, 0x2, R3 ;  /* 0x0000000217087824 */ /* 0x000fc400078e0203 */
[----:B------:R3:W-:Y:S01]  /*16e80*/  @P6 STG.E.U16 desc[UR8][R4.64], R7 ;  /* 0x0000000704006986 */ /* 0x0007e2000c101508 */
[----:B----4-:R-:W-:Y:S01]  /*16e90*/  ISETP.LT.AND P5, PT, R6, UR6, !P0 ;  /* 0x0000000606007c0c */ /* 0x010fe2000c7a1270 */
[----:B------:R-:W4:Y:S02]  /*16ea0*/  LDCU UR6, c[0x0][0x39c] ;  /* 0x00007380ff0677ac */ /* 0x000f240008000800 */
[----:B------:R-:W1:Y:S01]  /*16eb0*/  LDC R10, c[0x0][0x3b8] ;  /* 0x0000ee00ff0a7b82 */ /* 0x000e620000000800 */
[----:B------:R-:W-:Y:S01]  /*16ec0*/  PRMT R9, R12, 0x7632, R9 ;  /* 0x000076320c097816 */ /* 0x000fe20000000009 */
[----:B------:R-:W2:Y:S01]  /*16ed0*/  LDL R23, [R1+0xa4] ;  /* 0x0000a40001177983 */ /* 0x000ea20000100800 */
[----:B---3--:R-:W-:-:S05]  /*16ee0*/  LEA R4, P6, R3, R2, 0x1 ;  /* 0x0000000203047211 */ /* 0x008fca00078c08ff */
[----:B------:R-:W3:Y:S01]  /*16ef0*/  LDC R12, c[0x0][0x3b8] ;  /* 0x0000ee00ff0c7b82 */ /* 0x000ee20000000800 */
[----:B------:R-:W-:Y:S02]  /*16f00*/  LEA.HI.X.SX32 R5, R3, R0, 0x1, P6 ;  /* 0x0000000003057211 */ /* 0x000fe400030f0eff */
[----:B------:R-:W-:Y:S02]  /*16f10*/  LEA R6, P6, R8, R2, 0x1 ;  /* 0x0000000208067211 */ /* 0x000fe400078c08ff */
[----:B------:R-:W-:Y:S01]  /*16f20*/  LOP3.LUT R3, R28, 0xfe, R26, 0xfe, !PT ;  /* 0x000000fe1c037812 */ /* 0x000fe200078efe1a */
[----:B------:R0:W-:Y:S01]  /*16f30*/  @P2 STG.E.U16 desc[UR8][R4.64], R11 ;  /* 0x0000000b04002986 */ /* 0x0001e2000c101508 */
[----:B------:R-:W-:Y:S02]  /*16f40*/  LEA.HI.X.SX32 R7, R8, R0, 0x1, P6 ;  /* 0x0000000008077211 */ /* 0x000fe400030f0eff */
[----:B0-----:R-:W-:Y:S01]  /*16f50*/  ISETP.LT.AND P2, PT, R3, UR4, !P0 ;  /* 0x0000000403007c0c */ /* 0x001fe2000c741270 */
[----:B------:R-:W-:Y:S01]  /*16f60*/  IMAD R3, R20, 0x2, R8 ;  /* 0x0000000214037824 */ /* 0x000fe200078e0208 */
[----:B------:R-:W0:Y:S01]  /*16f70*/  LDCU UR4, c[0x0][0x39c] ;  /* 0x00007380ff0477ac */ /* 0x000e220008000800 */
[----:B------:R4:W-:Y:S04]  /*16f80*/  @P3 STG.E.U16 desc[UR8][R6.64], R9 ;  /* 0x0000000906003986 */ /* 0x0009e8000c101508 */
[----:B------:R-:W2:Y:S01]  /*16f90*/  LDL R20, [R1+0xa0] ;  /* 0x0000a00001147983 */ /* 0x000ea20000100800 */
[----:B------:R-:W-:Y:S01]  /*16fa0*/  LOP3.LUT R5, R28, 0x100, R26, 0xfe, !PT ;  /* 0x000001001c057812 */ /* 0x000fe200078efe1a */
[----:B------:R-:W0:Y:S01]  /*16fb0*/  LDC R11, c[0x0][0x3b8] ;  /* 0x0000ee00ff0b7b82 */ /* 0x000e220000000800 */
[----:B------:R-:W-:-:S02]  /*16fc0*/  LEA R4, P3, R3, R2, 0x1 ;  /* 0x0000000203047211 */ /* 0x000fc400078608ff */
[----:B------:R-:W-:Y:S01]  /*16fd0*/  ISETP.LT.AND P6, PT, R5, UR5, !P0 ;  /* 0x0000000505007c0c */ /* 0x000fe2000c7c1270 */
[----:B------:R-:W0:Y:S01]  /*16fe0*/  LDCU UR5, c[0x0][0x39c] ;  /* 0x00007380ff0577ac */ /* 0x000e220008000800 */
[----:B----4-:R-:W-:Y:S02]  /*16ff0*/  LOP3.LUT R6, R28, 0x102, R26, 0xfe, !PT ;  /* 0x000001021c067812 */ /* 0x010fe400078efe1a */
[----:B------:R-:W-:Y:S02]  /*17000*/  LEA.HI.X.SX32 R5, R3, R0, 0x1, P3 ;  /* 0x0000000003057211 */ /* 0x000fe400018f0eff */
[----:B------:R-:W-:Y:S01]  /*17010*/  ISETP.LT.AND P3, PT, R6, UR6, !P0 ;  /* 0x0000000606007c0c */ /* 0x000fe2000c761270 */
[----:B-1----:R-:W-:Y:S01]  /*17020*/  IMAD R3, R10, 0x2, R3 ;  /* 0x000000020a037824 */ /* 0x002fe200078e0203 */
[----:B------:R-:W-:Y:S01]  /*17030*/  PRMT R6, R13, 0x7632, R6 ;  /* 0x000076320d067816 */ /* 0x000fe20000000006 */
[----:B------:R-:W1:Y:S01]  /*17040*/  LDCU UR6, c[0x0][0x39c] ;  /* 0x00007380ff0677ac */ /* 0x000e620008000800 */
[----:B------:R-:W4:Y:S01]  /*17050*/  LDC R13, c[0x0][0x3b8] ;  /* 0x0000ee00ff0d7b82 */ /* 0x000f220000000800 */
[----:B------:R-:W-:-:S02]  /*17060*/  IMAD R8, R21, 0x2, R3 ;  /* 0x0000000215087824 */ /* 0x000fc400078e0203 */
[----:B------:R3:W-:Y:S01]  /*17070*/  @P4 STG.E.U16 desc[UR8][R4.64], R6 ;  /* 0x0000000604004986 */ /* 0x0007e2000c101508 */
[----:B------:R-:W-:Y:S02]  /*17080*/  PRMT R9, R14, 0x7632, R9 ;  /* 0x000076320e097816 */ /* 0x000fe40000000009 */
[----:B---3--:R-:W-:-:S04]  /*17090*/  LEA R4, P4, R3, R2, 0x1 ;  /* 0x0000000203047211 */ /* 0x008fc800078808ff */
[----:B------:R-:W-:Y:S02]  /*170a0*/  LEA.HI.X.SX32 R5, R3, R0, 0x1, P4 ;  /* 0x0000000003057211 */ /* 0x000fe400020f0eff */
[C---:B------:R-:W-:Y:S02]  /*170b0*/  LEA R6, P4, R8.reuse, R2, 0x1 ;  /* 0x0000000208067211 */ /* 0x040fe400078808ff */
[----:B------:R-:W-:Y:S01]  /*170c0*/  PRMT R3, R15, 0x7632, R3 ;  /* 0x000076320f037816 */ /* 0x000fe20000000003 */
[----:B------:R0:W-:Y:S01]  /*170d0*/  @P5 STG.E.U16 desc[UR8][R4.64], R9 ;  /* 0x0000000904005986 */ /* 0x0001e2000c101508 */
[----:B------:R-:W-:Y:S02]  /*170e0*/  LEA.HI.X.SX32 R7, R8, R0, 0x1, P4 ;  /* 0x0000000008077211 */ /* 0x000fe400020f0eff */
[----:B------:R-:W-:-:S03]  /*170f0*/  LOP3.LUT R10, R28, 0x104, R26, 0xfe, !PT ;  /* 0x000001041c0a7812 */ /* 0x000fc600078efe1a */
[----:B------:R3:W-:Y:S01]  /*17100*/  @P2 STG.E.U16 desc[UR8][R6.64], R3 ;  /* 0x0000000306002986 */ /* 0x0007e2000c101508 */
[----:B0-----:R-:W-:Y:S01]  /*17110*/  IMAD R4, R11, 0x2, R8 ;  /* 0x000000020b047824 */ /* 0x001fe200078e0208 */
[----:B------:R-:W0:Y:S01]  /*17120*/  LDC R9, c[0x0][0x3b8] ;  /* 0x0000ee00ff097b82 */ /* 0x000e220000000800 */
[----:B------:R-:W-:Y:S02]  /*17130*/  LOP3.LUT R5, R28, 0x106, R26, 0xfe, !PT ;  /* 0x000001061c057812 */ /* 0x000fe400078efe1a */
[----:B---3--:R-:W-:Y:S01]  /*17140*/  IMAD R3, R12, 0x2, R4 ;  /* 0x000000020c037824 */ /* 0x008fe200078e0204 */
[----:B------:R-:W-:-:S04]  /*17150*/  LEA R6, P2, R4, R2, 0x1 ;  /* 0x0000000204067211 */ /* 0x000fc800078408ff */
[----:B------:R-:W3:Y:S01]  /*17160*/  LDC R12, c[0x0][0x3b8] ;  /* 0x0000ee00ff0c7b82 */ /* 0x000ee20000000800 */
[----:B------:R-:W-:Y:S01]  /*17170*/  ISETP.LT.AND P4, PT, R10, UR4, !P0 ;  /* 0x000000040a007c0c */ /* 0x000fe2000c781270 */
[----:B------:R-:W4:Y:S01]  /*17180*/  LDCU UR4, c[0x0][0x39c] ;  /* 0x00007380ff0477ac */ /* 0x000f220008000800 */
[----:B------:R-:W-:Y:S02]  /*17190*/  LEA.HI.X.SX32 R7, R4, R0, 0x1, P2 ;  /* 0x0000000004077211 */ /* 0x000fe400010f0eff */
[----:B------:R-:W-:Y:S01]  /*171a0*/  ISETP.LT.AND P2, PT, R5, UR5, !P0 ;  /* 0x0000000505007c0c */ /* 0x000fe2000c741270 */
[----:B----4-:R-:W-:Y:S01]  /*171b0*/  IMAD R8, R13, 0x2, R3 ;  /* 0x000000020d087824 */ /* 0x010fe200078e0203 */
[----:B------:R-:W-:Y:S01]  /*171c0*/  LOP3.LUT R5, R28, 0x108, R26, 0xfe, !PT ;  /* 0x000001081c057812 */ /* 0x000fe200078efe1a */
[----:B------:R-:W4:Y:S01]  /*171d0*/  LDC R11, c[0x0][0x3b8] ;  /* 0x0000ee00ff0b7b82 */ /* 0x000f220000000800 */
[----:B------:R-:W-:Y:S01]  /*171e0*/  LEA R4, P5, R3, R2, 0x1 ;  /* 0x0000000203047211 */ /* 0x000fe200078a08ff */
[----:B------:R1:W-:Y:S02]  /*171f0*/  @P6 STG.E.U16 desc[UR8][R6.64], R16 ;  /* 0x0000001006006986 */ /* 0x0003e4000c101508 */
[----:B-1----:R-:W-:Y:S01]  /*17200*/  ISETP.LT.AND P6, PT, R5, UR6, !P0 ;  /* 0x0000000605007c0c */ /* 0x002fe2000c7c1270 */
[----:B------:R-:W1:Y:S01]  /*17210*/  LDCU UR5, c[0x0][0x39c] ;  /* 0x00007380ff0577ac */ /* 0x000e620008000800 */
[----:B------:R-:W-:-:S02]  /*17220*/  LEA.HI.X.SX32 R5, R3, R0, 0x1, P5 ;  /* 0x0000000003057211 */ /* 0x000fc400028f0eff */
[----:B------:R-:W1:Y:S01]  /*17230*/  LDC R10, c[0x0][0x3b8] ;  /* 0x0000ee00ff0a7b82 */ /* 0x000e620000000800 */
[----:B------:R-:W-:Y:S01]  /*17240*/  LOP3.LUT R3, R28, 0x10a, R26, 0xfe, !PT ;  /* 0x0000010a1c037812 */ /* 0x000fe200078efe1a */
[----:B------:R-:W0:Y:S01]  /*17250*/  LDCU UR6, c[0x0][0x39c] ;  /* 0x00007380ff0677ac */ /* 0x000e220008000800 */
[----:B------:R-:W-:-:S05]  /*17260*/  LEA R6, P5, R8, R2, 0x1 ;  /* 0x0000000208067211 */ /* 0x000fca00078a08ff */
[----:B------:R-:W2:Y:S01]  /*17270*/  LDC R13, c[0x0][0x3b8] ;  /* 0x0000ee00ff0d7b82 */ /* 0x000ea20000000800 */
[----:B------:R-:W-:Y:S01]  /*17280*/  LEA.HI.X.SX32 R7, R8, R0, 0x1, P5 ;  /* 0x0000000008077211 */ /* 0x000fe200028f0eff */
[----:B------:R0:W-:Y:S01]  /*17290*/  @P3 STG.E.U16 desc[UR8][R4.64], R17 ;  /* 0x0000001104003986 */ /* 0x0001e2000c101508 */
[----:B------:R-:W-:Y:S01]  /*172a0*/  ISETP.LT.AND P3, PT, R3, UR4, !P0 ;  /* 0x0000000403007c0c */ /* 0x000fe2000c761270 */
[----:B------:R-:W1:Y:S01]  /*172b0*/  LDCU UR4, c[0x0][0x39c] ;  /* 0x00007380ff0477ac */ /* 0x000e620008000800 */
[----:B0-----:R-:W-:-:S03]  /*172c0*/  IMAD R5, R9, 0x2, R8 ;  /* 0x0000000209057824 */ /* 0x001fc600078e0208 */
[----:B------:R-:W0:Y:S01]  /*172d0*/  LDC R9, c[0x0][0x3b8] ;  /* 0x0000ee00ff097b82 */ /* 0x000e220000000800 */
[----:B---3--:R-:W-:Y:S01]  /*172e0*/  IMAD R3, R12, 0x2, R5 ;  /* 0x000000020c037824 */ /* 0x008fe200078e0205 */
[----:B--2---:R2:W-:Y:S01]  /*172f0*/  @P4 STG.E.U16 desc[UR8][R6.64], R18 ;  /* 0x0000001206004986 */ /* 0x0045e2000c101508 */
[----:B------:R-:W-:-:S04]  /*17300*/  LEA R4, P4, R5, R2, 0x1 ;  /* 0x0000000205047211 */ /* 0x000fc800078808ff */
[----:B------:R-:W-:Y:S01]  /*17310*/  LEA.HI.X.SX32 R5, R5, R0, 0x1, P4 ;  /* 0x0000000005057211 */ /* 0x000fe200020f0eff */
[----:B------:R-:W3:Y:S01]  /*17320*/  LDC R12, c[0x0][0x3b8] ;  /* 0x0000ee00ff0c7b82 */ /* 0x000ee20000000800 */
[C-C-:B--2---:R-:W-:Y:S02]  /*17330*/  LOP3.LUT R7, R28.reuse, 0x10c, R26.reuse, 0xfe, !PT ;  /* 0x0000010c1c077812 */ /* 0x144fe400078efe1a */
[----:B------:R-:W-:Y:S02]  /*17340*/  LEA R6, P5, R3, R2, 0x1 ;  /* 0x0000000203067211 */ /* 0x000fe400078a08ff */
[----:B-1----:R-:W-:Y:S01]  /*17350*/  ISETP.LT.AND P4, PT, R7, UR5, !P0 ;  /* 0x0000000507007c0c */ /* 0x002fe2000c781270 */
[----:B------:R-:W1:Y:S01]  /*17360*/  LDCU UR5, c[0x0][0x39c] ;  /* 0x00007380ff0577ac */ /* 0x000e620008000800 */
[----:B------:R-:W-:Y:S01]  /*17370*/  LEA.HI.X.SX32 R7, R3, R0, 0x1, P5 ;  /* 0x0000000003077211 */ /* 0x000fe200028f0eff */
[----:B------:R4:W-:Y:S01]  /*17380*/  @P2 STG.E.U16 desc[UR8][R4.64], R19 ;  /* 0x0000001304002986 */ /* 0x0009e2000c101508 */
[C-C-:B------:R-:W-:Y:S01]  /*17390*/  LOP3.LUT R8, R28.reuse, 0x10e, R26.reuse, 0xfe, !PT ;  /* 0x0000010e1c087812 */ /* 0x140fe200078efe1a */
[----:B----4-:R-:W-:Y:S01]  /*173a0*/  IMAD R4, R11, 0x2, R3 ;  /* 0x000000020b047824 */ /* 0x010fe200078e0203 */
[----:B------:R-:W-:Y:S01]  /*173b0*/  LOP3.LUT R5, R28, 0x110, R26, 0xfe, !PT ;  /* 0x000001101c057812 */ /* 0x000fe200078efe1a */
[----:B------:R-:W2:Y:S02]  /*173c0*/  LDC R11, c[0x0][0x3b8] ;  /* 0x0000ee00ff0b7b82 */ /* 0x000ea40000000800 */
[----:B------:R-:W-:Y:S01]  /*173d0*/  IMAD R3, R10, 0x2, R4 ;  /* 0x000000020a037824 */ /* 0x000fe200078e0204 */
[----:B------:R-:W-:Y:S01]  /*173e0*/  ISETP.LT.AND P2, PT, R8, UR4, !P0 ;  /* 0x0000000408007c0c */ /* 0x000fe2000c741270 */
[----:B------:R-:W4:Y:S02]  /*173f0*/  LDCU UR4, c[0x0][0x39c] ;  /* 0x00007380ff0477ac */ /* 0x000f240008000800 */
[----:B------:R-:W-:-:S02]  /*17400*/  IMAD R8, R13, 0x2, R3 ;  /* 0x000000020d087824 */ /* 0x000fc400078e0203 */
[----:B------:R-:W0:Y:S08]  /*17410*/  LDC R10, c[0x0][0x3b8] ;  /* 0x0000ee00ff0a7b82 */ /* 0x000e300000000800 */
[----:B------:R-:W0:Y:S01]  /*17420*/  LDC R13, c[0x0][0x3b8] ;  /* 0x0000ee00ff0d7b82 */ /* 0x000e220000000800 */
[----:B------:R1:W-:Y:S02]  /*17430*/  @P6 STG.E.U16 desc[UR8][R6.64], R25 ;  /* 0x0000001906006986 */ /* 0x0003e4000c101508 */
[----:B-1----:R-:W-:-:S02]  /*17440*/  LEA R6, P5, R4, R2, 0x1 ;  /* 0x0000000204067211 */ /* 0x002fc400078a08ff */
[----:B------:R-:W2:Y:S02]  /*17450*/  LDL R25, [R1+0xb0] ;  /* 0x0000b00001197983 */ /* 0x000ea40000100800 */
[----:B------:R-:W-:Y:S02]  /*17460*/  LEA.HI.X.SX32 R7, R4, R0, 0x1, P5 ;  /* 0x0000000004077211 */ /* 0x000fe400028f0eff */
[----:B------:R-:W-:Y:S01]  /*17470*/  ISETP.LT.AND P5, PT, R5, UR6, !P0 ;  /* 0x0000000605007c0c */ /* 0x000fe2000c7a1270 */
[----:B------:R-:W1:Y:S01]  /*17480*/  LDCU UR6, c[0x0][0x39c] ;  /* 0x00007380ff0677ac */ /* 0x000e620008000800 */
[----:B------:R-:W-:Y:S02]  /*17490*/  LOP3.LUT R5, R28, 0x112, R26, 0xfe, !PT ;  /* 0x000001121c057812 */ /* 0x000fe400078efe1a */
[----:B------:R-:W-:Y:S01]  /*174a0*/  LEA R4, P6, R3, R2, 0x1 ;  /* 0x0000000203047211 */ /* 0x000fe200078c08ff */
[----:B------:R0:W-:Y:S01]  /*174b0*/  @P3 STG.E.U16 desc[UR8][R6.64], R24 ;  /* 0x0000001806003986 */ /* 0x0001e2000c101508 */
[----:B------:R-:W-:Y:S01]  /*174c0*/  ISETP.LT.AND P3, PT, R5, UR5, !P0 ;  /* 0x0000000505007c0c */ /* 0x000fe2000c761270 */
[----:B------:R-:W1:Y:S01]  /*174d0*/  LDCU UR5, c[0x0][0x39c] ;  /* 0x00007380ff0577ac */ /* 0x000e620008000800 */
[----:B------:R-:W-:-:S02]  /*174e0*/  LEA.HI.X.SX32 R5, R3, R0, 0x1, P6 ;  /* 0x0000000003057211 */ /* 0x000fc400030f0eff */
[C---:B0-----:R-:W-:Y:S01]  /*174f0*/  LEA R6, P6, R8.reuse, R2, 0x1 ;  /* 0x0000000208067211 */ /* 0x041fe200078c08ff */
[----:B------:R-:W2:Y:S03]  /*17500*/  LDL R24, [R1+0xb4] ;  /* 0x0000b40001187983 */ /* 0x000ea60000100800 */
[----:B------:R-:W-:Y:S01]  /*17510*/  LEA.HI.X.SX32 R7, R8, R0, 0x1, P6 ;  /* 0x0000000008077211 */ /* 0x000fe200030f0eff */
[----:B------:R0:W-:Y:S04]  /*17520*/  @P4 STG.E.U16 desc[UR8][R4.64], R27 ;  /* 0x0000001b04004986 */ /* 0x0001e8000c101508 */
[----:B------:R1:W-:Y:S01]  /*17530*/  @P2 STG.E.U16 desc[UR8][R6.64], R29 ;  /* 0x0000001d06002986 */ /* 0x0003e2000c101508 */
[----:B------:R-:W-:-:S03]  /*17540*/  LOP3.LUT R3, R28, 0x114, R26, 0xfe, !PT ;  /* 0x000001141c037812 */ /* 0x000fc600078efe1a */
[----:B0-----:R-:W2:Y:S04]  /*17550*/  LDL R27, [R1+0xb8] ;  /* 0x0000b800011b7983 */ /* 0x001ea80000100800 */
[----:B-1----:R-:W2:Y:S01]  /*17560*/  LDL R29, [R1+0xac] ;  /* 0x0000ac00011d7983 */ /* 0x002ea20000100800 */
[----:B------:R-:W-:Y:S01]  /*17570*/  IMAD R5, R9, 0x2, R8 ;  /* 0x0000000209057824 */ /* 0x000fe200078e0208 */
[----:B----4-:R-:W-:Y:S01]  /*17580*/  ISETP.LT.AND P4, PT, R3, UR4, !P0 ;  /* 0x0000000403007c0c */ /* 0x010fe2000c781270 */
[----:B------:R-:W0:Y:S01]  /*17590*/  LDCU UR4, c[0x0][0x39c] ;  /* 0x00007380ff0477ac */ /* 0x000e220008000800 */
[----:B------:R-:W-:Y:S01]  /*175a0*/  LOP3.LUT R7, R28, 0x116, R26, 0xfe, !PT ;  /* 0x000001161c077812 */ /* 0x000fe200078efe1a */
[----:B---3--:R-:W-:Y:S01]  /*175b0*/  IMAD R3, R12, 0x2, R5 ;  /* 0x000000020c037824 */ /* 0x008fe200078e0205 */
[C---:B------:R-:W-:Y:S01]  /*175c0*/  LEA R4, P2, R5.reuse, R2, 0x1 ;  /* 0x0000000205047211 */ /* 0x040fe200078408ff */
[----:B------:R-:W1:Y:S03]  /*175d0*/  LDC R9, c[0x0][0x3b8] ;  /* 0x0000ee00ff097b82 */ /* 0x000e660000000800 */
[----:B------:R-:W-:-:S02]  /*175e0*/  LEA.HI.X.SX32 R5, R5, R0, 0x1, P2 ;  /* 0x0000000005057211 */ /* 0x000fc400010f0eff */
[----:B------:R-:W-:Y:S02]  /*175f0*/  LEA R6, P6, R3, R2, 0x1 ;  /* 0x0000000203067211 */ /* 0x000fe400078c08ff */
[----:B------:R-:W-:Y:S01]  /*17600*/  ISETP.LT.AND P2, PT, R7, UR5, !P0 ;  /* 0x0000000507007c0c */ /* 0x000fe2000c741270 */
[----:B------:R-:W3:Y:S01]  /*17610*/  LDCU UR5, c[0x0][0x39c] ;  /* 0x00007380ff0577ac */ /* 0x000ee20008000800 */
[----:B------:R-:W-:Y:S01]  /*17620*/  LEA.HI.X.SX32 R7, R3, R0, 0x1, P6 ;  /* 0x0000000003077211 */ /* 0x000fe200030f0eff */
[----:B------:R-:W4:Y:S01]  /*17630*/  LDC R12, c[0x0][0x3b8] ;  /* 0x0000ee00ff0c7b82 */ /* 0x000f220000000800 */
[----:B------:R2:W-:Y:S04]  /*17640*/  @P5 STG.E.U16 desc[UR8][R4.64], R20 ;  /* 0x0000001404005986 */ /* 0x0005e8000c101508 */
[----:B------:R0:W-:Y:S01]  /*17650*/  @P3 STG.E.U16 desc[UR8][R6.64], R23 ;  /* 0x0000001706003986 */ /* 0x0001e2000c101508 */
[----:B--2---:R-:W-:Y:S01]  /*17660*/  IMAD R4, R11, 0x2, R3 ;  /* 0x000000020b047824 */ /* 0x004fe200078e0203 */
[C-C-:B------:R-:W-:Y:S01]  /*17670*/  LOP3.LUT R5, R28.reuse, 0x11a, R26.reuse, 0xfe, !PT ;  /* 0x0000011a1c057812 */ /* 0x140fe200078efe1a */
[----:B------:R-:W2:Y:S01]  /*17680*/  LDC R11, c[0x0][0x3b8] ;  /* 0x0000ee00ff0b7b82 */ /* 0x000ea20000000800 */
[----:B------:R-:W-:Y:S01]  /*17690*/  LOP3.LUT R8, R28, 0x118, R26, 0xfe, !PT ;  /* 0x000001181c087812 */ /* 0x000fe200078efe1a */
[----:B------:R-:W2:Y:S01]  /*176a0*/  LDL R20, [R1+0xc0] ;  /* 0x0000c00001147983 */ /* 0x000ea20000100800 */
[----:B0-----:R-:W-:Y:S01]  /*176b0*/  LEA R6, P3, R4, R2, 0x1 ;  /* 0x0000000204067211 */ /* 0x001fe200078608ff */
[----:B------:R-:W-:-:S02]  /*176c0*/  IMAD R3, R10, 0x2, R4 ;  /* 0x000000020a037824 */ /* 0x000fc400078e0204 */
[----:B------:R-:W2:Y:S01]  /*176d0*/  LDL R23, [R1+0xc4] ;  /* 0x0000c40001177983 */ /* 0x000ea20000100800 */
[----:B------:R-:W-:Y:S01]  /*176e0*/  LEA.HI.X.SX32 R7, R4, R0, 0x1, P3 ;  /* 0x0000000004077211 */ /* 0x000fe200018f0eff */
[----:B------:R-:W0:Y:S01]  /*176f0*/  LDC R10, c[0x0][0x3b8] ;  /* 0x0000ee00ff0a7b82 */ /* 0x000e220000000800 */
[----:B------:R-:W-:Y:S01]  /*17700*/  ISETP.LT.AND P3, PT, R5, UR6, !P0 ;  /* 0x0000000605007c0c */ /* 0x000fe2000c761270 */
[----:B------:R-:W0:Y:S01]  /*17710*/  LDCU UR6, c[0x0][0x39c] ;  /* 0x00007380ff0677ac */ /* 0x000e220008000800 */
[----:B------:R-:W-:Y:S02]  /*17720*/  LOP3.LUT R5, R28, 0x11c, R26, 0xfe, !PT ;  /* 0x0000011c1c057812 */ /* 0x000fe400078efe1a */
[----:B------:R-:W-:Y:S01]  /*17730*/  LEA R4, P6, R3, R2, 0x1 ;  /* 0x0000000203047211 */ /* 0x000fe200078c08ff */
[----:B------:R1:W-:Y:S01]  /*17740*/  @P4 STG.E.U16 desc[UR8][R6.64], R22 ;  /* 0x0000001606004986 */ /* 0x0003e2000c101508 */
[----:B---3--:R-:W-:Y:S01]  /*17750*/  ISETP.LT.AND P4, PT, R5, UR5, !P0 ;  /* 0x0000000505007c0c */ /* 0x008fe2000c781270 */
[----:B------:R-:W3:Y:S01]  /*17760*/  LDCU UR5, c[0x0][0x39c] ;  /* 0x00007380ff0577ac */ /* 0x000ee20008000800 */
[----:B------:R-:W-:-:S02]  /*17770*/  LEA.HI.X.SX32 R5, R3, R0, 0x1, P6 ;  /* 0x0000000003057211 */ /* 0x000fc400030f0eff */
[----:B------:R-:W-:Y:S01]  /*17780*/  ISETP.LT.AND P5, PT, R8, UR4, !P0 ;  /* 0x0000000408007c0c */ /* 0x000fe2000c7a1270 */
[----:B------:R-:W0:Y:S01]  /*17790*/  LDCU UR4, c[0x0][0x39c] ;  /* 0x00007380ff0477ac */ /* 0x000e220008000800 */
[----:B-1----:R-:W2:Y:S04]  /*177a0*/  LDL R22, [R1+0xc8] ;  /* 0x0000c80001167983 */ /* 0x002ea80000100800 */
[----:B------:R1:W-:Y:S04]  /*177b0*/  @P2 STG.E.U16 desc[UR8][R4.64], R29 ;  /* 0x0000001d04002986 */ /* 0x0003e8000c101508 */
[----:B-1----:R-:W2:Y:S01]  /*177c0*/  LDL R29, [R1+0xbc] ;  /* 0x0000bc00011d7983 */ /* 0x002ea20000100800 */
[----:B------:R-:W-:-:S02]  /*177d0*/  IMAD R8, R13, 0x2, R3 ;  /* 0x000000020d087824 */ /* 0x000fc400078e0203 */
[----:B------:R-:W1:Y:S03]  /*177e0*/  LDC R13, c[0x0][0x3b8] ;  /* 0x0000ee00ff0d7b82 */ /* 0x000e660000000800 */
[----:B------:R-:W-:Y:S01]  /*177f0*/  LEA R6, P6, R8, R2, 0x1 ;  /* 0x0000000208067211 */ /* 0x000fe200078c08ff */
[----:B------:R-:W-:Y:S01]  /*17800*/  IMAD R5, R9, 0x2, R8 ;  /* 0x0000000209057824 */ /* 0x000fe200078e0208 */
[----:B------:R-:W-:Y:S02]  /*17810*/  LOP3.LUT R3, R28, 0x11e, R26, 0xfe, !PT ;  /* 0x0000011e1c037812 */ /* 0x000fe400078efe1a */
[----:B------:R-:W-:Y:S01]  /*17820*/  LEA.HI.X.SX32 R7, R8, R0, 0x1, P6 ;  /* 0x0000000008077211 */ /* 0x000fe200030f0eff */
[----:B------:R-:W1:Y:S01]  /*17830*/  LDC R9, c[0x0][0x3b8] ;  /* 0x0000ee00ff097b82 */ /* 0x000e620000000800 */
[----:B0-----:R-:W-:Y:S01]  /*17840*/  ISETP.LT.AND P2, PT, R3, UR4, !P0 ;  /* 0x0000000403007c0c */ /* 0x001fe2000c741270 */
[----:B----4-:R-:W-:Y:S01]  /*17850*/  IMAD R3, R12, 0x2, R5 ;  /* 0x000000020c037824 */ /* 0x010fe200078e0205 */
[----:B------:R-:W0:Y:S01]  /*17860*/  LDCU UR4, c[0x0][0x39c] ;  /* 0x00007380ff0477ac */ /* 0x000e220008000800 */
[----:B------:R4:W-:Y:S01]  /*17870*/  @P5 STG.E.U16 desc[UR8][R6.64], R25 ;  /* 0x0000001906005986 */ /* 0x0009e2000c101508 */
[----:B------:R-:W-:-:S02]  /*17880*/  LEA R4, P5, R5, R2, 0x1 ;  /* 0x0000000205047211 */ /* 0x000fc400078a08ff */
[C-C-:B------:R-:W-:Y:S01]  /*17890*/  LOP3.LUT R8, R28.reuse, 0x122, R26.reuse, 0xfe, !PT ;  /* 0x000001221c087812 */ /* 0x140fe200078efe1a */
[----:B------:R-:W1:Y:S01]  /*178a0*/  LDC R12, c[0x0][0x3b8] ;  /* 0x0000ee00ff0c7b82 */ /* 0x000e620000000800 */
[----:B------:R-:W-:Y:S02]  /*178b0*/  LEA.HI.X.SX32 R5, R5, R0, 0x1, P5 ;  /* 0x0000000005057211 */ /* 0x000fe400028f0eff */
[--C-:B----4-:R-:W-:Y:S01]  /*178c0*/  LOP3.LUT R7, R28, 0x120, R26.reuse, 0xfe, !PT ;  /* 0x000001201c077812 */ /* 0x110fe200078efe1a */
[----:B------:R-:W4:Y:S01]  /*178d0*/  LDL R25, [R1+0x110] ;  /* 0x0001100001197983 */ /* 0x000f220000100800 */
[----:B------:R-:W-:Y:S02]  /*178e0*/  LEA R6, P6, R3, R2, 0x1 ;  /* 0x0000000203067211 */ /* 0x000fe400078c08ff */
[----:B---3--:R-:W-:Y:S01]  /*178f0*/  ISETP.LT.AND P5, PT, R7, UR5, !P0 ;  /* 0x0000000507007c0c */ /* 0x008fe2000c7a1270 */
[----:B------:R2:W-:Y:S01]  /*17900*/  @P3 STG.E.U16 desc[UR8][R4.64], R24 ;  /* 0x0000001804003986 */ /* 0x0005e2000c101508 */
[----:B------:R-:W-:Y:S01]  /*17910*/  LEA.HI.X.SX32 R7, R3, R0, 0x1, P6 ;  /* 0x0000000003077211 */ /* 0x000fe200030f0eff */
[----:B------:R-:W3:Y:S04]  /*17920*/  LDCU UR5, c[0x0][0x39c] ;  /* 0x00007380ff0577ac */ /* 0x000ee80008000800 */
[----:B------:R2:W-:Y:S02]  /*17930*/  @P4 STG.E.U16 desc[UR8][R6.64], R27 ;  /* 0x0000001b06004986 */ /* 0x0005e4000c101508 */
[----:B--2---:R-:W-:Y:S01]  /*17940*/  IMAD R4, R11, 0x2, R3 ;  /* 0x000000020b047824 */ /* 0x004fe200078e0203 */
[----:B0-----:R-:W-:Y:S01]  /*17950*/  ISETP.LT.AND P3, PT, R8, UR4, !P0 ;  /* 0x0000000408007c0c */ /* 0x001fe2000c761270 */
[----:B------:R-:W0:Y:S01]  /*17960*/  LDCU UR4, c[0x0][0x39c] ;  /* 0x00007380ff0477ac */ /* 0x000e220008000800 */
[----:B------:R-:W-:Y:S01]  /*17970*/  LOP3.LUT R5, R28, 0x124, R26, 0xfe, !PT ;  /* 0x000001241c057812 */ /* 0x000fe200078efe1a */
[----:B------:R-:W2:Y:S01]  /*17980*/  LDL R24, [R1+0x114] ;  /* 0x0001140001187983 */ /* 0x000ea20000100800 */
[----:B------:R-:W0:Y:S01]  /*17990*/  LDC R11, c[0x0][0x3b8] ;  /* 0x0000ee00ff0b7b82 */ /* 0x000e220000000800 */
[----:B------:R-:W-:-:S02]  /*179a0*/  LEA R6, P4, R4, R2, 0x1 ;  /* 0x0000000204067211 */ /* 0x000fc400078808ff */
[----:B------:R-:W2:Y:S02]  /*179b0*/  LDL R27, [R1+0x118] ;  /* 0x00011800011b7983 */ /* 0x000ea40000100800 */
[----:B------:R-:W-:-:S05]  /*179c0*/  LEA.HI.X.SX32 R7, R4, R0, 0x1, P4 ;  /* 0x0000000004077211 */ /* 0x000fca00020f0eff */
[----:B------:R0:W-:Y:S04]  /*179d0*/  @P2 STG.E.U16 desc[UR8][R6.64], R29 ;  /* 0x0000001d06002986 */ /* 0x0001e8000c101508 */
[----:B0-----:R-:W2:Y:S01]  /*179e0*/  LDL R29, [R1+0xcc] ;  /* 0x0000cc00011d7983 */ /* 0x001ea20000100800 */
[----:B------:R-:W-:Y:S01]  /*179f0*/  IMAD R3, R10, 0x2, R4 ;  /* 0x000000020a037824 */ /* 0x000fe200078e0204 */
[----:B------:R-:W-:Y:S01]  /*17a00*/  ISETP.LT.AND P4, PT, R5, UR6, !P0 ;  /* 0x0000000605007c0c */ /* 0x000fe2000c781270 */
[----:B------:R-:W0:Y:S01]  /*17a10*/  LDC R10, c[0x0][0x3b8] ;  /* 0x0000ee00ff0a7b82 */ /* 0x000e220000000800 */
[----:B------:R-:W-:Y:S01]  /*17a20*/  LOP3.LUT R5, R28, 0x126, R26, 0xfe, !PT ;  /* 0x000001261c057812 */ /* 0x000fe200078efe1a */
[----:B-1----:R-:W-:Y:S01]  /*17a30*/  IMAD R8, R13, 0x2, R3 ;  /* 0x000000020d087824 */ /* 0x002fe200078e0203 */
[----:B------:R-:W-:Y:S01]  /*17a40*/  LEA R4, P6, R3, R2, 0x1 ;  /* 0x0000000203047211 */ /* 0x000fe200078c08ff */
[----:B------:R-:W1:Y:S01]  /*17a50*/  LDCU UR6, c[0x0][0x39c] ;  /* 0x00007380ff0677ac */ /* 0x000e620008000800 */
[----:B---3--:R-:W-:-:S02]  /*17a60*/  ISETP.LT.AND P2, PT, R5, UR5, !P0 ;  /* 0x0000000505007c0c */ /* 0x008fc4000c741270 */
[----:B------:R-:W-:Y:S01]  /*17a70*/  LEA.HI.X.SX32 R5, R3, R0, 0x1, P6 ;  /* 0x0000000003057211 */ /* 0x000fe200030f0eff */
[----:B------:R-:W3:Y:S01]  /*17a80*/  LDCU UR5, c[0x0][0x39c] ;  /* 0x00007380ff0577ac */ /* 0x000ee20008000800 */
[----:B------:R-:W-:Y:S01]  /*17a90*/  LEA R6, P6, R8, R2, 0x1 ;  /* 0x0000000208067211 */ /* 0x000fe200078c08ff */
[----:B------:R-:W0:Y:S01]  /*17aa0*/  LDC R13, c[0x0][0x3b8] ;  /* 0x0000ee00ff0d7b82 */ /* 0x000e220000000800 */
[----:B------:R-:W-:Y:S01]  /*17ab0*/  LOP3.LUT R3, R28, 0x128, R26, 0xfe, !PT ;  /* 0x000001281c037812 */ /* 0x000fe200078efe1a */
[----:B------:R1:W-:Y:S01]  /*17ac0*/  @P5 STG.E.U16 desc[UR8][R4.64], R20 ;  /* 0x0000001404005986 */ /* 0x0003e2000c101508 */
[----:B------:R-:W-:Y:S02]  /*17ad0*/  LEA.HI.X.SX32 R7, R8, R0, 0x1, P6 ;  /* 0x0000000008077211 */ /* 0x000fe400030f0eff */
[----:B------:R-:W-:Y:S01]  /*17ae0*/  ISETP.LT.AND P5, PT, R3, UR4, !P0 ;  /* 0x0000000403007c0c */ /* 0x000fe2000c7a1270 */
[----:B------:R-:W0:Y:S02]  /*17af0*/  LDCU UR4, c[0x0][0x39c] ;  /* 0x00007380ff0477ac */ /* 0x000e240008000800 */
[----:B------:R3:W-:Y:S01]  /*17b00*/  @P3 STG.E.U16 desc[UR8][R6.64], R23 ;  /* 0x0000001706003986 */ /* 0x0007e2000c101508 */
[----:B-1----:R-:W-:-:S03]  /*17b10*/  IMAD R5, R9, 0x2, R8 ;  /* 0x0000000209057824 */ /* 0x002fc600078e0208 */
[----:B------:R-:W4:Y:S01]  /*17b20*/  LDL R20, [R1+0x120] ;  /* 0x0001200001147983 */ /* 0x000f220000100800 */
[----:B------:R-:W1:Y:S01]  /*17b30*/  LDC R9, c[0x0][0x3b8] ;  /* 0x0000ee00ff097b82 */ /* 0x000e620000000800 */
[----:B------:R-:W-:Y:S01]  /*17b40*/  IMAD R3, R12, 0x2, R5 ;  /* 0x000000020c037824 */ /* 0x000fe200078e0205 */
[-C--:B------:R-:W-:Y:S01]  /*17b50*/  LEA R4, P3, R5, R2.reuse, 0x1 ;  /* 0x0000000205047211 */ /* 0x080fe200078608ff */
[----:B---3--:R-:W3:Y:S01]  /*17b60*/  LDL R23, [R1+0x124] ;  /* 0x0001240001177983 */ /* 0x008ee20000100800 */
[----:B------:R-:W-:Y:S02]  /*17b70*/  LOP3.LUT R7, R28, 0x12a, R26, 0xfe, !PT ;  /* 0x0000012a1c077812 */ /* 0x000fe400078efe1a */
[----:B------:R-:W-:Y:S02]  /*17b80*/  LEA R6, P6, R3, R2, 0x1 ;  /* 0x0000000203067211 */ /* 0x000fe400078c08ff */
[----:B------:R-:W0:Y:S01]  /*17b90*/  LDC R12, c[0x0][0x3b8] ;  /* 0x0000ee00ff0c7b82 */ /* 0x000e220000000800 */
[----:B------:R-:W-:-:S02]  /*17ba0*/  LEA.HI.X.SX32 R5, R5, R0, 0x1, P3 ;  /* 0x0000000005057211 */ /* 0x000fc400018f0eff */
[----:B------:R-:W-:Y:S01]  /*17bb0*/  ISETP.LT.AND P3, PT, R7, UR5, !P0 ;  /* 0x0000000507007c0c */ /* 0x000fe2000c761270 */
[----:B------:R-:W0:Y:S01]  /*17bc0*/  LDCU UR5, c[0x0][0x39c] ;  /* 0x00007380ff0577ac */ /* 0x000e220008000800 */
[----:B------:R-:W-:Y:S01]  /*17bd0*/  LEA.HI.X.SX32 R7, R3, R0, 0x1, P6 ;  /* 0x0000000003077211 */ /* 0x000fe200030f0eff */
[----:B------:R1:W-:Y:S01]  /*17be0*/  @P4 STG.E.U16 desc[UR8][R4.64], R22 ;  /* 0x0000001604004986 */ /* 0x0003e2000c101508 */
[----:B------:R-:W-:-:S03]  /*17bf0*/  LOP3.LUT R8, R28, 0x12c, R26, 0xfe, !PT ;  /* 0x0000012c1c087812 */ /* 0x000fc600078efe1a */
[----:B-1----:R-:W3:Y:S04]  /*17c00*/  LDL R22, [R1+0x128] ;  /* 0x0001280001167983 */ /* 0x002ee80000100800 */
[----:B--2---:R1:W-:Y:S04]  /*17c10*/  @P2 STG.E.U16 desc[UR8][R6.64], R29 ;  /* 0x0000001d06002986 */ /* 0x0043e8000c101508 */
[----:B-1----:R-:W2:Y:S01]  /*17c20*/  LDL R29, [R1+0x11c] ;  /* 0x00011c00011d7983 */ /* 0x002ea20000100800 */
[----:B------:R-:W-:Y:S01]  /*17c30*/  IMAD R4, R11, 0x2, R3 ;  /* 0x000000020b047824 */ /* 0x000fe200078e0203 */
[----:B------:R-:W-:Y:S01]  /*17c40*/  LOP3.LUT R5, R28, 0x12e, R26, 0xfe, !PT ;  /* 0x0000012e1c057812 */ /* 0x000fe200078efe1a */
[----:B------:R-:W1:Y:S03]  /*17c50*/  LDC R11, c[0x0][0x3b8] ;  /* 0x0000ee00ff0b7b82 */ /* 0x000e660000000800 */
[----:B------:R-:W-:Y:S01]  /*17c60*/  LEA R6, P2, R4, R2, 0x1 ;  /* 0x0000000204067211 */ /* 0x000fe200078408ff */
[----:B0-----:R-:W-:Y:S01]  /*17c70*/  IMAD R3, R10, 0x2, R4 ;  /* 0x000000020a037824 */ /* 0x001fe200078e0204 */
[----:B------:R-:W-:Y:S01]  /*17c80*/  ISETP.LT.AND P4, PT, R8, UR4, !P0 ;  /* 0x0000000408007c0c */ /* 0x000fe2000c781270 */
[----:B------:R-:W0:Y:S01]  /*17c90*/  LDCU UR4, c[0x0][0x39c] ;  /* 0x00007380ff0477ac */ /* 0x000e220008000800 */
[----:B------:R-:W-:Y:S01]  /*17ca0*/  LEA.HI.X.SX32 R7, R4, R0, 0x1, P2 ;  /* 0x0000000004077211 */ /* 0x000fe200010f0eff */
[----:B------:R-:W1:Y:S01]  /*17cb0*/  LDC R10, c[0x0][0x3b8] ;  /* 0x0000ee00ff0a7b82 */ /* 0x000e620000000800 */
[----:B------:R-:W-:Y:S01]  /*17cc0*/  ISETP.LT.AND P2, PT, R5, UR6, !P0 ;  /* 0x0000000605007c0c */ /* 0x000fe2000c741270 */
[----:B------:R-:W-:Y:S01]  /*17cd0*/  IMAD R8, R13, 0x2, R3 ;  /* 0x000000020d087824 */ /* 0x000fe200078e0203 */
[----:B------:R-:W-:-:S02]  /*17ce0*/  LOP3.LUT R5, R28, 0x130, R26, 0xfe, !PT ;  /* 0x000001301c057812 */ /* 0x000fc400078efe1a */
[----:B------:R-:W-:Y:S01]  /*17cf0*/  LEA R4, P6, R3, R2, 0x1 ;  /* 0x0000000203047211 */ /* 0x000fe200078c08ff */
[----:B----4-:R4:W-:Y:S01]  /*17d00*/  @P5 STG.E.U16 desc[UR8][R6.64], R25 ;  /* 0x0000001906005986 */ /* 0x0109e2000c101508 */
[----:B------:R-:W-:Y:S01]  /*17d10*/  ISETP.LT.AND P5, PT, R5, UR5, !P0 ;  /* 0x0000000505007c0c */ /* 0x000fe2000c7a1270 */
[----:B------:R-:W0:Y:S01]  /*17d20*/  LDCU UR5, c[0x0][0x39c] ;  /* 0x00007380ff0577ac */ /* 0x000e220008000800 */
[----:B------:R-:W-:Y:S01]  /*17d30*/  LEA.HI.X.SX32 R5, R3, R0, 0x1, P6 ;  /* 0x0000000003057211 */ /* 0x000fe200030f0eff */
[----:B------:R-:W1:Y:S01]  /*17d40*/  LDC R13, c[0x0][0x3b8] ;  /* 0x0000ee00ff0d7b82 */ /* 0x000e620000000800 */
[----:B------:R-:W0:Y:S03]  /*17d50*/  LDCU UR6, c[0x0][0x39c] ;  /* 0x00007380ff0677ac */ /* 0x000e260008000800 */
[----:B------:R0:W-:Y:S01]  /*17d60*/  @P3 STG.E.U16 desc[UR8][R4.64], R24 ;  /* 0x0000001804003986 */ /* 0x0001e2000c101508 */
[----:B----4-:R-:W-:-:S03]  /*17d70*/  LEA R6, P6, R8, R2, 0x1 ;  /* 0x0000000208067211 */ /* 0x010fc600078c08ff */
[----:B------:R-:W4:Y:S01]  /*17d80*/  LDL R25, [R1+0x130] ;  /* 0x0001300001197983 */ /* 0x000f220000100800 */
[----:B------:R-:W-:Y:S01]  /*17d90*/  LEA.HI.X.SX32 R7, R8, R0, 0x1, P6 ;  /* 0x0000000008077211 */ /* 0x000fe200030f0eff */
[----:B0-----:R-:W-:Y:S01]  /*17da0*/  IMAD R5, R9, 0x2, R8 ;  /* 0x0000000209057824 */ /* 0x001fe200078e0208 */
[----:B------:R-:W-:-:S03]  /*17db0*/  LOP3.LUT R3, R28, 0x132, R26, 0xfe, !PT ;  /* 0x000001321c037812 */ /* 0x000fc600078efe1a */
[----:B------:R0:W-:Y:S01]  /*17dc0*/  @P4 STG.E.U16 desc[UR8][R6.64], R27 ;  /* 0x0000001b06004986 */ /* 0x0001e2000c101508 */
[----:B------:R-:W1:Y:S01]  /*17dd0*/  LDC R9, c[0x0][0x3b8] ;  /* 0x0000ee00ff097b82 */ /* 0x000e620000000800 */
[----:B------:R-:W-:Y:S02]  /*17de0*/  LEA R4, P4, R5, R2, 0x1 ;  /* 0x0000000205047211 */ /* 0x000fe400078808ff */
[----:B------:R-:W4:Y:S01]  /*17df0*/  LDL R24, [R1+0x134] ;  /* 0x0001340001187983 */ /* 0x000f220000100800 */
[----:B------:R-:W-:Y:S01]  /*17e00*/  ISETP.LT.AND P3, PT, R3, UR4, !P0 ;  /* 0x0000000403007c0c */ /* 0x000fe2000c761270 */
[----:B------:R-:W-:Y:S01]  /*17e10*/  IMAD R3, R12, 0x2, R5 ;  /* 0x000000020c037824 */ /* 0x000fe200078e0205 */
[----:B------:R-:W-:Y:S01]  /*17e20*/  LEA.HI.X.SX32 R5, R5, R0, 0x1, P4 ;  /* 0x0000000005057211 */ /* 0x000fe200020f0eff */
[----:B------:R-:W1:Y:S01]  /*17e30*/  LDCU UR4, c[0x0][0x39c] ;  /* 0x00007380ff0477ac */ /* 0x000e620008000800 */
[----:B------:R-:W1:Y:S01]  /*17e40*/  LDC R12, c[0x0][0x3b8] ;  /* 0x0000ee00ff0c7b82 */ /* 0x000e620000000800 */
[C-C-:B------:R-:W-:Y:S01]  /*17e50*/  LOP3.LUT R8, R28.reuse, 0x136, R26.reuse, 0xfe, !PT ;  /* 0x000001361c087812 */ /* 0x140fe200078efe1a */
[----:B0-----:R-:W4:Y:S04]  /*17e60*/  LDL R27, [R1+0x138] ;  /* 0x00013800011b7983 */ /* 0x001f280000100800 */
[----:B--2---:R0:W-:Y:S04]  /*17e70*/  @P2 STG.E.U16 desc[UR8][R4.64], R29 ;  /* 0x0000001d04002986 */ /* 0x0041e8000c101508 */
[----:B0-----:R-:W2:Y:S01]  /*17e80*/  LDL R29, [R1+0x12c] ;  /* 0x00012c00011d7983 */ /* 0x001ea20000100800 */
[----:B------:R-:W-:-:S02]  /*17e90*/  LOP3.LUT R7, R28, 0x134, R26, 0xfe, !PT ;  /* 0x000001341c077812 */ /* 0x000fc400078efe1a */
[----:B------:R-:W-:Y:S02]  /*17ea0*/  LEA R6, P6, R3, R2, 0x1 ;  /* 0x0000000203067211 */ /* 0x000fe400078c08ff */
[----:B------:R-:W-:Y:S01]  /*17eb0*/  ISETP.LT.AND P4, PT, R7, UR5, !P0 ;  /* 0x0000000507007c0c */ /* 0x000fe2000c781270 */
[----:B------:R-:W0:Y:S01]  /*17ec0*/  LDCU UR5, c[0x0][0x39c] ;  /* 0x00007380ff0577ac */ /* 0x000e220008000800 */
[----:B------:R-:W-:Y:S01]  /*17ed0*/  LEA.HI.X.SX32 R7, R3, R0, 0x1, P6 ;  /* 0x0000000003077211 */ /* 0x000fe200030f0eff */
[----:B-1----:R-:W-:Y:S01]  /*17ee0*/  IMAD R5, R11, 0x2, R3 ;  /* 0x000000020b057824 */ /* 0x002fe200078e0203 */
[----:B------:R-:W-:Y:S01]  /*17ef0*/  ISETP.LT.AND P2, PT, R8, UR4, !P0 ;  /* 0x0000000408007c0c */ /* 0x000fe2000c741270 */
[----:B------:R-:W1:Y:S01]  /*17f00*/  LDC R11, c[0x0][0x3b8] ;  /* 0x0000ee00ff0b7b82 */ /* 0x000e620000000800 */
[----:B------:R-:W0:Y:S01]  /*17f10*/  LDCU UR4, c[0x0][0x39c] ;  /* 0x00007380ff0477ac */ /* 0x000e220008000800 */
[----:B------:R3:W-:Y:S01]  /*17f20*/  @P5 STG.E.U16 desc[UR8][R6.64], R20 ;  /* 0x0000001406005986 */ /* 0x0007e2000c101508 */
[----:B------:R-:W-:Y:S01]  /*17f30*/  LEA R4, P5, R5, R2, 0x1 ;  /* 0x0000000205047211 */ /* 0x000fe200078a08ff */
[----:B------:R-:W-:-:S03]  /*17f40*/  IMAD R3, R10, 0x2, R5 ;  /* 0x000000020a037824 */ /* 0x000fc600078e0205 */
[----:B------:R-:W-:Y:S01]  /*17f50*/  LEA.HI.X.SX32 R5, R5, R0, 0x1, P5 ;  /* 0x0000000005057211 */ /* 0x000fe200028f0eff */
[----:B------:R-:W-:Y:S01]  /*17f60*/  IMAD R8, R12, 0x2, R3 ;  /* 0x000000020c087824 */ /* 0x000fe200078e0203 */
[----:B------:R-:W1:Y:S01]  /*17f70*/  LDC R10, c[0x0][0x3b8] ;  /* 0x0000ee00ff0a7b82 */ /* 0x000e620000000800 */
[C-C-:B---3--:R-:W-:Y:S02]  /*17f80*/  LOP3.LUT R6, R28.reuse, 0x138, R26.reuse, 0xfe, !PT ;  /* 0x000001381c067812 */ /* 0x148fe400078efe1a */
[----:B------:R-:W-:Y:S01]  /*17f90*/  LOP3.LUT R7, R28, 0x13a, R26, 0xfe, !PT ;  /* 0x0000013a1c077812 */ /* 0x000fe200078efe1a */
[----:B------:R3:W-:Y:S01]  /*17fa0*/  @P3 STG.E.U16 desc[UR8][R4.64], R23 ;  /* 0x0000001704003986 */ /* 0x0007e2000c101508 */
[----:B------:R-:W-:Y:S01]  /*17fb0*/  ISETP.LT.AND P5, PT, R6, UR6, !P0 ;  /* 0x0000000606007c0c */ /* 0x000fe2000c7a1270 */
[----:B------:R-:W1:Y:S01]  /*17fc0*/  LDCU UR6, c[0x0][0x39c] ;  /* 0x00007380ff0677ac */ /* 0x000e620008000800 */
[----:B------:R-:W-:Y:S01]  /*17fd0*/  LEA R6, P6, R3, R2, 0x1 ;  /* 0x0000000203067211 */ /* 0x000fe200078c08ff */
[----:B------:R-:W1:Y:S01]  /*17fe0*/  LDC R12, c[0x0][0x3b8] ;  /* 0x0000ee00ff0c7b82 */ /* 0x000e620000000800 */
[----:B0-----:R-:W-:Y:S01]  /*17ff0*/  ISETP.LT.AND P3, PT, R7, UR5, !P0 ;  /* 0x0000000507007c0c */ /* 0x001fe2000c761270 */
[----:B------:R-:W0:Y:S01]  /*18000*/  LDCU UR5, c[0x0][0x39c] ;  /* 0x00007380ff0577ac */ /* 0x000e220008000800 */
[----:B------:R-:W-:-:S02]  /*18010*/  LEA.HI.X.SX32 R7, R3, R0, 0x1, P6 ;  /* 0x0000000003077211 */ /* 0x000fc400030f0eff */
[----:B---3--:R-:W-:-:S04]  /*18020*/  LEA R4, P6, R8, R2, 0x1 ;  /* 0x0000000208047211 */ /* 0x008fc800078c08ff */
[----:B------:R-:W-:Y:S01]  /*18030*/  LEA.HI.X.SX32 R5, R8, R0, 0x1, P6 ;  /* 0x0000000008057211 */ /* 0x000fe200030f0eff */
[----:B------:R-:W-:Y:S04]  /*18040*/  @P4 STG.E.U16 desc[UR8][R6.64], R22 ;  /* 0x0000001606004986 */ /* 0x000fe8000c101508 */
[----:B--2---:R2:W-:Y:S04]  /*18050*/  @P2 STG.E.U16 desc[UR8][R4.64], R29 ;  /* 0x0000001d04002986 */ /* 0x0045e8000c101508 */
[----:B--2---:R-:W2:Y:S01]  /*18060*/  LDL R29, [R1+0x13c] ;  /* 0x00013c00011d7983 */ /* 0x004ea20000100800 */
[----:B------:R-:W-:-:S02]  /*18070*/  IMAD R6, R9, 0x2, R8 ;  /* 0x0000000209067824 */ /* 0x000fc400078e0208 */
[----:B------:R-:W3:Y:S01]  /*18080*/  LDC R9, c[0x0][0x3b8] ;  /* 0x0000ee00ff097b82 */ /* 0x000ee20000000800 */
[----:B------:R-:W-:Y:S02]  /*18090*/  LOP3.LUT R3, R28, 0x13c, R26, 0xfe, !PT ;  /* 0x0000013c1c037812 */ /* 0x000fe400078efe1a */
[----:B------:R-:W-:Y:S02]  /*180a0*/  LEA R4, P2, R6, R2, 0x1 ;  /* 0x0000000206047211 */ /* 0x000fe400078408ff */
[----:B------:R-:W-:Y:S01]  /*180b0*/  ISETP.LT.AND P4, PT, R3, UR4, !P0 ;  /* 0x0000000403007c0c */ /* 0x000fe2000c781270 */
[----:B-1----:R-:W-:Y:S01]  /*180c0*/  IMAD R3, R11, 0x2, R6 ;  /* 0x000000020b037824 */ /* 0x002fe200078e0206 */
[----:B------:R-:W1:Y:S01]  /*180d0*/  LDCU UR4, c[0x0][0x39c] ;  /* 0x00007380ff0477ac */ /* 0x000e620008000800 */
[----:B------:R-:W-:Y:S01]  /*180e0*/  LOP3.LUT R7, R28, 0x13e, R26, 0xfe, !PT ;  /* 0x0000013e1c077812 */ /* 0x000fe200078efe1a */
[----:B------:R-:W2:Y:S01]  /*180f0*/  LDC R11, c[0x0][0x3b8] ;  /* 0x0000ee00ff0b7b82 */ /* 0x000ea20000000800 */
[----:B------:R-:W-:-:S02]  /*18100*/  LEA.HI.X.SX32 R5, R6, R0, 0x1, P2 ;  /* 0x0000000006057211 */ /* 0x000fc400010f0eff */
[----:B------:R-:W-:Y:S02]  /*18110*/  LEA R6, P6, R3, R2, 0x1 ;  /* 0x0000000203067211 */ /* 0x000fe400078c08ff */
[----:B0-----:R-:W-:Y:S01]  /*18120*/  ISETP.LT.AND P2, PT, R7, UR5, !P0 ;  /* 0x0000000507007c0c */ /* 0x001fe2000c741270 */
[----:B----4-:R0:W-:Y:S01]  /*18130*/  @P5 STG.E.U16 desc[UR8][R4.64], R25 ;  /* 0x0000001904005986 */ /* 0x0101e2000c101508 */
[----:B------:R-:W-:Y:S01]  /*18140*/  LEA.HI.X.SX32 R7, R3, R0, 0x1, P6 ;  /* 0x0000000003077211 */ /* 0x000fe200030f0eff */
[----:B------:R-:W-:Y:S01]  /*18150*/  IMAD R3, R10, 0x2, R3 ;  /* 0x000000020a037824 */ /* 0x000fe200078e0203 */
[C-C-:B------:R-:W-:Y:S01]  /*18160*/  LOP3.LUT R8, R28.reuse, 0x140, R26.reuse, 0xfe, !PT ;  /* 0x000001401c087812 */ /* 0x140fe200078efe1a */
[----:B------:R-:W4:Y:S01]  /*18170*/  LDCU UR5, c[0x0][0x39c] ;  /* 0x00007380ff0577ac */ /* 0x000f220008000800 */
[----:B------:R-:W2:Y:S01]  /*18180*/  LDC R10, c[0x0][0x3b8] ;  /* 0x0000ee00ff0a7b82 */ /* 0x000ea20000000800 */
[----:B------:R1:W-:Y:S01]  /*18190*/  @P3 STG.E.U16 desc[UR8][R6.64], R24 ;  /* 0x0000001806003986 */ /* 0x0003e2000c101508 */
[----:B0-----:R-:W-:Y:S01]  /*181a0*/  LOP3.LUT R4, R28, 0x142, R26, 0xfe, !PT ;  /* 0x000001421c047812 */ /* 0x001fe200078efe1a */
[----:B---3--:R-:W-:Y:S01]  /*181b0*/  IMAD R5, R9, 0x2, R3 ;  /* 0x0000000209057824 */ /* 0x008fe200078e0203 */
[----:B-1----:R-:W-:-:S04]  /*181c0*/  LEA R6, P3, R3, R2, 0x1 ;  /* 0x0000000203067211 */ /* 0x002fc800078608ff */
[----:B------:R-:W-:Y:S02]  /*181d0*/  LEA.HI.X.SX32 R7, R3, R0, 0x1, P3 ;  /* 0x0000000003077211 */ /* 0x000fe400018f0eff */
[----:B------:R-:W-:Y:S01]  /*181e0*/  ISETP.LT.AND P3, PT, R4, UR4, !P0 ;  /* 0x0000000404007c0c */ /* 0x000fe2000c761270 */
[----:B------:R-:W-:Y:S01]  /*181f0*/  STL [R1+0x6b8], R2 ;  /* 0x0006b80201007387 */ /* 0x000fe20000100800 */
[----:B------:R-:W-:Y:S01]  /*18200*/  LEA R4, P6, R5, R2, 0x1 ;  /* 0x0000000205047211 */ /* 0x000fe200078c08ff */
[----:B------:R-:W0:Y:S01]  /*18210*/  LDCU UR4, c[0x0][0x39c] ;  /* 0x00007380ff0477ac */ /* 0x000e220008000800 */
[----:B------:R-:W-:Y:S01]  /*18220*/  ISETP.LT.AND P5, PT, R8, UR6, !P0 ;  /* 0x0000000608007c0c */ /* 0x000fe2000c7a1270 */
[----:B------:R-:W-:Y:S01]  /*18230*/  IMAD R8, R13, 0x2, R5 ;  /* 0x000000020d087824 */ /* 0x000fe200078e0205 */
[----:B------:R-:W-:Y:S01]  /*18240*/  LEA.HI.X.SX32 R5, R5, R0, 0x1, P6 ;  /* 0x0000000005057211 */ /* 0x000fe200030f0eff */
[----:B------:R1:W-:Y:S01]  /*18250*/  @P4 STG.E.U16 desc[UR8][R6.64], R27 ;  /* 0x0000001b06004986 */ /* 0x0003e2000c101508 */
[----:B------:R-:W3:Y:S01]  /*18260*/  LDCU UR6, c[0x0][0x39c] ;  /* 0x00007380ff0677ac */ /* 0x000ee20008000800 */
[----:B------:R-:W-:-:S04]  /*18270*/  LOP3.LUT R3, R28, 0x144, R26, 0xfe, !PT ;  /* 0x000001441c037812 */ /* 0x000fc800078efe1a */
[----:B----4-:R-:W-:Y:S02]  /*18280*/  ISETP.LT.AND P4, PT, R3, UR5, !P0 ;  /* 0x0000000503007c0c */ /* 0x010fe4000c781270 */
[----:B------:R-:W-:Y:S01]  /*18290*/  PRMT R9, R16, 0x7632, R9 ;  /* 0x0000763210097816 */ /* 0x000fe20000000009 */
[----:B------:R-:W-:Y:S01]  /*182a0*/  STL [R1+0x6bc], R0 ;  /* 0x0006bc0001007387 */ /* 0x000fe20000100800 */
[----:B------:R-:W-:Y:S01]  /*182b0*/  LOP3.LUT R3, R28, 0x146, R26, 0xfe, !PT ;  /* 0x000001461c037812 */ /* 0x000fe200078efe1a */
[----:B------:R-:W4:Y:S01]  /*182c0*/  LDCU UR5, c[0x0][0x39c] ;  /* 0x00007380ff0577ac */ /* 0x000f220008000800 */
[----:B-1----:R-:W-:-:S04]  /*182d0*/  LEA R6, P6, R8, R2, 0x1 ;  /* 0x0000000208067211 */ /* 0x002fc800078c08ff */
[----:B------:R-:W-:Y:S01]  /*182e0*/  LEA.HI.X.SX32 R7, R8, R0, 0x1, P6 ;  /* 0x0000000008077211 */ /* 0x000fe200030f0eff */
[----:B--2---:R1:W-:Y:S02]  /*182f0*/  @P2 STG.E.U16 desc[UR8][R4.64], R29 ;  /* 0x0000001d04002986 */ /* 0x0043e4000c101508 */
[----:B-1----:R-:W1:Y:S01]  /*18300*/  S2R R29, SR_TID.X ;  /* 0x00000000001d7919 */ /* 0x002e620000002100 */
[----:B------:R-:W-:Y:S01]  /*18310*/  IMAD R4, R11, 0x2, R8 ;  /* 0x000000020b047824 */ /* 0x000fe200078e0208 */
[----:B---3--:R-:W-:Y:S01]  /*18320*/  ISETP.LT.AND P2, PT, R3, UR6, !P0 ;  /* 0x0000000603007c0c */ /* 0x008fe2000c741270 */
[----:B------:R-:W2:Y:S02]  /*18330*/  LDCU UR6, c[0x0][0x39c] ;  /* 0x00007380ff0677ac */ /* 0x000ea40008000800 */
[----:B------:R-:W-:Y:S01]  /*18340*/  IMAD R3, R10, 0x2, R4 ;  /* 0x000000020a037824 */ /* 0x000fe200078e0204 */
[----:B------:R3:W-:Y:S03]  /*18350*/  @P5 STG.E.U16 desc[UR8][R6.64], R9 ;  /* 0x0000000906005986 */ /* 0x0007e6000c101508 */
[----:B------:R-:W-:Y:S01]  /*18360*/  IMAD R16, R12, 0x2, R3 ;  /* 0x000000020c107824 */ /* 0x000fe200078e0203 */
[----:B---3--:R-:W-:-:S04]  /*18370*/  LEA R6, P5, R4, R2, 0x1 ;  /* 0x0000000204067211 */ /* 0x008fc800078a08ff */
[----:B------:R-:W-:Y:S02]  /*18380*/  LEA R8, P6, R16, R2, 0x1 ;  /* 0x0000000210087211 */ /* 0x000fe400078c08ff */
[----:B------:R-:W-:Y:S02]  /*18390*/  LEA.HI.X.SX32 R7, R4, R0, 0x1, P5 ;  /* 0x0000000004077211 */ /* 0x000fe400028f0eff */
[----:B------:R-:W-:Y:S02]  /*183a0*/  LEA R4, P5, R3, R2, 0x1 ;  /* 0x0000000203047211 */ /* 0x000fe400078a08ff */
[----:B-1----:R-:W-:-:S04]  /*183b0*/  SHF.R.U32.HI R2, RZ, 0x8, R29 ;  /* 0x00000008ff027819 */ /* 0x002fc8000001161d */
[----:B------:R-:W-:Y:S02]  /*183c0*/  SGXT.U32 R2, R2, 0x1 ;  /* 0x000000010202781a */ /* 0x000fe40000000000 */
[-C--:B------:R-:W-:Y:S02]  /*183d0*/  LEA.HI.X.SX32 R5, R3, R0.reuse, 0x1, P5 ;  /* 0x0000000003057211 */ /* 0x080fe400028f0eff */
[----:B------:R-:W-:Y:S02]  /*183e0*/  LEA.HI.X.SX32 R9, R16, R0, 0x1, P6 ;  /* 0x0000000010097211 */ /* 0x000fe400030f0eff */
[----:B------:R-:W-:-:S05]  /*183f0*/  LOP3.LUT R0, R28, 0x17a, R2, 0xfe, !PT ;  /* 0x0000017a1c007812 */ /* 0x000fca00078efe02 */
[----:B------:R1:W-:Y:S02]  /*18400*/  STL [R1], R0 ;  /* 0x0000000001007387 */ /* 0x0003e40000100800 */
[----:B-1----:R-:W-:-:S05]  /*18410*/  LOP3.LUT R0, R28, 0x17c, R2, 0xfe, !PT ;  /* 0x0000017c1c007812 */ /* 0x002fca00078efe02 */
[----:B------:R1:W-:Y:S02]  /*18420*/  STL [R1+0x4], R0 ;  /* 0x0000040001007387 */ /* 0x0003e40000100800 */
        /* <DEDUP_REMOVED lines=119> */
[----:B------:R1:W-:Y:S01]  /*18ba0*/  STL [R1+0x170], R0 ;  /* 0x0001700001007387 */ /* 0x0003e20000100800 */
[----:B------:R-:W-:Y:S02]  /*18bb0*/  PRMT R11, R17, 0x7632, R11 ;  /* 0x00007632110b7816 */ /* 0x000fe4000000000b */
[----:B-1----:R-:W-:-:S05]  /*18bc0*/  LOP3.LUT R0, R28, 0x1f6, R2, 0xfe, !PT ;  /* 0x000001f61c007812 */ /* 0x002fca00078efe02 */
[----:B------:R1:W-:Y:S01]  /*18bd0*/  STL [R1+0x174], R0 ;  /* 0x0001740001007387 */ /* 0x0003e20000100800 */
[----:B------:R-:W-:Y:S02]  /*18be0*/  PRMT R18, R18, 0x7632, R18 ;  /* 0x0000763212127816 */ /* 0x000fe40000000012 */
[----:B------:R-:W-:Y:S02]  /*18bf0*/  PRMT R19, R19, 0x7632, R19 ;  /* 0x0000763213137816 */ /* 0x000fe40000000013 */
[C-C-:B-1----:R-:W-:Y:S01]  /*18c00*/  LOP3.LUT R0, R28.reuse, 0x1f8, R2.reuse, 0xfe, !PT ;  /* 0x000001f81c007812 */ /* 0x142fe200078efe02 */
[----:B------:R-:W-:Y:S04]  /*18c10*/  @P3 STG.E.U16 desc[UR8][R6.64], R11 ;  /* 0x0000000b06003986 */ /* 0x000fe8000c101508 */
[----:B------:R1:W-:Y:S01]  /*18c20*/  STL [R1+0x178], R0 ;  /* 0x0001780001007387 */ /* 0x0003e20000100800 */
[----:B------:R-:W-:-:S03]  /*18c30*/  LOP3.LUT R27, R28, 0x148, R2, 0xfe, !PT ;  /* 0x000001481c1b7812 */ /* 0x000fc600078efe02 */
[----:B------:R-:W-:Y:S01]  /*18c40*/  @P4 STG.E.U16 desc[UR8][R4.64], R18 ;  /* 0x0000001204004986 */ /* 0x000fe2000c101508 */
[C-C-:B------:R-:W-:Y:S02]  /*18c50*/  LOP3.LUT R17, R28.reuse, 0x14a, R2.reuse, 0xfe, !PT ;  /* 0x0000014a1c117812 */ /* 0x140fe400078efe02 */
[C-C-:B-1----:R-:W-:Y:S01]  /*18c60*/  LOP3.LUT R0, R28.reuse, 0x1fa, R2.reuse, 0xfe, !PT ;  /* 0x000001fa1c007812 */ /* 0x142fe200078efe02 */
[----:B------:R1:W-:Y:S01]  /*18c70*/  @P2 STG.E.U16 desc[UR8][R8.64], R19 ;  /* 0x0000001308002986 */ /* 0x0003e2000c101508 */
[C-C-:B------:R-:W-:Y:S02]  /*18c80*/  LOP3.LUT R14, R28.reuse, 0x14c, R2.reuse, 0xfe, !PT ;  /* 0x0000014c1c0e7812 */ /* 0x140fe400078efe02 */
[C-C-:B------:R-:W-:Y:S01]  /*18c90*/  LOP3.LUT R15, R28.reuse, 0x14e, R2.reuse, 0xfe, !PT ;  /* 0x0000014e1c0f7812 */ /* 0x140fe200078efe02 */
[----:B------:R3:W-:Y:S01]  /*18ca0*/  STL [R1+0x17c], R0 ;  /* 0x00017c0001007387 */ /* 0x0007e20000100800 */
[C-C-:B------:R-:W-:Y:S02]  /*18cb0*/  LOP3.LUT R25, R28.reuse, 0x150, R2.reuse, 0xfe, !PT ;  /* 0x000001501c197812 */ /* 0x140fe400078efe02 */
[----:B------:R-:W-:-:S02]  /*18cc0*/  LOP3.LUT R24, R28, 0x152, R2, 0xfe, !PT ;  /* 0x000001521c187812 */ /* 0x000fc400078efe02 */
[C-C-:B------:R-:W-:Y:S02]  /*18cd0*/  LOP3.LUT R23, R28.reuse, 0x154, R2.reuse, 0xfe, !PT ;  /* 0x000001541c177812 */ /* 0x140fe400078efe02 */
[C-C-:B------:R-:W-:Y:S02]  /*18ce0*/  LOP3.LUT R21, R28.reuse, 0x156, R2.reuse, 0xfe, !PT ;  /* 0x000001561c157812 */ /* 0x140fe400078efe02 */
[C-C-:B-1----:R-:W-:Y:S01]  /*18cf0*/  LOP3.LUT R19, R28.reuse, 0x158, R2.reuse, 0xfe, !PT ;  /* 0x000001581c137812 */ /* 0x142fe200078efe02 */
[----:B---3--:R-:W3:Y:S01]  /*18d00*/  LDL.LU R0, [R1+0x6bc] ;  /* 0x0006bc0001007983 */ /* 0x008ee20000300800 */
[C-C-:B------:R-:W-:Y:S02]  /*18d10*/  LOP3.LUT R20, R28.reuse, 0x15a, R2.reuse, 0xfe, !PT ;  /* 0x0000015a1c147812 */ /* 0x140fe400078efe02 */
[C-C-:B------:R-:W-:Y:S02]  /*18d20*/  LOP3.LUT R9, R28.reuse, 0x15c, R2.reuse, 0xfe, !PT ;  /* 0x0000015c1c097812 */ /* 0x140fe400078efe02 */
[----:B------:R-:W-:-:S02]  /*18d30*/  LOP3.LUT R11, R28, 0x15e, R2, 0xfe, !PT ;  /* 0x0000015e1c0b7812 */ /* 0x000fc400078efe02 */
[C-C-:B------:R-:W-:Y:S02]  /*18d40*/  LOP3.LUT R3, R28.reuse, 0x160, R2.reuse, 0xfe, !PT ;  /* 0x000001601c037812 */ /* 0x140fe400078efe02 */
[C-C-:B------:R-:W-:Y:S02]  /*18d50*/  LOP3.LUT R6, R28.reuse, 0x162, R2.reuse, 0xfe, !PT ;  /* 0x000001621c067812 */ /* 0x140fe400078efe02 */
[C-C-:B------:R-:W-:Y:S02]  /*18d60*/  LOP3.LUT R10, R28.reuse, 0x164, R2.reuse, 0xfe, !PT ;  /* 0x000001641c0a7812 */ /* 0x140fe400078efe02 */
        /* <DEDUP_REMOVED lines=10> */
[----:B------:R-:W-:Y:S02]  /*18e10*/  LOP3.LUT R28, R28, 0x1fc, R2, 0xfe, !PT ;  /* 0x000001fc1c1c7812 */ /* 0x000fe400078efe02 */
[----:B------:R-:W3:Y:S01]  /*18e20*/  LDL.LU R2, [R1+0x6b8] ;  /* 0x0006b80001027983 */ /* 0x000ee20000300800 */
[----:B--2---:R-:W-:Y:S01]  /*18e30*/  ISETP.LT.AND P5, PT, R14, UR6, !P0 ;  /* 0x000000060e007c0c */ /* 0x004fe2000c7a1270 */
[----:B------:R-:W1:Y:S02]  /*18e40*/  LDCU UR6, c[0x0][0x39c] ;  /* 0x00007380ff0677ac */ /* 0x000e640008000800 */
[----:B------:R2:W-:Y:S04]  /*18e50*/  STL [R1+0x144], R28 ;  /* 0x0001441c01007387 */ /* 0x0005e80000100800 */
[----:B------:R-:W3:Y:S01]  /*18e60*/  LDL.LU R14, [R1+0x70] ;  /* 0x00007000010e7983 */ /* 0x000ee20000300800 */
[----:B--2---:R-:W2:Y:S01]  /*18e70*/  LDC R28, c[0x0][0x3b8] ;  /* 0x0000ee00ff1c7b82 */ /* 0x004ea20000000800 */
[----:B0-----:R-:W-:Y:S01]  /*18e80*/  ISETP.LT.AND P3, PT, R27, UR4, !P0 ;  /* 0x000000041b007c0c */ /* 0x001fe2000c761270 */
[----:B------:R-:W0:Y:S06]  /*18e90*/  LDCU UR4, c[0x0][0x39c] ;  /* 0x00007380ff0477ac */ /* 0x000e2c0008000800 */
[----:B------:R-:W0:Y:S01]  /*18ea0*/  LDC R27, c[0x0][0x3b8] ;  /* 0x0000ee00ff1b7b82 */ /* 0x000e220000000800 */
[----:B----4-:R-:W-:Y:S01]  /*18eb0*/  ISETP.LT.AND P2, PT, R17, UR5, !P0 ;  /* 0x0000000511007c0c */ /* 0x010fe2000c741270 */
[----:B------:R-:W4:Y:S01]  /*18ec0*/  LDCU UR5, c[0x0][0x39c] ;  /* 0x00007380ff0577ac */ /* 0x000f220008000800 */
[----:B--2---:R-:W-:-:S04]  /*18ed0*/  IMAD R28, R28, 0x2, R16 ;  /* 0x000000021c1c7824 */ /* 0x004fc800078e0210 */
[----:B0-----:R-:W-:Y:S01]  /*18ee0*/  IMAD R27, R27, 0x2, R28 ;  /* 0x000000021b1b7824 */ /* 0x001fe200078e021c */
[----:B---3--:R-:W-:-:S04]  /*18ef0*/  LEA R16, P4, R28, R2, 0x1 ;  /* 0x000000021c107211 */ /* 0x008fc800078808ff */
[----:B------:R-:W-:Y:S02]  /*18f00*/  LEA.HI.X.SX32 R17, R28, R0, 0x1, P4 ;  /* 0x000000001c117211 */ /* 0x000fe400020f0eff */
[----:B------:R-:W-:-:S05]  /*18f10*/  PRMT R28, R14, 0x7632, R28 ;  /* 0x000076320e1c7816 */ /* 0x000fca000000001c */
[----:B------:R0:W-:Y:S04]  /*18f20*/  @P3 STG.E.U16 desc[UR8][R16.64], R28 ;  /* 0x0000001c10003986 */ /* 0x0001e8000c101508 */
[----:B0-----:R-:W2:Y:S01]  /*18f30*/  LDL.LU R16, [R1+0x74] ;  /* 0x0000740001107983 */ /* 0x001ea20000300800 */
[----:B------:R-:W-:Y:S01]  /*18f40*/  ISETP.LT.AND P4, PT, R15, UR7, !P0 ;  /* 0x000000070f007c0c */ /* 0x000fe2000c781270 */
[----:B------:R-:W0:Y:S01]  /*18f50*/  LDCU UR7, c[0x0][0x39c] ;  /* 0x00007380ff0777ac */ /* 0x000e220008000800 */
[----:B------:R-:W3:Y:S01]  /*18f60*/  LDC R15, c[0x0][0x3b8] ;  /* 0x0000ee00ff0f7b82 */ /* 0x000ee20000000800 */
[----:B------:R-:W-:Y:S01]  /*18f70*/  LEA R14, P6, R27, R2, 0x1 ;  /* 0x000000021b0e7211 */ /* 0x000fe200078c08ff */
[----:B---3--:R-:W-:-:S03]  /*18f80*/  IMAD R28, R15, 0x2, R27 ;  /* 0x000000020f1c7824 */ /* 0x008fc600078e021b */
[----:B------:R-:W-:Y:S02]  /*18f90*/  LEA.HI.X.SX32 R15, R27, R0, 0x1, P6 ;  /* 0x000000001b0f7211 */ /* 0x000fe400030f0eff */
[----:B------:R-:W-:Y:S01]  /*18fa0*/  ISETP.LT.AND P3, PT, R25, UR4, !P0 ;  /* 0x0000000419007c0c */ /* 0x000fe2000c761270 */
[----:B------:R-:W3:Y:S01]  /*18fb0*/  LDC R27, c[0x0][0x3b8] ;  /* 0x0000ee00ff1b7b82 */ /* 0x000ee20000000800 */
[----:B------:R-:W0:Y:S07]  /*18fc0*/  LDCU UR4, c[0x0][0x39c] ;  /* 0x00007380ff0477ac */ /* 0x000e2e0008000800 */
[----:B------:R-:W0:Y:S01]  /*18fd0*/  LDC R25, c[0x0][0x3b8] ;  /* 0x0000ee00ff197b82 */ /* 0x000e220000000800 */
[----:B--2---:R-:W-:-:S05]  /*18fe0*/  PRMT R17, R16, 0x7632, R17 ;  /* 0x0000763210117816 */ /* 0x004fca0000000011 */
[----:B------:R2:W-:Y:S04]  /*18ff0*/  @P2 STG.E.U16 desc[UR8][R14.64], R17 ;  /* 0x000000110e002986 */ /* 0x0005e8000c101508 */
[----:B--2---:R-:W2:Y:S01]  /*19000*/  LDL.LU R15, [R1+0x78] ;  /* 0x00007800010f7983 */ /* 0x004ea20000300800 */
[----:B----4-:R-:W-:Y:S01]  /*19010*/  ISETP.LT.AND P2, PT, R24, UR5, !P0 ;  /* 0x0000000518007c0c */ /* 0x010fe2000c741270 */
[----:B------:R-:W4:Y:S02]  /*19020*/  LDCU UR5, c[0x0][0x39c] ;  /* 0x00007380ff0577ac */ /* 0x000f240008000800 */
[----:B------:R-:W3:Y:S01]  /*19030*/  LDL.LU R24, [R1+0x7c] ;  /* 0x00007c0001187983 */ /* 0x000ee20000300800 */
[----:B------:R-:W-:-:S04]  /*19040*/  LEA R16, P6, R28, R2, 0x1 ;  /* 0x000000021c107211 */ /* 0x000fc800078c08ff */
[----:B------:R-:W-:Y:S02]  /*19050*/  LEA.HI.X.SX32 R17, R28, R0, 0x1, P6 ;  /* 0x000000001c117211 */ /* 0x000fe400030f0eff */
[----:B-1----:R-:W-:Y:S01]  /*19060*/  ISETP.LT.AND P6, PT, R23, UR6, !P0 ;  /* 0x0000000617007c0c */ /* 0x002fe2000c7c1270 */
[----:B------:R-:W1:Y:S01]  /*19070*/  LDCU UR6, c[0x0][0x39c] ;  /* 0x00007380ff0677ac */ /* 0x000e620008000800 */
[----:B--2---:R-:W-:Y:S01]  /*19080*/  PRMT R14, R15, 0x7632, R14 ;  /* 0x000076320f0e7816 */ /* 0x004fe2000000000e */
[----:B0-----:R-:W-:Y:S02]  /*19090*/  IMAD R15, R25, 0x2, R28 ;  /* 0x00000002190f7824 */ /* 0x001fe400078e021c */
[----:B------:R-:W0:Y:S02]  /*190a0*/  LDC R28, c[0x0][0x3b8] ;  /* 0x0000ee00ff1c7b82 */ /* 0x000e240000000800 */
[----:B------:R2:W-:Y:S06]  /*190b0*/  @P5 STG.E.U16 desc[UR8][R16.64], R14 ;  /* 0x0000000e10005986 */ /* 0x0005ec000c101508 */
[----:B------:R-:W1:Y:S01]  /*190c0*/  LDC R25, c[0x0][0x3b8] ;  /* 0x0000ee00ff197b82 */ /* 0x000e620000000800 */
[----:B--2---:R-:W-:-:S04]  /*190d0*/  LEA R16, P5, R15, R2, 0x1 ;  /* 0x000000020f107211 */ /* 0x004fc800078a08ff */
[----:B------:R-:W-:Y:S01]  /*190e0*/  LEA.HI.X.SX32 R17, R15, R0, 0x1, P5 ;  /* 0x000000000f117211 */ /* 0x000fe200028f0eff */
[--C-:B0-----:R-:W-:Y:S01]  /*190f0*/  IMAD R23, R28, 0x2, R15.reuse ;  /* 0x000000021c177824 */ /* 0x101fe200078e020f */
[----:B---3--:R-:W-:Y:S01]  /*19100*/  PRMT R15, R24, 0x7632, R15 ;  /* 0x00007632180f7816 */ /* 0x008fe2000000000f */
[----:B------:R-:W0:Y:S04]  /*19110*/  LDC R28, c[0x0][0x3b8] ;  /* 0x0000ee00ff1c7b82 */ /* 0x000e280000000800 */
[----:B------:R2:W-:Y:S01]  /*19120*/  @P4 STG.E.U16 desc[UR8][R16.64], R15 ;  /* 0x0000000f10004986 */ /* 0x0005e2000c101508 */
[----:B------:R-:W-:Y:S01]  /*19130*/  LEA R14, P5, R23, R2, 0x1 ;  /* 0x00000002170e7211 */ /* 0x000fe200078a08ff */
[----:B------:R-:W-:Y:S02]  /*19140*/  IMAD R24, R27, 0x2, R23 ;  /* 0x000000021b187824 */ /* 0x000fe400078e0217 */
[----:B------:R-:W3:Y:S01]  /*19150*/  LDC R27, c[0x0][0x3b8] ;  /* 0x0000ee00ff1b7b82 */ /* 0x000ee20000000800 */
[----:B--2---:R-:W2:Y:S01]  /*19160*/  LDL.LU R16, [R1+0xa0] ;  /* 0x0000a00001107983 */ /* 0x004ea20000300800 */
[----:B------:R-:W-:-:S03]  /*19170*/  LEA.HI.X.SX32 R15, R23, R0, 0x1, P5 ;  /* 0x00000000170f7211 */ /* 0x000fc600028f0eff */
[----:B------:R-:W3:Y:S01]  /*19180*/  LDL.LU R23, [R1+0xa4] ;  /* 0x0000a40001177983 */ /* 0x000ee20000300800 */
[----:B--2---:R-:W-:Y:S02]  /*19190*/  PRMT R17, R16, 0x7632, R17 ;  /* 0x0000763210117816 */ /* 0x004fe40000000011 */
[----:B------:R-:W-:-:S03]  /*191a0*/  LEA R16, P4, R24, R2, 0x1 ;  /* 0x0000000218107211 */ /* 0x000fc600078808ff */
[----:B------:R3:W-:Y:S02]  /*191b0*/  @P3 STG.E.U16 desc[UR8][R14.64], R17 ;  /* 0x000000110e003986 */ /* 0x0007e4000c101508 */
[----:B---3--:R-:W-:Y:S02]  /*191c0*/  PRMT R14, R23, 0x7632, R14 ;  /* 0x00007632170e7816 */ /* 0x008fe4000000000e */
[----:B------:R-:W-:Y:S01]  /*191d0*/  LEA.HI.X.SX32 R17, R24, R0, 0x1, P4 ;  /* 0x0000000018117211 */ /* 0x000fe200020f0eff */
[----:B-1----:R-:W-:Y:S01]  /*191e0*/  IMAD R15, R25, 0x2, R24 ;  /* 0x00000002190f7824 */ /* 0x002fe200078e0218 */
[----:B------:R-:W-:Y:S01]  /*191f0*/  ISETP.LT.AND P5, PT, R21, UR4, !P0 ;  /* 0x0000000415007c0c */ /* 0x000fe2000c7a1270 */
[----:B------:R-:W2:Y:S01]  /*19200*/  LDL.LU R25, [R1+0xac] ;  /* 0x0000ac0001197983 */ /* 0x000ea20000300800 */
[----:B------:R-:W1:Y:S01]  /*19210*/  LDCU UR4, c[0x0][0x39c] ;  /* 0x00007380ff0477ac */ /* 0x000e620008000800 */
[----:B----4-:R-:W-:Y:S01]  /*19220*/  ISETP.LT.AND P3, PT, R19, UR5, !P0 ;  /* 0x0000000513007c0c */ /* 0x010fe2000c761270 */
[----:B------:R-:W3:Y:S01]  /*19230*/  LDC R23, c[0x0][0x3b8] ;  /* 0x0000ee00ff177b82 */ /* 0x000ee20000000800 */
[----:B------:R4:W-:Y:S01]  /*19240*/  @P2 STG.E.U16 desc[UR8][R16.64], R14 ;  /* 0x0000000e10002986 */ /* 0x0009e2000c101508 */
[----:B0-----:R-:W-:Y:S01]  /*19250*/  IMAD R19, R28, 0x2, R15 ;  /* 0x000000021c137824 */ /* 0x001fe200078e020f */
[----:B------:R-:W-:Y:S01]  /*19260*/  ISETP.LT.AND P4, PT, R20, UR6, !P0 ;  /* 0x0000000614007c0c */ /* 0x000fe2000c781270 */
[----:B------:R-:W0:Y:S04]  /*19270*/  LDCU UR5, c[0x0][0x39c] ;  /* 0x00007380ff0577ac */ /* 0x000e280008000800 */
[----:B------:R-:W0:Y:S01]  /*19280*/  LDC R24, c[0x0][0x3b8] ;  /* 0x0000ee00ff187b82 */ /* 0x000e220000000800 */
[----:B------:R-:W0:Y:S01]  /*19290*/  LDCU UR6, c[0x0][0x39c] ;  /* 0x00007380ff0677ac */ /* 0x000e220008000800 */
[----:B----4-:R-:W4:Y:S01]  /*192a0*/  LDL.LU R17, [R1+0xa8] ;  /* 0x0000a80001117983 */ /* 0x010f220000300800 */
[----:B------:R-:W-:-:S04]  /*192b0*/  LEA R14, P2, R15, R2, 0x1 ;  /* 0x000000020f0e7211 */ /* 0x000fc800078408ff */
[----:B------:R-:W-:Y:S02]  /*192c0*/  LEA.HI.X.SX32 R15, R15, R0, 0x1, P2 ;  /* 0x000000000f0f7211 */ /* 0x000fe400010f0eff */
[----:B------:R-:W-:Y:S02]  /*192d0*/  LEA R16, P2, R19, R2, 0x1 ;  /* 0x0000000213107211 */ /* 0x000fe400078408ff */
[----:B--2---:R-:W-:Y:S02]  /*192e0*/  PRMT R21, R25, 0x7632, R21 ;  /* 0x0000763219157816 */ /* 0x004fe40000000015 */
[----:B------:R-:W2:Y:S04]  /*192f0*/  LDL.LU R25, [R1+0xbc] ;  /* 0x0000bc0001197983 */ /* 0x000ea80000300800 */
[----:B------:R-:W2:Y:S01]  /*19300*/  LDL.LU R28, [R1+0xc8] ;  /* 0x0000c800011c7983 */ /* 0x000ea20000300800 */
[----:B----4-:R-:W-:-:S02]  /*19310*/  PRMT R20, R17, 0x7632, R20 ;  /* 0x0000763211147816 */ /* 0x010fc40000000014 */
[----:B------:R-:W-:-:S03]  /*19320*/  LEA.HI.X.SX32 R17, R19, R0, 0x1, P2 ;  /* 0x0000000013117211 */ /* 0x000fc600010f0eff */
[----:B------:R4:W-:Y:S01]  /*19330*/  @P6 STG.E.U16 desc[UR8][R14.64], R20 ;  /* 0x000000140e006986 */ /* 0x0009e2000c101508 */
[----:B-1----:R-:W-:Y:S01]  /*19340*/  ISETP.LT.AND P2, PT, R9, UR4, !P0 ;  /* 0x0000000409007c0c */ /* 0x002fe2000c741270 */
[----:B------:R-:W-:Y:S01]  /*19350*/  IMAD R9, R27, 0x2, R19 ;  /* 0x000000021b097824 */ /* 0x000fe200078e0213 */
[----:B------:R-:W1:Y:S01]  /*19360*/  LDCU UR4, c[0x0][0x39c] ;  /* 0x00007380ff0477ac */ /* 0x000e620008000800 */
[----:B------:R0:W-:Y:S01]  /*19370*/  @P5 STG.E.U16 desc[UR8][R16.64], R21 ;  /* 0x0000001510005986 */ /* 0x0001e2000c101508 */
[----:B------:R-:W1:Y:S03]  /*19380*/  LDC R19, c[0x0][0x3b8] ;  /* 0x0000ee00ff137b82 */ /* 0x000e660000000800 */
[----:B----4-:R-:W4:Y:S04]  /*19390*/  LDL.LU R20, [R1+0xb0] ;  /* 0x0000b00001147983 */ /* 0x010f280000300800 */
[----:B------:R-:W2:Y:S04]  /*193a0*/  LDL.LU R27, [R1+0xb8] ;  /* 0x0000b800011b7983 */ /* 0x000ea80000300800 */
[----:B0-----:R-:W2:Y:S01]  /*193b0*/  LDL.LU R21, [R1+0xb4] ;  /* 0x0000b40001157983 */ /* 0x001ea20000300800 */
[----:B------:R-:W-:Y:S01]  /*193c0*/  LEA R14, P5, R9, R2, 0x1 ;  /* 0x00000002090e7211 */ /* 0x000fe200078a08ff */
[----:B---3--:R-:W-:-:S03]  /*193d0*/  IMAD R17, R23, 0x2, R9 ;  /* 0x0000000217117824 */ /* 0x008fc600078e0209 */
[----:B------:R-:W-:Y:S02]  /*193e0*/  LEA.HI.X.SX32 R15, R9, R0, 0x1, P5 ;  /* 0x00000000090f7211 */ /* 0x000fe400028f0eff */
[----:B------:R-:W-:Y:S02]  /*193f0*/  LEA R16, P6, R17, R2, 0x1 ;  /* 0x0000000211107211 */ /* 0x000fe400078c08ff */
[----:B------:R-:W-:Y:S01]  /*19400*/  ISETP.LT.AND P5, PT, R11, UR5, !P0 ;  /* 0x000000050b007c0c */ /* 0x000fe2000c7a1270 */
[----:B------:R-:W0:Y:S01]  /*19410*/  LDCU UR5, c[0x0][0x39c] ;  /* 0x00007380ff0577ac */ /* 0x000e220008000800 */
[----:B----4-:R-:W-:Y:S02]  /*19420*/  PRMT R9, R20, 0x7632, R9 ;  /* 0x0000763214097816 */ /* 0x010fe40000000009 */
[----:B------:R-:W3:Y:S03]  /*19430*/  LDC R20, c[0x0][0x3b8] ;  /* 0x0000ee00ff147b82 */ /* 0x000ee60000000800 */
[----:B------:R4:W-:Y:S01]  /*19440*/  @P3 STG.E.U16 desc[UR8][R14.64], R9 ;  /* 0x000000090e003986 */ /* 0x0009e2000c101508 */
[----:B--2---:R-:W-:Y:S01]  /*19450*/  PRMT R11, R21, 0x7632, R11 ;  /* 0x00007632150b7816 */ /* 0x004fe2000000000b */
[----:B----4-:R-:W-:Y:S01]  /*19460*/  IMAD R9, R24, 0x2, R17 ;  /* 0x0000000218097824 */ /* 0x010fe200078e0211 */
[----:B------:R-:W-:Y:S01]  /*19470*/  LEA.HI.X.SX32 R17, R17, R0, 0x1, P6 ;  /* 0x0000000011117211 */ /* 0x000fe200030f0eff */
[----:B------:R-:W2:Y:S01]  /*19480*/  LDL.LU R24, [R1+0xc4] ;  /* 0x0000c40001187983 */ /* 0x000ea20000300800 */
[----:B------:R-:W-:Y:S01]  /*19490*/  ISETP.LT.AND P3, PT, R3, UR6, !P0 ;  /* 0x0000000603007c0c */ /* 0x000fe2000c761270 */
[----:B------:R-:W4:Y:S02]  /*194a0*/  LDC R21, c[0x0][0x3b8] ;  /* 0x0000ee00ff157b82 */ /* 0x000f240000000800 */
[----:B------:R0:W-:Y:S01]  /*194b0*/  @P4 STG.E.U16 desc[UR8][R16.64], R11 ;  /* 0x0000000b10004986 */ /* 0x0001e2000c101508 */
[----:B------:R-:W-:Y:S01]  /*194c0*/  PRMT R3, R25, 0x7632, R3 ;  /* 0x0000763219037816 */ /* 0x000fe20000000003 */
[----:B------:R-:W2:Y:S02]  /*194d0*/  LDCU UR6, c[0x0][0x39c] ;  /* 0x00007380ff0677ac */ /* 0x000ea40008000800 */
[----:B0-----:R-:W4:Y:S01]  /*194e0*/  LDL.LU R16, [R1+0xc0] ;  /* 0x0000c00001107983 */ /* 0x001f220000300800 */
[C---:B------:R-:W-:Y:S01]  /*194f0*/  LEA R14, P6, R9.reuse, R2, 0x1 ;  /* 0x00000002090e7211 */ /* 0x040fe200078c08ff */
[----:B------:R-:W0:Y:S02]  /*19500*/  LDC R17, c[0x0][0x3b8] ;  /* 0x0000ee00ff117b82 */ /* 0x000e240000000800 */
[----:B------:R-:W4:Y:S01]  /*19510*/  LDL.LU R25, [R1+0xcc] ;  /* 0x0000cc0001197983 */ /* 0x000f220000300800 */
[----:B-1----:R-:W-:Y:S01]  /*19520*/  ISETP.LT.AND P4, PT, R6, UR4, !P0 ;  /* 0x0000000406007c0c */ /* 0x002fe2000c781270 */
[----:B------:R-:W1:Y:S01]  /*19530*/  LDCU UR4, c[0x0][0x39c] ;  /* 0x00007380ff0477ac */ /* 0x000e620008000800 */
[----:B------:R-:W-:Y:S01]  /*19540*/  LEA.HI.X.SX32 R15, R9, R0, 0x1, P6 ;  /* 0x00000000090f7211 */ /* 0x000fe200030f0eff */
[----:B------:R-:W4:Y:S01]  /*19550*/  LDL.LU R23, [R1+0x110] ;  /* 0x0001100001177983 */ /* 0x000f220000300800 */
[----:B------:R-:W-:Y:S01]  /*19560*/  ISETP.LT.AND P6, PT, R10, UR7, !P0 ;  /* 0x000000070a007c0c */ /* 0x000fe2000c7c1270 */
[----:B------:R-:W-:Y:S01]  /*19570*/  IMAD R6, R19, 0x2, R9 ;  /* 0x0000000213067824 */ /* 0x000fe200078e0209 */
[----:B------:R-:W-:Y:S01]  /*19580*/  PRMT R10, R27, 0x7632, R10 ;  /* 0x000076321b0a7816 */ /* 0x000fe2000000000a */
[----:B------:R-:W0:Y:S01]  /*19590*/  LDC R19, c[0x0][0x3b8] ;  /* 0x0000ee00ff137b82 */ /* 0x000e220000000800 */
[----:B------:R-:W4:Y:S01]  /*195a0*/  LDL.LU R27, [R1+0x114] ;  /* 0x00011400011b7983 */ /* 0x000f220000300800 */
[----:B---3--:R-:W-:Y:S01]  /*195b0*/  IMAD R9, R20, 0x2, R6 ;  /* 0x0000000214097824 */ /* 0x008fe200078e0206 */
[----:B------:R-:W3:Y:S02]  /*195c0*/  LDCU UR7, c[0x0][0x39c] ;  /* 0x00007380ff0777ac */ /* 0x000ee40008000800 */
[----:B------:R1:W-:Y:S03]  /*195d0*/  @P2 STG.E.U16 desc[UR8][R14.64], R10 ;  /* 0x0000000a0e002986 */ /* 0x0003e6000c101508 */
[----:B------:R-:W0:Y:S01]  /*195e0*/  LDC R20, c[0x0][0x3b8] ;  /* 0x0000ee00ff147b82 */ /* 0x000e220000000800 */
[----:B-1----:R-:W-:-:S04]  /*195f0*/  LEA R10, P2, R6, R2, 0x1 ;  /* 0x00000002060a7211 */ /* 0x002fc800078408ff */
[----:B------:R-:W-:Y:S02]  /*19600*/  LEA.HI.X.SX32 R11, R6, R0, 0x1, P2 ;  /* 0x00000000060b7211 */ /* 0x000fe400010f0eff */
[----:B------:R-:W-:-:S03]  /*19610*/  LEA R14, P2, R9, R2, 0x1 ;  /* 0x00000002090e7211 */ /* 0x000fc600078408ff */
[----:B------:R1:W-:Y:S01]  /*19620*/  @P5 STG.E.U16 desc[UR8][R10.64], R3 ;  /* 0x000000030a005986 */ /* 0x0003e2000c101508 */
[----:B------:R-:W-:Y:S02]  /*19630*/  LEA.HI.X.SX32 R15, R9, R0, 0x1, P2 ;  /* 0x00000000090f7211 */ /* 0x000fe400010f0eff */
[----:B------:R-:W-:Y:S01]  /*19640*/  ISETP.LT.AND P5, PT, R8, UR4, !P0 ;  /* 0x0000000408007c0c */ /* 0x000fe2000c7a1270 */
[----:B------:R-:W0:Y:S01]  /*19650*/  LDCU UR4, c[0x0][0x39c] ;  /* 0x00007380ff0477ac */ /* 0x000e220008000800 */
[----:B-1----:R-:W-:Y:S02]  /*19660*/  PRMT R11, R28, 0x7632, R11 ;  /* 0x000076321c0b7816 */ /* 0x002fe4000000000b */
[----:B------:R-:W3:Y:S01]  /*19670*/  LDL.LU R28, [R1+0x118] ;  /* 0x00011800011c7983 */ /* 0x000ee20000300800 */
[----:B--2---:R-:W-:Y:S02]  /*19680*/  PRMT R3, R24, 0x7632, R3 ;  /* 0x0000763218037816 */ /* 0x004fe40000000003 */
[----:B----4-:R-:W-:Y:S01]  /*19690*/  PRMT R6, R16, 0x7632, R6 ;  /* 0x0000763210067816 */ /* 0x010fe20000000006 */
[----:B------:R-:W-:-:S05]  /*196a0*/  IMAD R16, R21, 0x2, R9 ;  /* 0x0000000215107824 */ /* 0x000fca00078e0209 */
[----:B------:R-:W-:-:S04]  /*196b0*/  LEA R8, P2, R16, R2, 0x1 ;  /* 0x0000000210087211 */ /* 0x000fc800078408ff */
[----:B------:R-:W-:Y:S01]  /*196c0*/  LEA.HI.X.SX32 R9, R16, R0, 0x1, P2 ;  /* 0x0000000010097211 */ /* 0x000fe200010f0eff */
[----:B------:R1:W-:Y:S04]  /*196d0*/  @P3 STG.E.U16 desc[UR8][R14.64], R6 ;  /* 0x000000060e003986 */ /* 0x0003e8000c101508 */
[----:B------:R2:W-:Y:S01]  /*196e0*/  @P4 STG.E.U16 desc[UR8][R8.64], R3 ;  /* 0x0000000308004986 */ /* 0x0005e2000c101508 */
[----:B------:R-:W-:Y:S01]  /*196f0*/  ISETP.LT.AND P2, PT, R7, UR6, !P0 ;  /* 0x0000000607007c0c */ /* 0x000fe2000c741270 */
[----:B0-----:R-:W-:Y:S01]  /*19700*/  IMAD R7, R17, 0x2, R16 ;  /* 0x0000000211077824 */ /* 0x001fe200078e0210 */
[----:B-1----:R-:W0:Y:S01]  /*19710*/  LDC R15, c[0x0][0x3b8] ;  /* 0x0000ee00ff0f7b82 */ /* 0x002e220000000800 */
[----:B--2---:R-:W-:Y:S01]  /*19720*/  PRMT R3, R25, 0x7632, R3 ;  /* 0x0000763219037816 */ /* 0x004fe20000000003 */
[----:B------:R-:W1:Y:S01]  /*19730*/  LDCU UR6, c[0x0][0x39c] ;  /* 0x00007380ff0677ac */ /* 0x000e620008000800 */
[----:B------:R-:W2:Y:S05]  /*19740*/  LDL.LU R25, [R1+0x11c] ;  /* 0x00011c0001197983 */ /* 0x000eaa0000300800 */
[----:B------:R-:W4:Y:S01]  /*19750*/  LDC R14, c[0x0][0x3b8] ;  /* 0x0000ee00ff0e7b82 */ /* 0x000f220000000800 */
[----:B------:R-:W2:Y:S04]  /*19760*/  LDL.LU R16, [R1+0x120] ;  /* 0x0001200001107983 */ /* 0x000ea80000300800 */
[----:B------:R-:W2:Y:S01]  /*19770*/  LDL.LU R21, [R1+0x124] ;  /* 0x0001240001157983 */ /* 0x000ea20000300800 */
[----:B------:R-:W-:Y:S01]  /*19780*/  LEA R6, P4, R7, R2, 0x1 ;  /* 0x0000000207067211 */ /* 0x000fe200078808ff */
[----:B------:R-:W-:Y:S01]  /*19790*/  IMAD R9, R19, 0x2, R7 ;  /* 0x0000000213097824 */ /* 0x000fe200078e0207 */
[----:B------:R-:W-:Y:S01]  /*197a0*/  ISETP.LT.AND P3, PT, R12, UR5, !P0 ;  /* 0x000000050c007c0c */ /* 0x000fe2000c761270 */
[----:B------:R-:W0:Y:S01]  /*197b0*/  LDCU UR5, c[0x0][0x39c] ;  /* 0x00007380ff0577ac */ /* 0x000e220008000800 */
[----:B------:R-:W-:Y:S01]  /*197c0*/  LEA.HI.X.SX32 R7, R7, R0, 0x1, P4 ;  /* 0x0000000007077211 */ /* 0x000fe200020f0eff */
[----:B------:R-:W-:Y:S01]  /*197d0*/  IMAD R10, R20, 0x2, R9 ;  /* 0x00000002140a7824 */ /* 0x000fe200078e0209 */
[C---:B------:R-:W-:Y:S01]  /*197e0*/  LEA R8, P4, R9.reuse, R2, 0x1 ;  /* 0x0000000209087211 */ /* 0x040fe200078808ff */
[----:B------:R-:W1:Y:S03]  /*197f0*/  LDC R12, c[0x0][0x3b8] ;  /* 0x0000ee00ff0c7b82 */ /* 0x000e660000000800 */
[----:B------:R-:W-:Y:S01]  /*19800*/  LEA.HI.X.SX32 R9, R9, R0, 0x1, P4 ;  /* 0x0000000009097211 */ /* 0x000fe200020f0eff */
[----:B------:R3:W-:Y:S04]  /*19810*/  @P6 STG.E.U16 desc[UR8][R6.64], R11 ;  /* 0x0000000b06006986 */ /* 0x0007e8000c101508 */
[----:B------:R0:W-:Y:S01]  /*19820*/  @P5 STG.E.U16 desc[UR8][R8.64], R3 ;  /* 0x0000000308005986 */ /* 0x0001e2000c101508 */
[----:B------:R-:W-:Y:S01]  /*19830*/  ISETP.LT.AND P4, PT, R4, UR4, !P0 ;  /* 0x0000000404007c0c */ /* 0x000fe2000c781270 */
[----:B------:R-:W1:Y:S01]  /*19840*/  LDCU UR4, c[0x0][0x39c] ;  /* 0x00007380ff0477ac */ /* 0x000e620008000800 */
[----:B---3--:R-:W-:Y:S01]  /*19850*/  LEA R6, P6, R10, R2, 0x1 ;  /* 0x000000020a067211 */ /* 0x008fe200078c08ff */
[----:B------:R-:W3:Y:S01]  /*19860*/  LDC R11, c[0x0][0x3b8] ;  /* 0x0000ee00ff0b7b82 */ /* 0x000ee20000000800 */
[----:B0-----:R-:W-:-:S02]  /*19870*/  IMAD R3, R15, 0x2, R10 ;  /* 0x000000020f037824 */ /* 0x001fc400078e020a */
[----:B------:R-:W-:Y:S02]  /*19880*/  LEA.HI.X.SX32 R7, R10, R0, 0x1, P6 ;  /* 0x000000000a077211 */ /* 0x000fe400030f0eff */
[----:B------:R-:W-:Y:S02]  /*19890*/  PRMT R8, R23, 0x7632, R8 ;  /* 0x0000763217087816 */ /* 0x000fe40000000008 */
[----:B------:R-:W-:Y:S01]  /*198a0*/  LEA R4, P6, R3, R2, 0x1 ;  /* 0x0000000203047211 */ /* 0x000fe200078c08ff */
[----:B------:R-:W0:Y:S01]  /*198b0*/  LDC R10, c[0x0][0x3b8] ;  /* 0x0000ee00ff0a7b82 */ /* 0x000e220000000800 */
[----:B------:R-:W-:Y:S01]  /*198c0*/  ISETP.LT.AND P5, PT, R5, UR5, !P0 ;  /* 0x0000000505007c0c */ /* 0x000fe2000c7a1270 */
[----:B------:R1:W-:Y:S01]  /*198d0*/  @P3 STG.E.U16 desc[UR8][R6.64], R8 ;  /* 0x0000000806003986 */ /* 0x0003e2000c101508 */
[----:B------:R-:W-:Y:S01]  /*198e0*/  LEA.HI.X.SX32 R5, R3, R0, 0x1, P6 ;  /* 0x0000000003057211 */ /* 0x000fe200030f0eff */
[----:B----4-:R-:W-:Y:S01]  /*198f0*/  IMAD R3, R14, 0x2, R3 ;  /* 0x000000020e037824 */ /* 0x010fe200078e0203 */
[----:B------:R-:W4:Y:S01]  /*19900*/  LDCU UR5, c[0x0][0x39c] ;  /* 0x00007380ff0577ac */ /* 0x000f220008000800 */
[----:B------:R-:W4:Y:S02]  /*19910*/  LDL.LU R23, [R1] ;  /* 0x0000000001177983 */ /* 0x000f240000300800 */
[----:B------:R-:W0:Y:S01]  /*19920*/  LDC R9, c[0x0][0x3b8] ;  /* 0x0000ee00ff097b82 */ /* 0x000e220000000800 */
[----:B-1----:R-:W-:Y:S01]  /*19930*/  PRMT R6, R27, 0x7632, R6 ;  /* 0x000076321b067816 */ /* 0x002fe20000000006 */
[----:B------:R-:W-:Y:S01]  /*19940*/  IMAD R8, R12, 0x2, R3 ;  /* 0x000000020c087824 */ /* 0x000fe200078e0203 */
[----:B------:R-:W-:Y:S01]  /*19950*/  PRMT R7, R28, 0x7632, R7 ;  /* 0x000076321c077816 */ /* 0x000fe20000000007 */
[----:B------:R-:W4:Y:S01]  /*19960*/  LDL.LU R27, [R1+0x128] ;  /* 0x00012800011b7983 */ /* 0x000f220000300800 */
[----:B------:R-:W-:-:S03]  /*19970*/  ISETP.LT.AND P3, PT, R13, UR6, !P0 ;  /* 0x000000060d007c0c */ /* 0x000fc6000c761270 */
[----:B------:R-:W1:Y:S01]  /*19980*/  LDC R12, c[0x0][0x3b8] ;  /* 0x0000ee00ff0c7b82 */ /* 0x000e620000000800 */
[----:B------:R-:W0:Y:S01]  /*19990*/  LDCU UR6, c[0x0][0x39c] ;  /* 0x00007380ff0677ac */ /* 0x000e220008000800 */
[----:B------:R3:W-:Y:S04]  /*199a0*/  @P2 STG.E.U16 desc[UR8][R4.64], R6 ;  /* 0x0000000604002986 */ /* 0x0007e8000c101508 */
[----:B------:R-:W4:Y:S01]  /*199b0*/  LDL.LU R28, [R1+0x12c] ;  /* 0x00012c00011c7983 */ /* 0x000f220000300800 */
[----:B---3--:R-:W-:-:S04]  /*199c0*/  LEA R4, P6, R3, R2, 0x1 ;  /* 0x0000000203047211 */ /* 0x008fc800078c08ff */
[----:B------:R-:W-:Y:S02]  /*199d0*/  LEA.HI.X.SX32 R5, R3, R0, 0x1, P6 ;  /* 0x0000000003057211 */ /* 0x000fe400030f0eff */
[----:B------:R-:W-:-:S03]  /*199e0*/  LEA R6, P6, R8, R2, 0x1 ;  /* 0x0000000208067211 */ /* 0x000fc600078c08ff */
[----:B------:R3:W-:Y:S02]  /*199f0*/  @P4 STG.E.U16 desc[UR8][R4.64], R7 ;  /* 0x0000000704004986 */ /* 0x0007e4000c101508 */
[----:B---3--:R-:W-:Y:S01]  /*19a00*/  IMAD R5, R11, 0x2, R8 ;  /* 0x000000020b057824 */ /* 0x008fe200078e0208 */
[----:B------:R-:W-:Y:S01]  /*19a10*/  LEA.HI.X.SX32 R7, R8, R0, 0x1, P6 ;  /* 0x0000000008077211 */ /* 0x000fe200030f0eff */
[----:B------:R-:W3:Y:S03]  /*19a20*/  LDC R11, c[0x0][0x3b8] ;  /* 0x0000ee00ff0b7b82 */ /* 0x000ee60000000800 */
[----:B------:R-:W-:Y:S02]  /*19a30*/  LEA R4, P6, R5, R2, 0x1 ;  /* 0x0000000205047211 */ /* 0x000fe400078c08ff */
[----:B------:R-:W-:Y:S01]  /*19a40*/  ISETP.LT.AND P2, PT, R18, UR4, !P0 ;  /* 0x0000000412007c0c */ /* 0x000fe2000c741270 */
[----:B------:R-:W0:Y:S02]  /*19a50*/  LDCU UR4, c[0x0][0x39c] ;  /* 0x00007380ff0477ac */ /* 0x000e240008000800 */
[----:B------:R-:W0:Y:S01]  /*19a60*/  LDC R8, c[0x0][0x3b8] ;  /* 0x0000ee00ff087b82 */ /* 0x000e220000000800 */
[----:B--2---:R-:W-:-:S02]  /*19a70*/  PRMT R3, R25, 0x7632, R3 ;  /* 0x0000763219037816 */ /* 0x004fc40000000003 */
[----:B------:R-:W2:Y:S04]  /*19a80*/  LDL.LU R25, [R1+0x4] ;  /* 0x0000040001197983 */ /* 0x000ea80000300800 */
[----:B------:R0:W-:Y:S04]  /*19a90*/  @P5 STG.E.U16 desc[UR8][R6.64], R3 ;  /* 0x0000000306005986 */ /* 0x0001e8000c101508 */
[----:B------:R-:W2:Y:S04]  /*19aa0*/  LDL.LU R17, [R1+0x130] ;  /* 0x0001300001117983 */ /* 0x000ea80000300800 */
[----:B------:R-:W2:Y:S01]  /*19ab0*/  LDL R24, [R1+0x180] ;  /* 0x0001800001187983 */ /* 0x000ea20000100800 */
[----:B0-----:R-:W-:Y:S01]  /*19ac0*/  IMAD R3, R10, 0x2, R5 ;  /* 0x000000020a037824 */ /* 0x001fe200078e0205 */
[----:B------:R-:W-:Y:S01]  /*19ad0*/  LEA.HI.X.SX32 R5, R5, R0, 0x1, P6 ;  /* 0x0000000005057211 */ /* 0x000fe200030f0eff */
[----:B------:R-:W0:Y:S01]  /*19ae0*/  LDC R10, c[0x0][0x3b8] ;  /* 0x0000ee00ff0a7b82 */ /* 0x000e220000000800 */
[----:B------:R-:W-:-:S05]  /*19af0*/  PRMT R7, R16, 0x7632, R7 ;  /* 0x0000763210077816 */ /* 0x000fca0000000007 */
[----:B------:R1:W-:Y:S02]  /*19b00*/  @P3 STG.E.U16 desc[UR8][R4.64], R7 ;  /* 0x0000000704003986 */ /* 0x0003e4000c101508 */
[----:B-1----:R-:W-:Y:S02]  /*19b10*/  PRMT R4, R21, 0x7632, R4 ;  /* 0x0000763215047816 */ /* 0x002fe40000000004 */
[----:B------:R-:W2:Y:S04]  /*19b20*/  LDL.LU R21, [R1+0x10] ;  /* 0x0000100001157983 */ /* 0x000ea80000300800 */
[----:B------:R-:W2:Y:S01]  /*19b30*/  LDL.LU R15, [R1+0x134] ;  /* 0x00013400010f7983 */ /* 0x000ea20000300800 */
[----:B----4-:R-:W-:Y:S01]  /*19b40*/  ISETP.LT.AND P4, PT, R22, UR5, !P0 ;  /* 0x0000000516007c0c */ /* 0x010fe2000c781270 */
[----:B------:R-:W1:Y:S01]  /*19b50*/  LDCU UR5, c[0x0][0x39c] ;  /* 0x00007380ff0577ac */ /* 0x000e620008000800 */
[C---:B------:R-:W-:Y:S01]  /*19b60*/  LEA R6, P6, R3.reuse, R2, 0x1 ;  /* 0x0000000203067211 */ /* 0x040fe200078c08ff */
[----:B------:R-:W4:Y:S01]  /*19b70*/  LDC R22, c[0x0][0x3b8] ;  /* 0x0000ee00ff167b82 */ /* 0x000f220000000800 */
[----:B------:R-:W-:Y:S01]  /*19b80*/  ISETP.LT.AND P5, PT, R26, UR4, !P0 ;  /* 0x000000041a007c0c */ /* 0x000fe2000c7a1270 */
[----:B------:R-:W0:Y:S01]  /*19b90*/  LDCU UR4, c[0x0][0x39c] ;  /* 0x00007380ff0477ac */ /* 0x000e220008000800 */
[----:B------:R-:W-:Y:S01]  /*19ba0*/  LEA.HI.X.SX32 R7, R3, R0, 0x1, P6 ;  /* 0x0000000003077211 */ /* 0x000fe200030f0eff */
[----:B------:R-:W-:-:S04]  /*19bb0*/  IMAD R3, R9, 0x2, R3 ;  /* 0x0000000209037824 */ /* 0x000fc800078e0203 */
[----:B------:R0:W-:Y:S01]  /*19bc0*/  @P2 STG.E.U16 desc[UR8][R6.64], R4 ;  /* 0x0000000406002986 */ /* 0x0001e2000c101508 */
[----:B------:R-:W-:Y:S01]  /*19bd0*/  PRMT R9, R27, 0x7632, R9 ;  /* 0x000076321b097816 */ /* 0x000fe20000000009 */
[----:B------:R-:W-:Y:S01]  /*19be0*/  IMAD R8, R8, 0x2, R3 ;  /* 0x0000000208087824 */ /* 0x000fe200078e0203 */
[----:B0-----:R-:W-:-:S04]  /*19bf0*/  LEA R4, P6, R3, R2, 0x1 ;  /* 0x0000000203047211 */ /* 0x001fc800078c08ff */
[----:B------:R-:W-:Y:S02]  /*19c00*/  LEA.HI.X.SX32 R5, R3, R0, 0x1, P6 ;  /* 0x0000000003057211 */ /* 0x000fe400030f0eff */
[----:B------:R-:W-:Y:S02]  /*19c10*/  PRMT R3, R28, 0x7632, R3 ;  /* 0x000076321c037816 */ /* 0x000fe40000000003 */
[----:B-1----:R-:W-:Y:S01]  /*19c20*/  ISETP.LT.AND P2, PT, R23, UR5, !P0 ;  /* 0x0000000517007c0c */ /* 0x002fe2000c741270 */
[----:B------:R0:W-:Y:S01]  /*19c30*/  @P4 STG.E.U16 desc[UR8][R4.64], R9 ;  /* 0x0000000904004986 */ /* 0x0001e2000c101508 */
[----:B------:R-:W1:Y:S03]  /*19c40*/  LDCU UR5, c[0x0][0x39c] ;  /* 0x00007380ff0577ac */ /* 0x000e660008000800 */
[----:B--2---:R-:W-:Y:S01]  /*19c50*/  STL [R1+0x6b4], R15 ;  /* 0x0006b40f01007387 */ /* 0x004fe20000100800 */
[C---:B------:R-:W-:Y:S01]  /*19c60*/  LEA R6, P6, R8.reuse, R2, 0x1 ;  /* 0x0000000208067211 */ /* 0x040fe200078c08ff */
[----:B0-----:R-:W0:Y:S02]  /*19c70*/  LDC R9, c[0x0][0x3b8] ;  /* 0x0000ee00ff097b82 */ /* 0x001e240000000800 */
[----:B------:R-:W-:Y:S04]  /*19c80*/  STL [R1+0x6b0], R12 ;  /* 0x0006b00c01007387 */ /* 0x000fe80000100800 */
[----:B------:R-:W2:Y:S01]  /*19c90*/  LDS.128 R12, [R24] ;  /* 0x00000000180c7984 */ /* 0x000ea20000000c00 */
[----:B------:R-:W-:Y:S01]  /*19ca0*/  ISETP.LT.AND P4, PT, R25, UR4, !P0 ;  /* 0x0000000419007c0c */ /* 0x000fe2000c781270 */
[----:B---3--:R-:W-:Y:S01]  /*19cb0*/  IMAD R5, R11, 0x2, R8 ;  /* 0x000000020b057824 */ /* 0x008fe200078e0208 */
[----:B------:R-:W-:Y:S01]  /*19cc0*/  LEA.HI.X.SX32 R7, R8, R0, 0x1, P6 ;  /* 0x0000000008077211 */ /* 0x000fe200030f0eff */
[----:B------:R-:W3:Y:S01]  /*19cd0*/  LDL.LU R16, [R1+0x14] ;  /* 0x0000140001107983 */ /* 0x000ee20000300800 */
[----:B------:R-:W-:Y:S01]  /*19ce0*/  ISETP.LT.AND P3, PT, R29, UR6, !P0 ;  /* 0x000000061d007c0c */ /* 0x000fe2000c761270 */
[----:B------:R-:W0:Y:S01]  /*19cf0*/  LDCU UR6, c[0x0][0x39c] ;  /* 0x00007380ff0677ac */ /* 0x000e220008000800 */
[----:B------:R-:W0:Y:S01]  /*19d00*/  LDC R11, c[0x0][0x3b8] ;  /* 0x0000ee00ff0b7b82 */ /* 0x000e220000000800 */
[----:B------:R-:W0:Y:S01]  /*19d10*/  LDL.LU R27, [R1+0x18] ;  /* 0x00001800011b7983 */ /* 0x000e220000300800 */
[----:B------:R-:W3:Y:S03]  /*19d20*/  LDCU UR4, c[0x0][0x39c] ;  /* 0x00007380ff0477ac */ /* 0x000ee60008000800 */
[----:B------:R-:W3:Y:S04]  /*19d30*/  LDL.LU R28, [R1+0x1c] ;  /* 0x00001c00011c7983 */ /* 0x000ee80000300800 */
[----:B------:R-:W3:Y:S04]  /*19d40*/  LDL.LU R23, [R1+0x138] ;  /* 0x0001380001177983 */ /* 0x000ee80000300800 */
[----:B------:R-:W3:Y:S04]  /*19d50*/  LDL.LU R25, [R1+0x13c] ;  /* 0x00013c0001197983 */ /* 0x000ee80000300800 */
[----:B--2---:R-:W-:Y:S01]  /*19d60*/  STL.64 [R1], R12 ;  /* 0x0000000c01007387 */ /* 0x004fe20000100a00 */
[----:B------:R-:W-:-:S02]  /*19d70*/  IMAD.MOV.U32 R18, RZ, RZ, R15 ;  /* 0x000000ffff127224 */ /* 0x000fc400078e000f */
[----:B------:R-:W-:Y:S01]  /*19d80*/  IMAD.MOV.U32 R19, RZ, RZ, R12 ;  /* 0x000000ffff137224 */ /* 0x000fe200078e000c */
[----:B------:R2:W-:Y:S04]  /*19d90*/  STL.64 [R1+0x8], R14 ;  /* 0x0000080e01007387 */ /* 0x0005e80000100a00 */
[----:B--2---:R-:W2:Y:S04]  /*19da0*/  LDL.LU R15, [R1+0x6b4] ;  /* 0x0006b400010f7983 */ /* 0x004ea80000300800 */
[----:B------:R-:W2:Y:S01]  /*19db0*/  LDL.LU R12, [R1+0x6b0] ;  /* 0x0006b000010c7983 */ /* 0x000ea20000300800 */
[----:B-1----:R-:W-:Y:S01]  /*19dc0*/  ISETP.LT.AND P6, PT, R21, UR5, !P0 ;  /* 0x0000000515007c0c */ /* 0x002fe2000c7c1270 */
[----:B------:R-:W-:Y:S01]  /*19dd0*/  IMAD.MOV.U32 R20, RZ, RZ, R14 ;  /* 0x000000ffff147224 */ /* 0x000fe200078e000e */
[----:B------:R-:W1:Y:S01]  /*19de0*/  LDCU UR5, c[0x0][0x39c] ;  /* 0x00007380ff0577ac */ /* 0x000e620008000800 */
[----:B------:R4:W-:Y:S01]  /*19df0*/  @P5 STG.E.U16 desc[UR8][R6.64], R3 ;  /* 0x0000000306005986 */ /* 0x0009e2000c101508 */
[----:B------:R-:W-:Y:S01]  /*19e00*/  LEA R4, P5, R5, R2, 0x1 ;  /* 0x0000000205047211 */ /* 0x000fe200078a08ff */
[----:B------:R-:W0:Y:S02]  /*19e10*/  LDC R14, c[0x0][0x3b8] ;  /* 0x0000ee00ff0e7b82 */ /* 0x000e240000000800 */
[----:B------:R-:W3:Y:S01]  /*19e20*/  LDL.LU R21, [R1+0x20] ;  /* 0x0000200001157983 */ /* 0x000ee20000300800 */
[----:B----4-:R-:W-:Y:S01]  /*19e30*/  IMAD R3, R10, 0x2, R5 ;  /* 0x000000020a037824 */ /* 0x010fe200078e0205 */
[----:B------:R-:W-:-:S02]  /*19e40*/  PRMT R7, R17, 0x7632, R7 ;  /* 0x0000763211077816 */ /* 0x000fc40000000007 */
[----:B------:R-:W-:Y:S02]  /*19e50*/  LEA.HI.X.SX32 R5, R5, R0, 0x1, P5 ;  /* 0x0000000005057211 */ /* 0x000fe400028f0eff */
[----:B------:R-:W-:-:S03]  /*19e60*/  LEA R6, P5, R3, R2, 0x1 ;  /* 0x0000000203067211 */ /* 0x000fc600078a08ff */
[----:B------:R4:W-:Y:S02]  /*19e70*/  @P3 STG.E.U16 desc[UR8][R4.64], R7 ;  /* 0x0000000704003986 */ /* 0x0009e4000c101508 */
[----:B----4-:R-:W-:Y:S01]  /*19e80*/  LEA.HI.X.SX32 R7, R3, R0, 0x1, P5 ;  /* 0x0000000003077211 */ /* 0x010fe200028f0eff */
[--C-:B--2---:R-:W-:Y:S01]  /*19e90*/  IMAD R8, R12, 0x2, R3.reuse ;  /* 0x000000020c087824 */ /* 0x104fe200078e0203 */
[----:B------:R-:W-:Y:S02]  /*19ea0*/  PRMT R3, R15, 0x7632, R3 ;  /* 0x000076320f037816 */ /* 0x000fe40000000003 */
[----:B---3--:R-:W-:Y:S01]  /*19eb0*/  PRMT R12, R25, 0x7632, R12 ;  /* 0x00007632190c7816 */ /* 0x008fe2000000000c */
[----:B------:R-:W2:Y:S01]  /*19ec0*/  LDC R15, c[0x0][0x3b8] ;  /* 0x0000ee00ff0f7b82 */ /* 0x000ea20000000800 */
[C---:B------:R-:W-:Y:S01]  /*19ed0*/  LEA R4, P5, R8.reuse, R2, 0x1 ;  /* 0x0000000208047211 */ /* 0x040fe200078a08ff */
[----:B------:R3:W-:Y:S01]  /*19ee0*/  @P2 STG.E.U16 desc[UR8][R6.64], R3 ;  /* 0x0000000306002986 */ /* 0x0007e2000c101508 */
[----:B0-----:R-:W-:Y:S01]  /*19ef0*/  ISETP.LT.AND P2, PT, R27, UR6, !P0 ;  /* 0x000000061b007c0c */ /* 0x001fe2000c741270 */
[----:B------:R-:W-:Y:S01]  /*19f00*/  IMAD.MOV.U32 R17, RZ, RZ, R13 ;  /* 0x000000ffff117224 */ /* 0x000fe200078e000d */
[----:B------:R-:W-:Y:S01]  /*19f10*/  LEA.HI.X.SX32 R5, R8, R0, 0x1, P5 ;  /* 0x0000000008057211 */ /* 0x000fe200028f0eff */
[----:B------:R-:W1:Y:S01]  /*19f20*/  LDL.LU R27, [R1+0x24] ;  /* 0x00002400011b7983 */ /* 0x000e620000300800 */
[----:B------:R-:W-:Y:S01]  /*19f30*/  ISETP.LT.AND P5, PT, R28, UR7, !P0 ;  /* 0x000000071c007c0c */ /* 0x000fe2000c7a1270 */
[----:B------:R-:W0:Y:S01]  /*19f40*/  LDC R13, c[0x0][0x3b8] ;  /* 0x0000ee00ff0d7b82 */ /* 0x000e220000000800 */
[----:B------:R-:W-:Y:S01]  /*19f50*/  ISETP.LT.AND P3, PT, R16, UR4, !P0 ;  /* 0x0000000410007c0c */ /* 0x000fe2000c761270 */
[----:B------:R-:W4:Y:S01]  /*19f60*/  LDL.LU R28, [R1+0x28] ;  /* 0x00002800011c7983 */ /* 0x000f220000300800 */
[----:B------:R-:W2:Y:S03]  /*19f70*/  LDCU UR4, c[0x0][0x39c] ;  /* 0x00007380ff0477ac */ /* 0x000ea60008000800 */
[----:B------:R-:W4:Y:S01]  /*19f80*/  LDL.LU R25, [R1+0x2c] ;  /* 0x00002c0001197983 */ /* 0x000f220000300800 */
[----:B---3--:R-:W-:Y:S01]  /*19f90*/  PRMT R6, R23, 0x7632, R6 ;  /* 0x0000763217067816 */ /* 0x008fe20000000006 */
[----:B------:R-:W-:Y:S01]  /*19fa0*/  IMAD R3, R9, 0x2, R8 ;  /* 0x0000000209037824 */ /* 0x000fe200078e0208 */
[----:B------:R-:W4:Y:S01]  /*19fb0*/  LDCU UR6, c[0x0][0x39c] ;  /* 0x00007380ff0677ac */ /* 0x000f220008000800 */
[----:B------:R-:W3:Y:S01]  /*19fc0*/  LDL.LU R23, [R1+0x30] ;  /* 0x0000300001177983 */ /* 0x000ee20000300800 */
[----:B------:R-:W0:Y:S01]  /*19fd0*/  LDC R16, c[0x0][0x3b8] ;  /* 0x0000ee00ff107b82 */ /* 0x000e220000000800 */
[----:B------:R-:W-:Y:S01]  /*19fe0*/  IMAD R11, R11, 0x2, R3 ;  /* 0x000000020b0b7824 */ /* 0x000fe200078e0203 */
[----:B------:R-:W0:Y:S01]  /*19ff0*/  LDCU UR7, c[0x0][0x39c] ;  /* 0x00007380ff0777ac */ /* 0x000e220008000800 */
[----:B------:R-:W-:Y:S01]  /*1a000*/  @P4 STG.E.U16 desc[UR8][R4.64], R6 ;  /* 0x0000000604004986 */ /* 0x000fe2000c101508 */
[----:B------:R-:W-:-:S03]  /*1a010*/  LEA R8, P4, R3, R2, 0x1 ;  /* 0x0000000203087211 */ /* 0x000fc600078808ff */
[----:B------:R-:W-:Y:S01]  /*1a020*/  LDS.128 R4, [R24+0x2000] ;  /* 0x0020000018047984 */ /* 0x000fe20000000c00 */
[----:B------:R-:W-:Y:S02]  /*1a030*/  LEA.HI.X.SX32 R9, R3, R0, 0x1, P4 ;  /* 0x0000000003097211 */ /* 0x000fe400020f0eff */
[----:B------:R-:W-:Y:S01]  /*1a040*/  LEA R10, P4, R11, R2, 0x1 ;  /* 0x000000020b0a7211 */ /* 0x000fe200078808ff */
[----:B--2---:R-:W-:Y:S02]  /*1a050*/  IMAD R3, R15, 0x2, R11 ;  /* 0x000000020f037824 */ /* 0x004fe400078e020b */
[----:B------:R2:W-:Y:S01]  /*1a060*/  @P6 STG.E.U16 desc[UR8][R8.64], R12 ;  /* 0x0000000c08006986 */ /* 0x0005e2000c101508 */
[----:B------:R-:W-:Y:S01]  /*1a070*/  LEA.HI.X.SX32 R11, R11, R0, 0x1, P4 ;  /* 0x000000000b0b7211 */ /* 0x000fe200020f0eff */
[----:B------:R-:W1:Y:S01]  /*1a080*/  LDC R15, c[0x0][0x3b8] ;  /* 0x0000ee00ff0f7b82 */ /* 0x000e620000000800 */
[----:B------:R-:W-:Y:S01]  /*1a090*/  ISETP.LT.AND P4, PT, R21, UR4, !P0 ;  /* 0x0000000415007c0c */ /* 0x000fe2000c781270 */
[----:B------:R-:W0:Y:S02]  /*1a0a0*/  LDCU UR4, c[0x0][0x39c] ;  /* 0x00007380ff0477ac */ /* 0x000e240008000800 */
[----:B------:R0:W-:Y:S04]  /*1a0b0*/  @P3 STG.E.U16 desc[UR8][R10.64], R19 ;  /* 0x000000130a003986 */ /* 0x0001e8000c101508 */
[----:B------:R-:W1:Y:S01]  /*1a0c0*/  LDC R21, c[0x0][0x3b8] ;  /* 0x0000ee00ff157b82 */ /* 0x000e620000000800 */
[----:B--2---:R-:W-:Y:S01]  /*1a0d0*/  LEA R8, P6, R3, R2, 0x1 ;  /* 0x0000000203087211 */ /* 0x004fe200078c08ff */
[----:B0-----:R-:W-:-:S03]  /*1a0e0*/  IMAD R11, R14, 0x2, R3 ;  /* 0x000000020e0b7824 */ /* 0x001fc600078e0203 */
[----:B------:R-:W-:-:S03]  /*1a0f0*/  LEA.HI.X.SX32 R9, R3, R0, 0x1, P6 ;  /* 0x0000000003097211 */ /* 0x000fc600030f0eff */
[----:B------:R-:W0:Y:S01]  /*1a100*/  LDC R19, c[0x0][0x3b8] ;  /* 0x0000ee00ff137b82 */ /* 0x000e220000000800 */
[----:B------:R-:W-:Y:S01]  /*1a110*/  LEA R10, P6, R11, R2, 0x1 ;  /* 0x000000020b0a7211 */ /* 0x000fe200078c08ff */
[----:B------:R-:W-:-:S03]  /*1a120*/  IMAD R3, R13, 0x2, R11 ;  /* 0x000000020d037824 */ /* 0x000fc600078e020b */
[----:B------:R-:W-:Y:S01]  /*1a130*/  LEA.HI.X.SX32 R11, R11, R0, 0x1, P6 ;  /* 0x000000000b0b7211 */ /* 0x000fe200030f0eff */
[----:B------:R2:W-:Y:S04]  /*1a140*/  @P2 STG.E.U16 desc[UR8][R8.64], R17 ;  /* 0x0000001108002986 */ /* 0x0005e8000c101508 */
[----:B------:R-:W-:Y:S01]  /*1a150*/  @P5 STG.E.U16 desc[UR8][R10.64], R20 ;  /* 0x000000140a005986 */ /* 0x000fe2000c101508 */
[C---:B--2---:R-:W-:Y:S01]  /*1a160*/  LEA R8, P6, R3.reuse, R2, 0x1 ;  /* 0x0000000203087211 */ /* 0x044fe200078c08ff */
[----:B------:R-:W2:Y:S03]  /*1a170*/  LDC R17, c[0x0][0x3b8] ;  /* 0x0000ee00ff117b82 */ /* 0x000ea60000000800 */
[----:B------:R-:W-:-:S05]  /*1a180*/  LEA.HI.X.SX32 R9, R3, R0, 0x1, P6 ;  /* 0x0000000003097211 */ /* 0x000fca00030f0eff */
[----:B------:R0:W-:Y:S01]  /*1a190*/  @P4 STG.E.U16 desc[UR8][R8.64], R18 ;  /* 0x0000001208004986 */ /* 0x0001e2000c101508 */
[----:B-1----:R-:W-:-:S03]  /*1a1a0*/  ISETP.LT.AND P3, PT, R27, UR5, !P0 ;  /* 0x000000051b007c0c */ /* 0x002fc6000c761270 */
[----:B------:R-:W1:Y:S01]  /*1a1b0*/  LDS.128 R8, [R24+0x4000] ;  /* 0x0040000018087984 */ /* 0x000e620000000c00 */
[----:B------:R-:W3:Y:S01]  /*1a1c0*/  LDCU UR5, c[0x0][0x39c] ;  /* 0x00007380ff0577ac */ /* 0x000ee20008000800 */
[----:B------:R-:W-:Y:S01]  /*1a1d0*/  IMAD R14, R16, 0x2, R3 ;  /* 0x00000002100e7824 */ /* 0x000fe200078e0203 */
[----:B----4-:R-:W-:Y:S01]  /*1a1e0*/  ISETP.LT.AND P2, PT, R28, UR6, !P0 ;  /* 0x000000061c007c0c */ /* 0x010fe2000c741270 */
[----:B------:R-:W4:Y:S01]  /*1a1f0*/  LDL.LU R27, [R1+0x34] ;  /* 0x00003400011b7983 */ /* 0x000f220000300800 */
[----:B------:R-:W4:Y:S01]  /*1a200*/  LDCU UR6, c[0x0][0x39c] ;  /* 0x00007380ff0677ac */ /* 0x000f220008000800 */
[----:B------:R-:W4:Y:S01]  /*1a210*/  LDC R16, c[0x0][0x3b8] ;  /* 0x0000ee00ff107b82 */ /* 0x000f220000000800 */
[----:B------:R-:W-:Y:S01]  /*1a220*/  ISETP.LT.AND P5, PT, R25, UR4, !P0 ;  /* 0x0000000419007c0c */ /* 0x000fe2000c7a1270 */
[----:B------:R-:W4:Y:S01]  /*1a230*/  LDL.LU R28, [R1+0x38] ;  /* 0x00003800011c7983 */ /* 0x000f220000300800 */
[C---:B------:R-:W-:Y:S01]  /*1a240*/  LEA R12, P6, R14.reuse, R2, 0x1 ;  /* 0x000000020e0c7211 */ /* 0x040fe200078c08ff */
[----:B------:R-:W1:Y:S02]  /*1a250*/  LDCU UR4, c[0x0][0x39c] ;  /* 0x00007380ff0477ac */ /* 0x000e640008000800 */
[----:B------:R-:W4:Y:S01]  /*1a260*/  LDL.LU R25, [R1+0x3c] ;  /* 0x00003c0001197983 */ /* 0x000f220000300800 */
[----:B------:R-:W-:Y:S01]  /*1a270*/  LEA.HI.X.SX32 R13, R14, R0, 0x1, P6 ;  /* 0x000000000e0d7211 */ /* 0x000fe200030f0eff */
[----:B------:R-:W-:Y:S01]  /*1a280*/  IMAD R14, R15, 0x2, R14 ;  /* 0x000000020f0e7824 */ /* 0x000fe200078e020e */
[----:B0-----:R-:W0:Y:S01]  /*1a290*/  LDC R18, c[0x0][0x3b8] ;  /* 0x0000ee00ff127b82 */ /* 0x001e220000000800 */
[----:B---3--:R-:W-:Y:S01]  /*1a2a0*/  ISETP.LT.AND P4, PT, R23, UR5, !P0 ;  /* 0x0000000517007c0c */ /* 0x008fe2000c781270 */
[----:B------:R-:W3:Y:S06]  /*1a2b0*/  LDCU UR5, c[0x0][0x39c] ;  /* 0x00007380ff0577ac */ /* 0x000eec0008000800 */
[----:B------:R-:W0:Y:S01]  /*1a2c0*/  LDC R20, c[0x0][0x3b8] ;  /* 0x0000ee00ff147b82 */ /* 0x000e220000000800 */
[----:B-1----:R-:W-:Y:S04]  /*1a2d0*/  STL.64 [R1+0x6a8], R10 ;  /* 0x0006a80a01007387 */ /* 0x002fe80000100a00 */
[----:B------:R-:W-:Y:S04]  /*1a2e0*/  STL.64 [R1+0x6a0], R8 ;  /* 0x0006a00801007387 */ /* 0x000fe80000100a00 */
[----:B------:R-:W1:Y:S01]  /*1a2f0*/  LDS.128 R8, [R24+0x6000] ;  /* 0x0060000018087984 */ /* 0x000e620000000c00 */
[----:B--2---:R-:W-:-:S02]  /*1a300*/  IMAD R15, R17, 0x2, R14 ;  /* 0x00000002110f7824 */ /* 0x004fc400078e020e */
[----:B------:R-:W2:Y:S01]  /*1a310*/  LDC R17, c[0x0][0x3b8] ;  /* 0x0000ee00ff117b82 */ /* 0x000ea20000000800 */
[----:B------:R3:W-:Y:S01]  /*1a320*/  @P3 STG.E.U16 desc[UR8][R12.64], R4 ;  /* 0x000000040c003986 */ /* 0x0007e2000c101508 */
[----:B------:R-:W-:Y:S01]  /*1a330*/  IMAD R3, R19, 0x2, R15 ;  /* 0x0000000213037824 */ /* 0x000fe200078e020f */
[----:B---3--:R-:W-:-:S04]  /*1a340*/  LEA R12, P3, R14, R2, 0x1 ;  /* 0x000000020e0c7211 */ /* 0x008fc800078608ff */
[----:B------:R-:W-:Y:S02]  /*1a350*/  LEA.HI.X.SX32 R13, R14, R0, 0x1, P3 ;  /* 0x000000000e0d7211 */ /* 0x000fe400018f0eff */
[C---:B------:R-:W-:Y:S01]  /*1a360*/  LEA R14, P6, R15.reuse, R2, 0x1 ;  /* 0x000000020f0e7211 */ /* 0x040fe200078c08ff */
[----:B------:R-:W-:Y:S03]  /*1a370*/  STL [R1+0x69c], R4 ;  /* 0x00069c0401007387 */ /* 0x000fe60000100800 */
[----:B------:R-:W-:Y:S01]  /*1a380*/  LEA.HI.X.SX32 R15, R15, R0, 0x1, P6 ;  /* 0x000000000f0f7211 */ /* 0x000fe200030f0eff */
[----:B------:R3:W-:Y:S04]  /*1a390*/  @P2 STG.E.U16 desc[UR8][R12.64], R5 ;  /* 0x000000050c002986 */ /* 0x0007e8000c101508 */
[----:B------:R-:W-:Y:S01]  /*1a3a0*/  @P5 STG.E.U16 desc[UR8][R14.64], R6 ;  /* 0x000000060e005986 */ /* 0x000fe2000c101508 */
[----:B---3--:R-:W-:-:S04]  /*1a3b0*/  LEA R12, P6, R3, R2, 0x1 ;  /* 0x00000002030c7211 */ /* 0x008fc800078c08ff */
[----:B------:R-:W-:Y:S01]  /*1a3c0*/  LEA.HI.X.SX32 R13, R3, R0, 0x1, P6 ;  /* 0x00000000030d7211 */ /* 0x000fe200030f0eff */
[----:B-1----:R-:W-:-:S04]  /*1a3d0*/  IMAD.MOV.U32 R4, RZ, RZ, R11 ;  /* 0x000000ffff047224 */ /* 0x002fc800078e000b */
[----:B------:R-:W-:Y:S01]  /*1a3e0*/  @P4 STG.E.U16 desc[UR8][R12.64], R7 ;  /* 0x000000070c004986 */ /* 0x000fe2000c101508 */
[----:B----4-:R-:W-:Y:S02]  /*1a3f0*/  ISETP.LT.AND P3, PT, R27, UR6, !P0 ;  /* 0x000000061b007c0c */ /* 0x010fe4000c761270 */
[----:B------:R-:W-:Y:S01]  /*1a400*/  ISETP.LT.AND P2, PT, R28, UR4, !P0 ;  /* 0x000000041c007c0c */ /* 0x000fe2000c741270 */
[----:B------:R-:W3:Y:S01]  /*1a410*/  LDL.LU R27, [R1+0x40] ;  /* 0x00004000011b7983 */ /* 0x000ee20000300800 */
[----:B------:R-:W3:Y:S03]  /*1a420*/  LDCU UR4, c[0x0][0x39c] ;  /* 0x00007380ff0477ac */ /* 0x000ee60008000800 */
[----:B------:R1:W-:Y:S01]  /*1a430*/  STL [R1+0x698], R5 ;  /* 0x0006980501007387 */ /* 0x0003e20000100800 */
[----:B------:R-:W-:Y:S01]  /*1a440*/  ISETP.LT.AND P5, PT, R25, UR5, !P0 ;  /* 0x0000000519007c0c */ /* 0x000fe2000c7a1270 */
[----:B------:R-:W-:Y:S01]  /*1a450*/  IMAD R3, R16, 0x2, R3 ;  /* 0x0000000210037824 */ /* 0x000fe200078e0203 */
[----:B------:R-:W4:Y:S01]  /*1a460*/  LDCU UR6, c[0x0][0x39c] ;  /* 0x00007380ff0677ac */ /* 0x000f220008000800 */
[----:B------:R-:W4:Y:S01]  /*1a470*/  LDL.LU R28, [R1+0x44] ;  /* 0x00004400011c7983 */ /* 0x000f220000300800 */
[----:B------:R-:W0:Y:S01]  /*1a480*/  LDC R16, c[0x0][0x3b8] ;  /* 0x0000ee00ff107b82 */ /* 0x000e220000000800 */
[----:B------:R-:W0:Y:S02]  /*1a490*/  LDCU UR5, c[0x0][0x39c] ;  /* 0x00007380ff0577ac */ /* 0x000e240008000800 */
[----:B------:R-:W4:Y:S04]  /*1a4a0*/  LDL.LU R23, [R1+0x48] ;  /* 0x0000480001177983 */ /* 0x000f280000300800 */
[----:B------:R-:W4:Y:S01]  /*1a4b0*/  LDL.LU R25, [R1+0x4c] ;  /* 0x00004c0001197983 */ /* 0x000f220000300800 */
[----:B-1----:R-:W-:-:S03]  /*1a4c0*/  IMAD.MOV.U32 R5, RZ, RZ, R10 ;  /* 0x000000ffff057224 */ /* 0x002fc600078e000a */
[----:B------:R1:W-:Y:S04]  /*1a4d0*/  STL.64 [R1+0x670], R6 ;  /* 0x0006700601007387 */ /* 0x0003e80000100a00 */
[----:B------:R-:W-:Y:S04]  /*1a4e0*/  STL.64 [R1+0x20], R8 ;  /* 0x0000200801007387 */ /* 0x000fe80000100a00 */
[----:B------:R2:W-:Y:S01]  /*1a4f0*/  STL.64 [R1+0x28], R10 ;  /* 0x0000280a01007387 */ /* 0x0005e20000100a00 */
[----:B-1----:R-:W-:Y:S02]  /*1a500*/  IMAD.MOV.U32 R7, RZ, RZ, R8 ;  /* 0x000000ffff077224 */ /* 0x002fe400078e0008 */
[----:B------:R-:W-:Y:S01]  /*1a510*/  IMAD.MOV.U32 R6, RZ, RZ, R9 ;  /* 0x000000ffff067224 */ /* 0x000fe200078e0009 */
[----:B--2---:R-:W2:Y:S04]  /*1a520*/  LDL.LU.64 R10, [R1+0x6a8] ;  /* 0x0006a800010a7983 */ /* 0x004ea80000300a00 */
[----:B------:R-:W2:Y:S01]  /*1a530*/  LDL.LU.64 R8, [R1+0x6a0] ;  /* 0x0006a00001087983 */ /* 0x000ea20000300a00 */
[----:B------:R-:W-:-:S04]  /*1a540*/  LEA R12, P4, R3, R2, 0x1 ;  /* 0x00000002030c7211 */ /* 0x000fc800078808ff */
[----:B------:R-:W-:Y:S02]  /*1a550*/  LEA.HI.X.SX32 R13, R3, R0, 0x1, P4 ;  /* 0x00000000030d7211 */ /* 0x000fe400020f0eff */
[----:B---3--:R-:W-:Y:S01]  /*1a560*/  ISETP.LT.AND P6, PT, R27, UR4, !P0 ;  /* 0x000000041b007c0c */ /* 0x008fe2000c7c1270 */
[----:B------:R-:W-:Y:S01]  /*1a570*/  IMAD R15, R17, 0x2, R3 ;  /* 0x00000002110f7824 */ /* 0x000fe200078e0203 */
[----:B------:R-:W3:Y:S01]  /*1a580*/  LDL.LU R27, [R1+0x50] ;  /* 0x00005000011b7983 */ /* 0x000ee20000300800 */
[----:B------:R-:W1:Y:S01]  /*1a590*/  LDC R17, c[0x0][0x3b8] ;  /* 0x0000ee00ff117b82 */ /* 0x000e620000000800 */
[----:B------:R-:W3:Y:S02]  /*1a5a0*/  LDCU UR4, c[0x0][0x39c] ;  /* 0x00007380ff0477ac */ /* 0x000ee40008000800 */
[----:B--2---:R-:W-:Y:S04]  /*1a5b0*/  @P3 STG.E.U16 desc[UR8][R12.64], R8 ;  /* 0x000000080c003986 */ /* 0x004fe8000c101508 */
[----:B------:R2:W-:Y:S04]  /*1a5c0*/  STL [R1+0x678], R8 ;  /* 0x0006780801007387 */ /* 0x0005e80000100800 */
[----:B--2---:R-:W2:Y:S01]  /*1a5d0*/  LDL.LU R8, [R1+0x180] ;  /* 0x0001800001087983 */ /* 0x004ea20000300800 */
[C---:B------:R-:W-:Y:S01]  /*1a5e0*/  LEA R14, P4, R15.reuse, R2, 0x1 ;  /* 0x000000020f0e7211 */ /* 0x040fe200078808ff */
[----:B0-----:R-:W-:Y:S01]  /*1a5f0*/  IMAD R3, R18, 0x2, R15 ;  /* 0x0000000212037824 */ /* 0x001fe200078e020f */
[----:B----4-:R-:W-:Y:S01]  /*1a600*/  ISETP.LT.AND P3, PT, R28, UR6, !P0 ;  /* 0x000000061c007c0c */ /* 0x010fe2000c761270 */
[----:B------:R-:W0:Y:S01]  /*1a610*/  LDCU UR6, c[0x0][0x39c] ;  /* 0x00007380ff0677ac */ /* 0x000e220008000800 */
[----:B------:R-:W-:Y:S01]  /*1a620*/  LEA.HI.X.SX32 R15, R15, R0, 0x1, P4 ;  /* 0x000000000f0f7211 */ /* 0x000fe200020f0eff */
[----:B------:R-:W4:Y:S01]  /*1a630*/  LDL.LU R28, [R1+0x54] ;  /* 0x00005400011c7983 */ /* 0x000f220000300800 */
[----:B------:R-:W-:-:S03]  /*1a640*/  LEA R12, P4, R3, R2, 0x1 ;  /* 0x00000002030c7211 */ /* 0x000fc600078808ff */
[----:B------:R-:W-:Y:S01]  /*1a650*/  STL [R1+0x67c], R9 ;  /* 0x00067c0901007387 */ /* 0x000fe20000100800 */
[----:B------:R-:W-:Y:S02]  /*1a660*/  LEA.HI.X.SX32 R13, R3, R0, 0x1, P4 ;  /* 0x00000000030d7211 */ /* 0x000fe400020f0eff */
[----:B------:R-:W-:Y:S01]  /*1a670*/  ISETP.LT.AND P4, PT, R25, UR7, !P0 ;  /* 0x0000000719007c0c */ /* 0x000fe2000c781270 */
[----:B------:R-:W-:Y:S01]  /*1a680*/  IMAD R3, R16, 0x2, R3 ;  /* 0x0000000210037824 */ /* 0x000fe200078e0203 */
[----:B------:R-:W0:Y:S01]  /*1a690*/  LDL.LU R25, [R1+0x58] ;  /* 0x0000580001197983 */ /* 0x000e220000300800 */
[----:B------:R-:W0:Y:S03]  /*1a6a0*/  LDCU UR7, c[0x0][0x39c] ;  /* 0x00007380ff0777ac */ /* 0x000e260008000800 */
[----:B------:R-:W-:Y:S01]  /*1a6b0*/  @P2 STG.E.U16 desc[UR8][R14.64], R9 ;  /* 0x000000090e002986 */ /* 0x000fe2000c101508 */
[----:B-1----:R-:W-:-:S03]  /*1a6c0*/  IMAD R17, R17, 0x2, R3 ;  /* 0x0000000211117824 */ /* 0x002fc600078e0203 */
[----:B------:R-:W-:Y:S01]  /*1a6d0*/  @P5 STG.E.U16 desc[UR8][R12.64], R10 ;  /* 0x0000000a0c005986 */ /* 0x000fe2000c101508 */
[----:B------:R-:W-:-:S03]  /*1a6e0*/  LEA R18, P5, R3, R2, 0x1 ;  /* 0x0000000203127211 */ /* 0x000fc600078a08ff */
[----:B------:R-:W4:Y:S01]  /*1a6f0*/  LDL.LU R26, [R1+0x5c] ;  /* 0x00005c00011a7983 */ /* 0x000f220000300800 */
[----:B------:R-:W-:-:S03]  /*1a700*/  LEA.HI.X.SX32 R19, R3, R0, 0x1, P5 ;  /* 0x0000000003137211 */ /* 0x000fc600028f0eff */
[----:B------:R-:W4:Y:S01]  /*1a710*/  LDL.LU R24, [R1+0x60] ;  /* 0x0000600001187983 */ /* 0x000f220000300800 */
[C---:B------:R-:W-:Y:S01]  /*1a720*/  LEA R16, P5, R17.reuse, R2, 0x1 ;  /* 0x0000000211107211 */ /* 0x040fe200078a08ff */
[----:B------:R-:W-:Y:S02]  /*1a730*/  IMAD R3, R22, 0x2, R17 ;  /* 0x0000000216037824 */ /* 0x000fe400078e0211 */
[----:B------:R1:W-:Y:S01]  /*1a740*/  @P6 STG.E.U16 desc[UR8][R18.64], R11 ;  /* 0x0000000b12006986 */ /* 0x0003e2000c101508 */
[----:B------:R-:W-:Y:S01]  /*1a750*/  LEA.HI.X.SX32 R17, R17, R0, 0x1, P5 ;  /* 0x0000000011117211 */ /* 0x000fe200028f0eff */
[----:B------:R-:W0:Y:S02]  /*1a760*/  LDC R22, c[0x0][0x3b8] ;  /* 0x0000ee00ff167b82 */ /* 0x000e240000000800 */
[----:B------:R-:W-:Y:S01]  /*1a770*/  STL.64 [R1+0x680], R10 ;  /* 0x0006800a01007387 */ /* 0x000fe20000100a00 */
[----:B------:R-:W-:Y:S01]  /*1a780*/  ISETP.LT.AND P2, PT, R23, UR5, !P0 ;  /* 0x0000000517007c0c */ /* 0x000fe2000c741270 */
[----:B------:R-:W4:Y:S02]  /*1a790*/  LDCU UR5, c[0x0][0x39c] ;  /* 0x00007380ff0577ac */ /* 0x000f240008000800 */
[----:B------:R1:W-:Y:S02]  /*1a7a0*/  @P3 STG.E.U16 desc[UR8][R16.64], R7 ;  /* 0x0000000710003986 */ /* 0x0003e4000c101508 */
[----:B------:R-:W0:Y:S01]  /*1a7b0*/  LDC R23, c[0x0][0x3b8] ;  /* 0x0000ee00ff177b82 */ /* 0x000e220000000800 */
[----:B-1----:R-:W-:-:S04]  /*1a7c0*/  LEA R18, P6, R3, R2, 0x1 ;  /* 0x0000000203127211 */ /* 0x002fc800078c08ff */
[----:B------:R-:W-:Y:S01]  /*1a7d0*/  LEA.HI.X.SX32 R19, R3, R0, 0x1, P6 ;  /* 0x0000000003137211 */ /* 0x000fe200030f0eff */
[----:B------:R-:W-:-:S05]  /*1a7e0*/  IMAD R16, R20, 0x2, R3 ;  /* 0x0000000214107824 */ /* 0x000fca00078e0203 */
[----:B------:R-:W-:Y:S01]  /*1a7f0*/  LEA R20, P6, R16, R2, 0x1 ;  /* 0x0000000210147211 */ /* 0x000fe200078c08ff */
[----:B------:R-:W-:-:S03]  /*1a800*/  IMAD R3, R21, 0x2, R16 ;  /* 0x0000000215037824 */ /* 0x000fc600078e0210 */
[----:B------:R-:W-:Y:S01]  /*1a810*/  LEA.HI.X.SX32 R21, R16, R0, 0x1, P6 ;  /* 0x0000000010157211 */ /* 0x000fe200030f0eff */
[----:B------:R1:W-:Y:S04]  /*1a820*/  @P2 STG.E.U16 desc[UR8][R18.64], R6 ;  /* 0x0000000612002986 */ /* 0x0003e8000c101508 */
[----:B------:R2:W-:Y:S01]  /*1a830*/  @P4 STG.E.U16 desc[UR8][R20.64], R5 ;  /* 0x0000000514004986 */ /* 0x0005e2000c101508 */
[----:B-1----:R-:W-:Y:S02]  /*1a840*/  LEA R18, P6, R3, R2, 0x1 ;  /* 0x0000000203127211 */ /* 0x002fe400078c08ff */
[----:B---3--:R-:W-:Y:S01]  /*1a850*/  ISETP.LT.AND P5, PT, R27, UR4, !P0 ;  /* 0x000000041b007c0c */ /* 0x008fe2000c7a1270 */
[----:B------:R-:W1:Y:S01]  /*1a860*/  LDCU UR4, c[0x0][0x39c] ;  /* 0x00007380ff0477ac */ /* 0x000e620008000800 */
[----:B------:R-:W3:Y:S04]  /*1a870*/  LDL.LU R27, [R1+0x64] ;  /* 0x00006400011b7983 */ /* 0x000ee80000300800 */
[----:B--2---:R-:W2:Y:S01]  /*1a880*/  LDS.128 R12, [R8+0x8000] ;  /* 0x00800000080c7984 */ /* 0x004ea20000000c00 */
[----:B----4-:R-:W-:-:S03]  /*1a890*/  ISETP.LT.AND P3, PT, R28, UR5, !P0 ;  /* 0x000000051c007c0c */ /* 0x010fc6000c761270 */
[----:B------:R-:W4:Y:S01]  /*1a8a0*/  LDL.LU R7, [R1+0x68] ;  /* 0x0000680001077983 */ /* 0x000f220000300800 */
[----:B------:R-:W-:Y:S01]  /*1a8b0*/  LEA.HI.X.SX32 R19, R3, R0, 0x1, P6 ;  /* 0x0000000003137211 */ /* 0x000fe200030f0eff */
[----:B------:R-:W1:Y:S01]  /*1a8c0*/  LDCU UR5, c[0x0][0x39c] ;  /* 0x00007380ff0577ac */ /* 0x000e620008000800 */
[----:B------:R-:W1:Y:S01]  /*1a8d0*/  LDC R28, c[0x0][0x3b8] ;  /* 0x0000ee00ff1c7b82 */ /* 0x000e620000000800 */
[----:B------:R-:W4:Y:S04]  /*1a8e0*/  LDL.LU R5, [R1+0x6c] ;  /* 0x00006c0001057983 */ /* 0x000f280000300800 */
[----:B------:R-:W4:Y:S01]  /*1a8f0*/  LDL.LU R29, [R1+0x80] ;  /* 0x00008000011d7983 */ /* 0x000f220000300800 */
[----:B0-----:R-:W-:Y:S02]  /*1a900*/  IMAD R16, R23, 0x2, R3 ;  /* 0x0000000217107824 */ /* 0x001fe400078e0203 */
[----:B------:R-:W0:Y:S01]  /*1a910*/  LDC R6, c[0x0][0x3b8] ;  /* 0x0000ee00ff067b82 */ /* 0x000e220000000800 */
[----:B------:R2:W-:Y:S04]  /*1a920*/  @P5 STG.E.U16 desc[UR8][R18.64], R4 ;  /* 0x0000000412005986 */ /* 0x0005e8000c101508 */
[----:B--2---:R-:W-:Y:S04]  /*1a930*/  STL [R1+0x688], R12 ;  /* 0x0006880c01007387 */ /* 0x004fe80000100800 */
[----:B------:R-:W2:Y:S04]  /*1a940*/  LDL.LU R4, [R1+0x84] ;  /* 0x0000840001047983 */ /* 0x000ea80000300800 */
[----:B------:R-:W2:Y:S04]  /*1a950*/  LDL.LU R10, [R1+0x88] ;  /* 0x00008800010a7983 */ /* 0x000ea80000300800 */
[----:B------:R-:W2:Y:S01]  /*1a960*/  LDL.LU R11, [R1+0x8c] ;  /* 0x00008c00010b7983 */ /* 0x000ea20000300800 */
[----:B------:R-:W-:Y:S01]  /*1a970*/  ISETP.LT.AND P2, PT, R25, UR6, !P0 ;  /* 0x0000000619007c0c */ /* 0x000fe2000c741270 */
[----:B------:R-:W3:Y:S01]  /*1a980*/  LDCU UR6, c[0x0][0x39c] ;  /* 0x00007380ff0677ac */ /* 0x000ee20008000800 */
[----:B------:R-:W0:Y:S01]  /*1a990*/  LDC R25, c[0x0][0x3b8] ;  /* 0x0000ee00ff197b82 */ /* 0x000e220000000800 */
[----:B------:R-:W-:Y:S01]  /*1a9a0*/  LEA R20, P6, R16, R2, 0x1 ;  /* 0x0000000210147211 */ /* 0x000fe200078c08ff */
[----:B------:R-:W-:Y:S01]  /*1a9b0*/  IMAD R3, R22, 0x2, R16 ;  /* 0x0000000216037824 */ /* 0x000fe200078e0210 */
[----:B-1----:R-:W-:Y:S01]  /*1a9c0*/  ISETP.LT.AND P5, PT, R24, UR5, !P0 ;  /* 0x0000000518007c0c */ /* 0x002fe2000c7a1270 */
[----:B------:R-:W1:Y:S01]  /*1a9d0*/  LDCU UR5, c[0x0][0x39c] ;  /* 0x00007380ff0577ac */ /* 0x000e620008000800 */
[----:B------:R-:W-:Y:S01]  /*1a9e0*/  LEA.HI.X.SX32 R21, R16, R0, 0x1, P6 ;  /* 0x0000000010157211 */ /* 0x000fe200030f0eff */
[----:B------:R-:W2:Y:S01]  /*1a9f0*/  LDL.LU R9, [R1+0x90] ;  /* 0x0000900001097983 */ /* 0x000ea20000300800 */
[----:B------:R-:W-:Y:S01]  /*1aa00*/  ISETP.LT.AND P4, PT, R26, UR4, !P0 ;  /* 0x000000041a007c0c */ /* 0x000fe2000c781270 */
[----:B------:R-:W1:Y:S01]  /*1aa10*/  LDC R24, c[0x0][0x3b8] ;  /* 0x0000ee00ff187b82 */ /* 0x000e620000000800 */
[----:B------:R-:W4:Y:S01]  /*1aa20*/  LDCU UR4, c[0x0][0x39c] ;  /* 0x00007380ff0477ac */ /* 0x000f220008000800 */
[----:B------:R-:W1:Y:S01]  /*1aa30*/  LDS.128 R16, [R8+0xa000] ;  /* 0x00a0000008107984 */ /* 0x000e620000000c00 */
[----:B------:R-:W-:-:S05]  /*1aa40*/  LEA R22, P6, R3, R2, 0x1 ;  /* 0x0000000203167211 */ /* 0x000fca00078c08ff */
[----:B------:R-:W1:Y:S01]  /*1aa50*/  LDC R26, c[0x0][0x3b8] ;  /* 0x0000ee00ff1a7b82 */ /* 0x000e620000000800 */
[----:B------:R0:W-:Y:S01]  /*1aa60*/  @P3 STG.E.U16 desc[UR8][R20.64], R12 ;  /* 0x0000000c14003986 */ /* 0x0001e2000c101508 */
[----:B------:R-:W-:-:S05]  /*1aa70*/  LEA.HI.X.SX32 R23, R3, R0, 0x1, P6 ;  /* 0x0000000003177211 */ /* 0x000fca00030f0eff */
[----:B------:R0:W-:Y:S02]  /*1aa80*/  @P2 STG.E.U16 desc[UR8][R22.64], R13 ;  /* 0x0000000d16002986 */ /* 0x0001e4000c101508 */
[----:B0-----:R-:W-:Y:S01]  /*1aa90*/  IMAD R20, R25, 0x2, R3 ;  /* 0x0000000219147824 */ /* 0x001fe200078e0203 */
[----:B------:R-:W0:Y:S03]  /*1aaa0*/  LDC R12, c[0x0][0x3b8] ;  /* 0x0000ee00ff0c7b82 */ /* 0x000e260000000800 */
[----:B------:R-:W-:Y:S01]  /*1aab0*/  IMAD R3, R28, 0x2, R20 ;  /* 0x000000021c037824 */ /* 0x000fe200078e0214 */
[----:B------:R-:W-:-:S04]  /*1aac0*/  LEA R22, P2, R20, R2, 0x1 ;  /* 0x0000000214167211 */ /* 0x000fc800078408ff */
[----:B------:R-:W-:Y:S02]  /*1aad0*/  LEA.HI.X.SX32 R23, R20, R0, 0x1, P2 ;  /* 0x0000000014177211 */ /* 0x000fe400010f0eff */
[----:B------:R-:W-:-:S04]  /*1aae0*/  LEA R20, P6, R3, R2, 0x1 ;  /* 0x0000000203147211 */ /* 0x000fc800078c08ff */
[----:B------:R-:W-:Y:S01]  /*1aaf0*/  LEA.HI.X.SX32 R21, R3, R0, 0x1, P6 ;  /* 0x0000000003157211 */ /* 0x000fe200030f0eff */
[----:B-1----:R-:W-:Y:S01]  /*1ab00*/  IMAD R3, R24, 0x2, R3 ;  /* 0x0000000218037824 */ /* 0x002fe200078e0203 */
[----:B------:R-:W-:Y:S03]  /*1ab10*/  @P4 STG.E.U16 desc[UR8][R22.64], R14 ;  /* 0x0000000e16004986 */ /* 0x000fe6000c101508 */
[----:B------:R-:W-:Y:S01]  /*1ab20*/  IMAD R26, R26, 0x2, R3 ;  /* 0x000000021a1a7824 */ /* 0x000fe200078e0203 */
[----:B------:R-:W-:Y:S01]  /*1ab30*/  @P5 STG.E.U16 desc[UR8][R20.64], R15 ;  /* 0x0000000f14005986 */ /* 0x000fe2000c101508 */
[----:B------:R-:W-:-:S03]  /*1ab40*/  LEA R24, P5, R3, R2, 0x1 ;  /* 0x0000000203187211 */ /* 0x000fc600078a08ff */
[----:B------:R-:W-:Y:S01]  /*1ab50*/  LEA R28, P6, R26, R2, 0x1 ;  /* 0x000000021a1c7211 */ /* 0x000fe200078c08ff */
[----:B------:R-:W-:Y:S01]  /*1ab60*/  STL.64 [R1+0x690], R14 ;  /* 0x0006900e01007387 */ /* 0x000fe20000100a00 */
[----:B------:R-:W-:-:S03]  /*1ab70*/  LEA.HI.X.SX32 R25, R3, R0, 0x1, P5 ;  /* 0x0000000003197211 */ /* 0x000fc600028f0eff */
[----:B------:R-:W1:Y:S01]  /*1ab80*/  LDS.128 R20, [R8+0xc000] ;  /* 0x00c0000008147984 */ /* 0x000e620000000c00 */
[----:B---3--:R-:W-:Y:S01]  /*1ab90*/  ISETP.LT.AND P3, PT, R27, UR6, !P0 ;  /* 0x000000061b007c0c */ /* 0x008fe2000c761270 */
[----:B------:R-:W3:Y:S01]  /*1aba0*/  LDCU UR6, c[0x0][0x39c] ;  /* 0x00007380ff0677ac */ /* 0x000ee20008000800 */
[----:B------:R-:W0:Y:S11]  /*1abb0*/  LDC R27, c[0x0][0x3b8] ;  /* 0x0000ee00ff1b7b82 */ /* 0x000e360000000800 */
[----:B------:R0:W-:Y:S02]  /*1abc0*/  @P3 STG.E.U16 desc[UR8][R24.64], R16 ;  /* 0x0000001018003986 */ /* 0x0001e4000c101508 */
[----:B0-----:R-:W-:-:S04]  /*1abd0*/  IMAD R27, R27, 0x2, R26 ;  /* 0x000000021b1b7824 */ /* 0x001fc800078e021a */
[----:B------:R-:W-:Y:S01]  /*1abe0*/  IMAD R3, R12, 0x2, R27 ;  /* 0x000000020c037824 */ /* 0x000fe200078e021b */
[----:B----4-:R-:W-:Y:S01]  /*1abf0*/  ISETP.LT.AND P2, PT, R7, UR4, !P0 ;  /* 0x0000000407007c0c */ /* 0x010fe2000c741270 */
[----:B------:R-:W2:Y:S01]  /*1ac00*/  LDCU UR4, c[0x0][0x39c] ;  /* 0x00007380ff0477ac */ /* 0x000ea20008000800 */
[----:B------:R-:W0:Y:S01]  /*1ac10*/  LDC R7, c[0x0][0x3b8] ;  /* 0x0000ee00ff077b82 */ /* 0x000e220000000800 */
[----:B------:R-:W-:Y:S01]  /*1ac20*/  ISETP.LT.AND P4, PT, R5, UR5, !P0 ;  /* 0x0000000505007c0c */ /* 0x000fe2000c781270 */
[----:B------:R-:W4:Y:S01]  /*1ac30*/  LDCU UR5, c[0x0][0x39c] ;  /* 0x00007380ff0577ac */ /* 0x000f220008000800 */
[----:B---3--:R-:W-:Y:S01]  /*1ac40*/  ISETP.LT.AND P5, PT, R29, UR6, !P0 ;  /* 0x000000061d007c0c */ /* 0x008fe2000c7a1270 */
[----:B------:R-:W3:Y:S01]  /*1ac50*/  LDCU UR6, c[0x0][0x39c] ;  /* 0x00007380ff0677ac */ /* 0x000ee20008000800 */
[----:B------:R-:W-:-:S03]  /*1ac60*/  LEA.HI.X.SX32 R29, R26, R0, 0x1, P6 ;  /* 0x000000001a1d7211 */ /* 0x000fc600030f0eff */
[----:B------:R-:W0:Y:S01]  /*1ac70*/  LDC R5, c[0x0][0x3b8] ;  /* 0x0000ee00ff057b82 */ /* 0x000e220000000800 */
[----:B------:R-:W-:-:S04]  /*1ac80*/  LEA R26, P3, R27, R2, 0x1 ;  /* 0x000000021b1a7211 */ /* 0x000fc800078608ff */
[----:B------:R-:W-:Y:S02]  /*1ac90*/  LEA.HI.X.SX32 R27, R27, R0, 0x1, P3 ;  /* 0x000000001b1b7211 */ /* 0x000fe400018f0eff */
[----:B--2---:R-:W-:Y:S01]  /*1aca0*/  ISETP.LT.AND P6, PT, R4, UR4, !P0 ;  /* 0x0000000404007c0c */ /* 0x004fe2000c7c1270 */
[----:B------:R0:W-:Y:S04]  /*1acb0*/  @P2 STG.E.U16 desc[UR8][R28.64], R17 ;  /* 0x000000111c002986 */ /* 0x0001e8000c101508 */
[----:B------:R-:W2:Y:S01]  /*1acc0*/  LDL.LU R4, [R1+0x94] ;  /* 0x0000940001047983 */ /* 0x000ea20000300800 */
[----:B----4-:R-:W-:Y:S01]  /*1acd0*/  ISETP.LT.AND P3, PT, R10, UR5, !P0 ;  /* 0x000000050a007c0c */ /* 0x010fe2000c761270 */
[----:B------:R-:W2:Y:S02]  /*1ace0*/  LDCU UR4, c[0x0][0x39c] ;  /* 0x00007380ff0477ac */ /* 0x000ea40008000800 */
[----:B------:R-:W4:Y:S01]  /*1acf0*/  LDL.LU R12, [R1+0x98] ;  /* 0x00009800010c7983 */ /* 0x000f220000300800 */
[----:B------:R-:W-:Y:S01]  /*1ad00*/  LEA R24, P2, R3, R2, 0x1 ;  /* 0x0000000203187211 */ /* 0x000fe200078408ff */
[----:B------:R-:W4:Y:S02]  /*1ad10*/  LDCU UR5, c[0x0][0x39c] ;  /* 0x00007380ff0577ac */ /* 0x000f240008000800 */
[----:B------:R-:W4:Y:S01]  /*1ad20*/  LDL.LU R10, [R1+0x9c] ;  /* 0x00009c00010a7983 */ /* 0x000f220000300800 */
[----:B0-----:R-:W-:Y:S01]  /*1ad30*/  IMAD R29, R5, 0x2, R3 ;  /* 0x00000002051d7824 */ /* 0x001fe200078e0203 */
[----:B------:R-:W-:Y:S01]  /*1ad40*/  LEA.HI.X.SX32 R25, R3, R0, 0x1, P2 ;  /* 0x0000000003197211 */ /* 0x000fe200010f0eff */
[----:B------:R-:W0:Y:S02]  /*1ad50*/  LDC R5, c[0x0][0x3b8] ;  /* 0x0000ee00ff057b82 */ /* 0x000e240000000800 */
[----:B------:R-:W-:Y:S01]  /*1ad60*/  IMAD R3, R7, 0x2, R29 ;  /* 0x0000000207037824 */ /* 0x000fe200078e021d */
[----:B------:R-:W-:Y:S01]  /*1ad70*/  @P4 STG.E.U16 desc[UR8][R26.64], R18 ;  /* 0x000000121a004986 */ /* 0x000fe2000c101508 */
[----:B------:R-:W-:Y:S01]  /*1ad80*/  ISETP.LT.AND P4, PT, R11, UR7, !P0 ;  /* 0x000000070b007c0c */ /* 0x000fe2000c781270 */
[----:B------:R-:W0:Y:S02]  /*1ad90*/  LDCU UR7, c[0x0][0x39c] ;  /* 0x00007380ff0777ac */ /* 0x000e240008000800 */
[----:B------:R-:W4:Y:S04]  /*1ada0*/  LDL.LU R7, [R1+0xd0] ;  /* 0x0000d00001077983 */ /* 0x000f280000300800 */
[----:B------:R-:W4:Y:S01]  /*1adb0*/  LDL.LU R11, [R1+0xd4] ;  /* 0x0000d400010b7983 */ /* 0x000f220000300800 */
[----:B---3--:R-:W-:Y:S01]  /*1adc0*/  ISETP.LT.AND P2, PT, R9, UR6, !P0 ;  /* 0x0000000609007c0c */ /* 0x008fe2000c741270 */
[----:B------:R-:W-:Y:S01]  /*1add0*/  IMAD R6, R6, 0x2, R3 ;  /* 0x0000000206067824 */ /* 0x000fe200078e0203 */
[----:B------:R-:W3:Y:S01]  /*1ade0*/  LDC R9, c[0x0][0x3b8] ;  /* 0x0000ee00ff097b82 */ /* 0x000ee20000000800 */
[----:B------:R-:W-:Y:S01]  /*1adf0*/  @P5 STG.E.U16 desc[UR8][R24.64], R19 ;  /* 0x0000001318005986 */ /* 0x000fe2000c101508 */
[C---:B------:R-:W-:Y:S01]  /*1ae00*/  LEA R28, P5, R29.reuse, R2, 0x1 ;  /* 0x000000021d1c7211 */ /* 0x040fe200078a08ff */
[----:B------:R-:W4:Y:S02]  /*1ae10*/  LDCU UR6, c[0x0][0x39c] ;  /* 0x00007380ff0677ac */ /* 0x000f240008000800 */
[----:B------:R1:W2:Y:S01]  /*1ae20*/  LDS.128 R24, [R8+0xe000] ;  /* 0x00e0000008187984 */ /* 0x0002a20000000c00 */
[----:B------:R-:W-:-:S02]  /*1ae30*/  LEA.HI.X.SX32 R29, R29, R0, 0x1, P5 ;  /* 0x000000001d1d7211 */ /* 0x000fc400028f0eff */
[C---:B------:R-:W-:Y:S01]  /*1ae40*/  LEA R14, P5, R3.reuse, R2, 0x1 ;  /* 0x00000002030e7211 */ /* 0x040fe200078a08ff */
[----:B-1----:R-:W1:Y:S02]  /*1ae50*/  LDC R8, c[0x0][0x3b8] ;  /* 0x0000ee00ff087b82 */ /* 0x002e640000000800 */
[----:B------:R0:W-:Y:S01]  /*1ae60*/  @P6 STG.E.U16 desc[UR8][R28.64], R20 ;  /* 0x000000141c006986 */ /* 0x0001e2000c101508 */
[----:B------:R-:W-:Y:S01]  /*1ae70*/  LEA.HI.X.SX32 R15, R3, R0, 0x1, P5 ;  /* 0x00000000030f7211 */ /* 0x000fe200028f0eff */
[----:B0-----:R-:W-:Y:S01]  /*1ae80*/  IMAD R5, R5, 0x2, R6 ;  /* 0x0000000205057824 */ /* 0x001fe200078e0206 */
[----:B------:R-:W-:-:S04]  /*1ae90*/  LEA R28, P6, R6, R2, 0x1 ;  /* 0x00000002061c7211 */ /* 0x000fc800078c08ff */
[----:B------:R-:W-:Y:S01]  /*1aea0*/  LEA.HI.X.SX32 R29, R6, R0, 0x1, P6 ;  /* 0x00000000061d7211 */ /* 0x000fe200030f0eff */
[----:B------:R-:W-:Y:S01]  /*1aeb0*/  @P3 STG.E.U16 desc[UR8][R14.64], R21 ;  /* 0x000000150e003986 */ /* 0x000fe2000c101508 */
[----:B---3--:R-:W-:-:S03]  /*1aec0*/  IMAD R3, R9, 0x2, R5 ;  /* 0x0000000209037824 */ /* 0x008fc600078e0205 */
[----:B------:R0:W-:Y:S04]  /*1aed0*/  @P4 STG.E.U16 desc[UR8][R28.64], R22 ;  /* 0x000000161c004986 */ /* 0x0001e8000c101508 */
[----:B------:R-:W3:Y:S04]  /*1aee0*/  LDL.LU R6, [R1+0xd8] ;  /* 0x0000d80001067983 */ /* 0x000ee80000300800 */
[----:B------:R-:W3:Y:S01]  /*1aef0*/  LDL.LU R9, [R1+0xdc] ;  /* 0x0000dc0001097983 */ /* 0x000ee20000300800 */
[----:B0-----:R-:W-:-:S04]  /*1af00*/  LEA R28, P6, R5, R2, 0x1 ;  /* 0x00000002051c7211 */ /* 0x001fc800078c08ff */
[----:B------:R-:W-:Y:S02]  /*1af10*/  LEA.HI.X.SX32 R29, R5, R0, 0x1, P6 ;  /* 0x00000000051d7211 */ /* 0x000fe400030f0eff */
[C---:B------:R-:W-:Y:S01]  /*1af20*/  LEA R14, P6, R3.reuse, R2, 0x1 ;  /* 0x00000002030e7211 */ /* 0x040fe200078c08ff */
[----:B------:R-:W0:Y:S03]  /*1af30*/  LDC R5, c[0x0][0x3b8] ;  /* 0x0000ee00ff057b82 */ /* 0x000e260000000800 */
[----:B------:R-:W-:Y:S01]  /*1af40*/  LEA.HI.X.SX32 R15, R3, R0, 0x1, P6 ;  /* 0x00000000030f7211 */ /* 0x000fe200030f0eff */
[----:B------:R0:W-:Y:S01]  /*1af50*/  @P2 STG.E.U16 desc[UR8][R28.64], R23 ;  /* 0x000000171c002986 */ /* 0x0001e2000c101508 */
[----:B--2---:R-:W-:Y:S01]  /*1af60*/  ISETP.LT.AND P5, PT, R4, UR4, !P0 ;  /* 0x0000000404007c0c */ /* 0x004fe2000c7a1270 */
[----:B------:R-:W2:Y:S02]  /*1af70*/  LDCU UR4, c[0x0][0x39c] ;  /* 0x00007380ff0477ac */ /* 0x000ea40008000800 */
[----:B------:R-:W4:Y:S02]  /*1af80*/  LDC R4, c[0x0][0x3b8] ;  /* 0x0000ee00ff047b82 */ /* 0x000f240000000800 */
[----:B----4-:R-:W-:Y:S01]  /*1af90*/  ISETP.LT.AND P4, PT, R10, UR6, !P0 ;  /* 0x000000060a007c0c */ /* 0x010fe2000c781270 */
[----:B-1----:R-:W-:Y:S01]  /*1afa0*/  IMAD R10, R8, 0x2, R3 ;  /* 0x00000002080a7824 */ /* 0x002fe200078e0203 */
[----:B------:R-:W-:-:S04]  /*1afb0*/  ISETP.LT.AND P3, PT, R12, UR5, !P0 ;  /* 0x000000050c007c0c */ /* 0x000fc8000c761270 */
[----:B------:R-:W1:Y:S01]  /*1afc0*/  LDC R3, c[0x0][0x3b8] ;  /* 0x0000ee00ff037b82 */ /* 0x000e620000000800 */
[----:B------:R-:W4:Y:S01]  /*1afd0*/  LDCU UR5, c[0x0][0x39c] ;  /* 0x00007380ff0577ac */ /* 0x000f220008000800 */
[----:B------:R2:W-:Y:S01]  /*1afe0*/  @P5 STG.E.U16 desc[UR8][R14.64], R24 ;  /* 0x000000180e005986 */ /* 0x0005e2000c101508 */
[C---:B0-----:R-:W-:Y:S01]  /*1aff0*/  LEA R28, P6, R10.reuse, R2, 0x1 ;  /* 0x000000020a1c7211 */ /* 0x041fe200078c08ff */
[----:B------:R-:W3:Y:S02]  /*1b000*/  LDCU UR6, c[0x0][0x39c] ;  /* 0x00007380ff0677ac */ /* 0x000ee40008000800 */
[----:B------:R-:W3:Y:S01]  /*1b010*/  LDL.LU R8, [R1] ;  /* 0x0000000001087983 */ /* 0x000ee20000300800 */
[----:B------:R-:W-:Y:S02]  /*1b020*/  LEA.HI.X.SX32 R29, R10, R0, 0x1, P6 ;  /* 0x000000000a1d7211 */ /* 0x000fe400030f0eff */
[----:B--2---:R-:W-:Y:S01]  /*1b030*/  ISETP.LT.AND P2, PT, R7, UR4, !P0 ;  /* 0x0000000407007c0c */ /* 0x004fe2000c741270 */
[----:B------:R-:W0:Y:S01]  /*1b040*/  LDCU UR4, c[0x0][0x39c] ;  /* 0x00007380ff0477ac */ /* 0x000e220008000800 */
[----:B------:R-:W2:Y:S01]  /*1b050*/  LDL.LU R7, [R1+0xe0] ;  /* 0x0000e00001077983 */ /* 0x000ea20000300800 */
[----:B------:R-:W-:-:S03]  /*1b060*/  IMAD R4, R4, 0x2, R10 ;  /* 0x0000000204047824 */ /* 0x000fc600078e020a */
[----:B------:R-:W2:Y:S02]  /*1b070*/  LDL.LU R12, [R1+0xe4] ;  /* 0x0000e400010c7983 */ /* 0x000ea40000300800 */
[C---:B------:R-:W-:Y:S02]  /*1b080*/  LEA R14, P6, R4.reuse, R2, 0x1 ;  /* 0x00000002040e7211 */ /* 0x040fe400078c08ff */
[----:B------:R-:W2:Y:S01]  /*1b090*/  LDL.LU R10, [R1+0x4] ;  /* 0x00000400010a7983 */ /* 0x000ea20000300800 */
[----:B----4-:R-:W-:Y:S01]  /*1b0a0*/  ISETP.LT.AND P5, PT, R11, UR5, !P0 ;  /* 0x000000050b007c0c */ /* 0x010fe2000c7a1270 */
[----:B------:R-:W2:Y:S01]  /*1b0b0*/  LDCU UR5, c[0x0][0x39c] ;  /* 0x00007380ff0577ac */ /* 0x000ea20008000800 */
[----:B-1----:R-:W-:Y:S01]  /*1b0c0*/  IMAD R3, R3, 0x2, R4 ;  /* 0x0000000203037824 */ /* 0x002fe200078e0204 */
[----:B------:R-:W4:Y:S01]  /*1b0d0*/  LDL.LU R11, [R1+0xe8] ;  /* 0x0000e800010b7983 */ /* 0x000f220000300800 */
[----:B------:R-:W-:-:S03]  /*1b0e0*/  LEA.HI.X.SX32 R15, R4, R0, 0x1, P6 ;  /* 0x00000000040f7211 */ /* 0x000fc600030f0eff */
[----:B------:R-:W4:Y:S04]  /*1b0f0*/  LDL.LU R4, [R1+0x69c] ;  /* 0x00069c0001047983 */ /* 0x000f280000300800 */
[----:B------:R1:W-:Y:S01]  /*1b100*/  @P3 STG.E.U16 desc[UR8][R28.64], R25 ;  /* 0x000000191c003986 */ /* 0x0003e2000c101508 */
[----:B------:R-:W-:Y:S01]  /*1b110*/  IMAD R5, R5, 0x2, R3 ;  /* 0x0000000205057824 */ /* 0x000fe200078e0203 */
[----:B-1----:R-:W-:-:S04]  /*1b120*/  LEA R28, P6, R3, R2, 0x1 ;  /* 0x00000002031c7211 */ /* 0x002fc800078c08ff */
[----:B------:R-:W-:Y:S02]  /*1b130*/  LEA.HI.X.SX32 R29, R3, R0, 0x1, P6 ;  /* 0x00000000031d7211 */ /* 0x000fe400030f0eff */
[----:B------:R-:W1:Y:S01]  /*1b140*/  LDC R3, c[0x0][0x3b8] ;  /* 0x0000ee00ff037b82 */ /* 0x000e620000000800 */
[----:B------:R3:W-:Y:S02]  /*1b150*/  @P4 STG.E.U16 desc[UR8][R14.64], R26 ;  /* 0x0000001a0e004986 */ /* 0x0007e4000c101508 */
[----:B---3--:R-:W-:Y:S01]  /*1b160*/  ISETP.LT.AND P3, PT, R6, UR6, !P0 ;  /* 0x0000000606007c0c */ /* 0x008fe2000c761270 */
[----:B------:R-:W3:Y:S01]  /*1b170*/  LDCU UR6, c[0x0][0x39c] ;  /* 0x00007380ff0677ac */ /* 0x000ee20008000800 */
[----:B------:R1:W-:Y:S01]  /*1b180*/  @P2 STG.E.U16 desc[UR8][R28.64], R27 ;  /* 0x0000001b1c002986 */ /* 0x0003e2000c101508 */
[----:B0-----:R-:W-:Y:S01]  /*1b190*/  ISETP.LT.AND P6, PT, R9, UR4, !P0 ;  /* 0x0000000409007c0c */ /* 0x001fe2000c7c1270 */
[----:B------:R-:W0:Y:S01]  /*1b1a0*/  LDCU UR4, c[0x0][0x39c] ;  /* 0x00007380ff0477ac */ /* 0x000e220008000800 */
[----:B------:R-:W0:Y:S01]  /*1b1b0*/  LDC R6, c[0x0][0x3b8] ;  /* 0x0000ee00ff067b82 */ /* 0x000e220000000800 */
[----:B------:R-:W3:Y:S01]  /*1b1c0*/  LDL.LU R9, [R1+0xec] ;  /* 0x0000ec0001097983 */ /* 0x000ee20000300800 */
[----:B------:R-:W-:-:S04]  /*1b1d0*/  LEA R14, P4, R5, R2, 0x1 ;  /* 0x00000002050e7211 */ /* 0x000fc800078808ff */
[----:B------:R-:W-:Y:S01]  /*1b1e0*/  LEA.HI.X.SX32 R15, R5, R0, 0x1, P4 ;  /* 0x00000000050f7211 */ /* 0x000fe200020f0eff */
[----:B-1----:R-:W-:Y:S02]  /*1b1f0*/  IMAD R3, R3, 0x2, R5 ;  /* 0x0000000203037824 */ /* 0x002fe400078e0205 */
[----:B------:R-:W3:Y:S03]  /*1b200*/  LDL.LU R5, [R1+0x698] ;  /* 0x0006980001057983 */ /* 0x000ee60000300800 */
[----:B------:R-:W-:-:S04]  /*1b210*/  LEA R28, P2, R3, R2, 0x1 ;  /* 0x00000002031c7211 */ /* 0x000fc800078408ff */
[----:B------:R-:W-:Y:S02]  /*1b220*/  LEA.HI.X.SX32 R29, R3, R0, 0x1, P2 ;  /* 0x00000000031d7211 */ /* 0x000fe400010f0eff */
[----:B--2---:R-:W-:Y:S01]  /*1b230*/  ISETP.LT.AND P4, PT, R7, UR5, !P0 ;  /* 0x0000000507007c0c */ /* 0x004fe2000c781270 */
[----:B------:R-:W1:Y:S01]  /*1b240*/  LDCU UR5, c[0x0][0x39c] ;  /* 0x00007380ff0577ac */ /* 0x000e620008000800 */
[----:B------:R-:W2:Y:S01]  /*1b250*/  LDL.LU R7, [R1+0xf0] ;  /* 0x0000f00001077983 */ /* 0x000ea20000300800 */
[----:B----4-:R-:W-:Y:S02]  /*1b260*/  PRMT R4, R8, 0x7632, R4 ;  /* 0x0000763208047816 */ /* 0x010fe40000000004 */
[----:B0-----:R-:W-:Y:S01]  /*1b270*/  ISETP.LT.AND P2, PT, R11, UR4, !P0 ;  /* 0x000000040b007c0c */ /* 0x001fe2000c741270 */
[----:B------:R-:W0:Y:S01]  /*1b280*/  LDC R8, c[0x0][0x3b8] ;  /* 0x0000ee00ff087b82 */ /* 0x000e220000000800 */
[----:B------:R-:W2:Y:S01]  /*1b290*/  LDCU UR4, c[0x0][0x39c] ;  /* 0x00007380ff0477ac */ /* 0x000ea20008000800 */
[----:B------:R4:W-:Y:S02]  /*1b2a0*/  @P5 STG.E.U16 desc[UR8][R14.64], R4 ;  /* 0x000000040e005986 */ /* 0x0009e4000c101508 */
[----:B----4-:R-:W-:-:S02]  /*1b2b0*/  PRMT R4, R10, 0x7632, R4 ;  /* 0x000076320a047816 */ /* 0x010fc40000000004 */
[----:B------:R-:W4:Y:S04]  /*1b2c0*/  LDL.LU.64 R14, [R1+0x690] ;  /* 0x00069000010e7983 */ /* 0x000f280000300a00 */
[----:B------:R1:W-:Y:S04]  /*1b2d0*/  @P3 STG.E.U16 desc[UR8][R28.64], R4 ;  /* 0x000000041c003986 */ /* 0x0003e8000c101508 */
[----:B-1----:R-:W2:Y:S01]  /*1b2e0*/  LDL.LU R29, [R1+0x8] ;  /* 0x00000800011d7983 */ /* 0x002ea20000300800 */
[----:B---3--:R-:W-:Y:S01]  /*1b2f0*/  ISETP.LT.AND P5, PT, R12, UR6, !P0 ;  /* 0x000000060c007c0c */ /* 0x008fe2000c7a1270 */
[----:B------:R-:W-:Y:S01]  /*1b300*/  IMAD R12, R6, 0x2, R3 ;  /* 0x00000002060c7824 */ /* 0x000fe200078e0203 */
[----:B------:R-:W1:Y:S01]  /*1b310*/  LDCU UR6, c[0x0][0x39c] ;  /* 0x00007380ff0677ac */ /* 0x000e620008000800 */
[----:B------:R-:W3:Y:S03]  /*1b320*/  LDC R3, c[0x0][0x3b8] ;  /* 0x0000ee00ff037b82 */ /* 0x000ee60000000800 */
[----:B------:R-:W-:-:S04]  /*1b330*/  LEA R10, P3, R12, R2, 0x1 ;  /* 0x000000020c0a7211 */ /* 0x000fc800078608ff */
[----:B------:R-:W-:Y:S01]  /*1b340*/  LEA.HI.X.SX32 R11, R12, R0, 0x1, P3 ;  /* 0x000000000c0b7211 */ /* 0x000fe200018f0eff */
[----:B------:R-:W0:Y:S01]  /*1b350*/  LDC R6, c[0x0][0x3b8] ;  /* 0x0000ee00ff067b82 */ /* 0x000e220000000800 */
[----:B---3--:R-:W-:Y:S02]  /*1b360*/  IMAD R3, R3, 0x2, R12 ;  /* 0x0000000203037824 */ /* 0x008fe400078e020c */
[----:B------:R-:W3:Y:S01]  /*1b370*/  LDL.LU R12, [R1+0x688] ;  /* 0x00068800010c7983 */ /* 0x000ee20000300800 */
[----:B--2---:R-:W-:-:S03]  /*1b380*/  PRMT R5, R29, 0x7632, R5 ;  /* 0x000076321d057816 */ /* 0x004fc60000000005 */
[----:B------:R-:W2:Y:S01]  /*1b390*/  LDL.LU R29, [R1+0xc] ;  /* 0x00000c00011d7983 */ /* 0x000ea20000300800 */
[----:B------:R-:W-:-:S03]  /*1b3a0*/  LEA R28, P3, R3, R2, 0x1 ;  /* 0x00000002031c7211 */ /* 0x000fc600078608ff */
[----:B------:R0:W-:Y:S04]  /*1b3b0*/  @P6 STG.E.U16 desc[UR8][R10.64], R5 ;  /* 0x000000050a006986 */ /* 0x0001e8000c101508 */
[----:B0-----:R-:W3:Y:S01]  /*1b3c0*/  LDL.LU.64 R10, [R1+0x680] ;  /* 0x00068000010a7983 */ /* 0x001ee20000300a00 */
[----:B------:R-:W-:Y:S02]  /*1b3d0*/  PRMT R5, R5, 0x7632, R5 ;  /* 0x0000763205057816 */ /* 0x000fe40000000005 */
[----:B--2---:R-:W-:Y:S02]  /*1b3e0*/  PRMT R4, R29, 0x7632, R4 ;  /* 0x000076321d047816 */ /* 0x004fe40000000004 */
[----:B------:R-:W-:Y:S01]  /*1b3f0*/  LEA.HI.X.SX32 R29, R3, R0, 0x1, P3 ;  /* 0x00000000031d7211 */ /* 0x000fe200018f0eff */
[----:B------:R-:W-:-:S04]  /*1b400*/  IMAD R3, R8, 0x2, R3 ;  /* 0x0000000208037824 */ /* 0x000fc800078e0203 */
[----:B------:R0:W-:Y:S01]  /*1b410*/  @P4 STG.E.U16 desc[UR8][R28.64], R4 ;  /* 0x000000041c004986 */ /* 0x0001e2000c101508 */
[----:B------:R-:W-:Y:S01]  /*1b420*/  ISETP.LT.AND P3, PT, R9, UR5, !P0 ;  /* 0x0000000509007c0c */ /* 0x000fe2000c761270 */
[----:B------:R-:W-:Y:S01]  /*1b430*/  IMAD R8, R6, 0x2, R3 ;  /* 0x0000000206087824 */ /* 0x000fe200078e0203 */
[----:B------:R-:W2:Y:S01]  /*1b440*/  LDCU UR5, c[0x0][0x39c] ;  /* 0x00007380ff0577ac */ /* 0x000ea20008000800 */
[----:B------:R-:W2:Y:S01]  /*1b450*/  LDL.LU R9, [R1+0x67c] ;  /* 0x00067c0001097983 */ /* 0x000ea20000300800 */
[C---:B0-----:R-:W-:Y:S02]  /*1b460*/  LEA R28, P4, R3.reuse, R2, 0x1 ;  /* 0x00000002031c7211 */ /* 0x041fe400078808ff */
[----:B------:R-:W-:Y:S02]  /*1b470*/  PRMT R4, R4, 0x7632, R4 ;  /* 0x0000763204047816 */ /* 0x000fe40000000004 */
[----:B------:R-:W-:Y:S02]  /*1b480*/  LEA.HI.X.SX32 R29, R3, R0, 0x1, P4 ;  /* 0x00000000031d7211 */ /* 0x000fe400020f0eff */
[----:B------:R-:W0:Y:S03]  /*1b490*/  LDC R3, c[0x0][0x3b8] ;  /* 0x0000ee00ff037b82 */ /* 0x000e260000000800 */
[----:B------:R1:W-:Y:S04]  /*1b4a0*/  @P5 STG.E.U16 desc[UR8][R28.64], R4 ;  /* 0x000000041c005986 */ /* 0x0003e8000c101508 */
[----:B-1----:R-:W2:Y:S04]  /*1b4b0*/  LDL.LU R4, [R1+0xf4] ;  /* 0x0000f40001047983 */ /* 0x002ea80000300800 */
[----:B------:R-:W3:Y:S04]  /*1b4c0*/  LDL.LU R28, [R1+0xf8] ;  /* 0x0000f800011c7983 */ /* 0x000ee80000300800 */
[----:B------:R-:W3:Y:S01]  /*1b4d0*/  LDL.LU R29, [R1+0xfc] ;  /* 0x0000fc00011d7983 */ /* 0x000ee20000300800 */
[----:B------:R-:W-:-:S02]  /*1b4e0*/  LEA R6, P6, R8, R2, 0x1 ;  /* 0x0000000208067211 */ /* 0x000fc400078c08ff */
[----:B------:R-:W-:Y:S01]  /*1b4f0*/  ISETP.LT.AND P4, PT, R7, UR4, !P0 ;  /* 0x0000000407007c0c */ /* 0x000fe2000c781270 */
[----:B0-----:R-:W-:Y:S01]  /*1b500*/  IMAD R3, R3, 0x2, R8 ;  /* 0x0000000203037824 */ /* 0x001fe200078e0208 */
[----:B------:R-:W-:Y:S01]  /*1b510*/  LEA.HI.X.SX32 R7, R8, R0, 0x1, P6 ;  /* 0x0000000008077211 */ /* 0x000fe200030f0eff */
[----:B------:R-:W0:Y:S01]  /*1b520*/  LDCU UR4, c[0x0][0x39c] ;  /* 0x00007380ff0477ac */ /* 0x000e220008000800 */
[----:B------:R-:W4:Y:S04]  /*1b530*/  LDL.LU R8, [R1+0x678] ;  /* 0x0006780001087983 */ /* 0x000f280000300800 */
[----:B------:R1:W-:Y:S04]  /*1b540*/  @P2 STG.E.U16 desc[UR8][R6.64], R5 ;  /* 0x0000000506002986 */ /* 0x0003e8000c101508 */
[----:B-1----:R-:W4:Y:S01]  /*1b550*/  LDL.LU.64 R6, [R1+0x670] ;  /* 0x0006700001067983 */ /* 0x002f220000300a00 */
[----:B--2---:R-:W-:Y:S01]  /*1b560*/  ISETP.LT.AND P5, PT, R4, UR6, !P0 ;  /* 0x0000000604007c0c */ /* 0x004fe2000c7a1270 */
[----:B------:R-:W1:Y:S01]  /*1b570*/  LDCU UR6, c[0x0][0x39c] ;  /* 0x00007380ff0677ac */ /* 0x000e620008000800 */
[----:B------:R-:W-:-:S04]  /*1b580*/  LEA R4, P6, R3, R2, 0x1 ;  /* 0x0000000203047211 */ /* 0x000fc800078c08ff */
[----:B------:R-:W-:Y:S02]  /*1b590*/  LEA.HI.X.SX32 R5, R3, R0, 0x1, P6 ;  /* 0x0000000003057211 */ /* 0x000fe400030f0eff */
[----:B---3--:R-:W-:Y:S01]  /*1b5a0*/  ISETP.LT.AND P6, PT, R29, UR7, !P0 ;  /* 0x000000071d007c0c */ /* 0x008fe2000c7c1270 */
[----:B------:R-:W2:Y:S01]  /*1b5b0*/  LDCU UR7, c[0x0][0x39c] ;  /* 0x00007380ff0777ac */ /* 0x000ea20008000800 */
[----:B------:R-:W3:Y:S01]  /*1b5c0*/  LDC R29, c[0x0][0x3b8] ;  /* 0x0000ee00ff1d7b82 */ /* 0x000ee20000000800 */
[----:B----4-:R-:W-:Y:S01]  /*1b5d0*/  PRMT R6, R6, 0x7632, R6 ;  /* 0x0000763206067816 */ /* 0x010fe20000000006 */
[----:B---3--:R-:W-:-:S04]  /*1b5e0*/  IMAD R3, R29, 0x2, R3 ;  /* 0x000000021d037824 */ /* 0x008fc800078e0203 */
[----:B------:R3:W-:Y:S01]  /*1b5f0*/  @P3 STG.E.U16 desc[UR8][R4.64], R6 ;  /* 0x0000000604003986 */ /* 0x0007e2000c101508 */
[----:B------:R-:W-:Y:S01]  /*1b600*/  PRMT R8, R7, 0x7632, R8 ;  /* 0x0000763207087816 */ /* 0x000fe20000000008 */
[----:B------:R-:W4:Y:S01]  /*1b610*/  LDC R29, c[0x0][0x3b8] ;  /* 0x0000ee00ff1d7b82 */ /* 0x000f220000000800 */
[----:B---3--:R-:W-:-:S04]  /*1b620*/  LEA R6, P3, R3, R2, 0x1 ;  /* 0x0000000203067211 */ /* 0x008fc800078608ff */
[----:B------:R-:W-:-:S05]  /*1b630*/  LEA.HI.X.SX32 R7, R3, R0, 0x1, P3 ;  /* 0x0000000003077211 */ /* 0x000fca00018f0eff */
[----:B------:R3:W-:Y:S04]  /*1b640*/  @P4 STG.E.U16 desc[UR8][R6.64], R8 ;  /* 0x0000000806004986 */ /* 0x0007e8000c101508 */
[----:B---3--:R-:W0:Y:S01]  /*1b650*/  LDL.LU R7, [R1+0x100] ;  /* 0x0001000001077983 */ /* 0x008e220000300800 */
[----:B----4-:R-:W-:Y:S02]  /*1b660*/  IMAD R5, R29, 0x2, R3 ;  /* 0x000000021d057824 */ /* 0x010fe400078e0203 */
[----:B------:R-:W3:Y:S03]  /*1b670*/  LDC R3, c[0x0][0x3b8] ;  /* 0x0000ee00ff037b82 */ /* 0x000ee60000000800 */
[----:B------:R-:W-:-:S02]  /*1b680*/  LEA R4, P3, R5, R2, 0x1 ;  /* 0x0000000205047211 */ /* 0x000fc400078608ff */
[----:B------:R-:W-:Y:S02]  /*1b690*/  PRMT R9, R8, 0x7632, R9 ;  /* 0x0000763208097816 */ /* 0x000fe40000000009 */
[----:B------:R-:W1:Y:S01]  /*1b6a0*/  LDL.LU R8, [R1+0x108] ;  /* 0x0001080001087983 */ /* 0x000e620000300800 */
[----:B------:R-:W-:Y:S01]  /*1b6b0*/  ISETP.LT.AND P2, PT, R28, UR5, !P0 ;  /* 0x000000051c007c0c */ /* 0x000fe2000c741270 */
[----:B------:R-:W4:Y:S01]  /*1b6c0*/  LDCU UR5, c[0x0][0x39c] ;  /* 0x00007380ff0577ac */ /* 0x000f220008000800 */
[----:B------:R-:W0:Y:S08]  /*1b6d0*/  LDC R28, c[0x0][0x3b8] ;  /* 0x0000ee00ff1c7b82 */ /* 0x000e300000000800 */
[----:B------:R-:W0:Y:S01]  /*1b6e0*/  LDC R29, c[0x0][0x3b8] ;  /* 0x0000ee00ff1d7b82 */ /* 0x000e220000000800 */
[----:B---3--:R-:W-:Y:S01]  /*1b6f0*/  IMAD R3, R3, 0x2, R5 ;  /* 0x0000000203037824 */ /* 0x008fe200078e0205 */
[----:B------:R-:W-:-:S02]  /*1b700*/  LEA.HI.X.SX32 R5, R5, R0, 0x1, P3 ;  /* 0x0000000005057211 */ /* 0x000fc400018f0eff */
[----:B0-----:R-:W-:Y:S02]  /*1b710*/  ISETP.LT.AND P3, PT, R7, UR4, !P0 ;  /* 0x0000000407007c0c */ /* 0x001fe4000c761270 */
[----:B------:R-:W-:Y:S01]  /*1b720*/  LEA R6, P4, R3, R2, 0x1 ;  /* 0x0000000203067211 */ /* 0x000fe200078808ff */
[----:B------:R-:W4:Y:S01]  /*1b730*/  LDL.LU R7, [R1+0x104] ;  /* 0x0001040001077983 */ /* 0x000f220000300800 */
[----:B------:R-:W-:Y:S01]  /*1b740*/  PRMT R10, R10, 0x7632, R10 ;  /* 0x000076320a0a7816 */ /* 0x000fe2000000000a */
[----:B------:R-:W0:Y:S02]  /*1b750*/  LDCU UR4, c[0x0][0x39c] ;  /* 0x00007380ff0477ac */ /* 0x000e240008000800 */
[----:B------:R3:W-:Y:S02]  /*1b760*/  @P5 STG.E.U16 desc[UR8][R4.64], R9 ;  /* 0x0000000904005986 */ /* 0x0007e4000c101508 */
[----:B---3--:R-:W-:Y:S01]  /*1b770*/  PRMT R9, R9, 0x7632, R9 ;  /* 0x0000763209097816 */ /* 0x008fe20000000009 */
[----:B------:R-:W3:Y:S01]  /*1b780*/  LDC R5, c[0x0][0x3b8] ;  /* 0x0000ee00ff057b82 */ /* 0x000ee20000000800 */
[----:B----4-:R-:W-:Y:S01]  /*1b790*/  ISETP.LT.AND P5, PT, R7, UR5, !P0 ;  /* 0x0000000507007c0c */ /* 0x010fe2000c7a1270 */
[----:B------:R-:W4:Y:S01]  /*1b7a0*/  LDCU UR5, c[0x0][0x39c] ;  /* 0x00007380ff0577ac */ /* 0x000f220008000800 */
[----:B------:R-:W-:Y:S01]  /*1b7b0*/  LEA.HI.X.SX32 R7, R3, R0, 0x1, P4 ;  /* 0x0000000003077211 */ /* 0x000fe200020f0eff */
[----:B------:R-:W-:Y:S01]  /*1b7c0*/  IMAD R3, R28, 0x2, R3 ;  /* 0x000000021c037824 */ /* 0x000fe200078e0203 */
[----:B-1----:R-:W-:-:S03]  /*1b7d0*/  ISETP.LT.AND P4, PT, R8, UR6, !P0 ;  /* 0x0000000608007c0c */ /* 0x002fc6000c781270 */
[----:B------:R-:W1:Y:S01]  /*1b7e0*/  LDC R28, c[0x0][0x3b8] ;  /* 0x0000ee00ff1c7b82 */ /* 0x000e620000000800 */
[----:B------:R-:W-:Y:S01]  /*1b7f0*/  PRMT R11, R11, 0x7632, R11 ;  /* 0x000076320b0b7816 */ /* 0x000fe2000000000b */
[----:B------:R-:W-:Y:S01]  /*1b800*/  IMAD R4, R29, 0x2, R3 ;  /* 0x000000021d047824 */ /* 0x000fe200078e0203 */
[----:B------:R0:W-:Y:S01]  /*1b810*/  @P2 STG.E.U16 desc[UR8][R6.64], R9 ;  /* 0x0000000906002986 */ /* 0x0001e2000c101508 */
[----:B------:R-:W1:Y:S04]  /*1b820*/  LDCU UR6, c[0x0][0x39c] ;  /* 0x00007380ff0677ac */ /* 0x000e680008000800 */
[----:B------:R-:W1:Y:S01]  /*1b830*/  LDC R29, c[0x0][0x3b8] ;  /* 0x0000ee00ff1d7b82 */ /* 0x000e620000000800 */
[----:B0-----:R-:W-:-:S04]  /*1b840*/  LEA R6, P2, R3, R2, 0x1 ;  /* 0x0000000203067211 */ /* 0x001fc800078408ff */
[----:B------:R-:W-:Y:S02]  /*1b850*/  LEA.HI.X.SX32 R7, R3, R0, 0x1, P2 ;  /* 0x0000000003077211 */ /* 0x000fe400010f0eff */
[----:B------:R-:W-:-:S04]  /*1b860*/  LEA R8, P2, R4, R2, 0x1 ;  /* 0x0000000204087211 */ /* 0x000fc800078408ff */
[----:B------:R-:W-:Y:S01]  /*1b870*/  LEA.HI.X.SX32 R9, R4, R0, 0x1, P2 ;  /* 0x0000000004097211 */ /* 0x000fe200010f0eff */
[----:B------:R0:W-:Y:S01]  /*1b880*/  @P6 STG.E.U16 desc[UR8][R6.64], R10 ;  /* 0x0000000a06006986 */ /* 0x0001e2000c101508 */
[----:B-1----:R-:W-:-:S03]  /*1b890*/  IMAD R3, R29, 0x2, R4 ;  /* 0x000000021d037824 */ /* 0x002fc600078e0204 */
[----:B------:R-:W2:Y:S04]  /*1b8a0*/  LDL.LU R29, [R1+0x2c] ;  /* 0x00002c00011d7983 */ /* 0x000ea80000300800 */
[----:B------:R-:W2:Y:S01]  /*1b8b0*/  LDL.LU R4, [R1+0x10c] ;  /* 0x00010c0001047983 */ /* 0x000ea20000300800 */
[----:B0-----:R-:W0:Y:S03]  /*1b8c0*/  LDC R10, c[0x0][0x3b8] ;  /* 0x0000ee00ff0a7b82 */ /* 0x001e260000000800 */
[----:B------:R-:W4:Y:S04]  /*1b8d0*/  LDL.LU R6, [R1+0x140] ;  /* 0x0001400001067983 */ /* 0x000f280000300800 */
[----:B------:R-:W4:Y:S04]  /*1b8e0*/  LDL.LU R7, [R1+0x20] ;  /* 0x0000200001077983 */ /* 0x000f280000300800 */
[----:B------:R3:W-:Y:S02]  /*1b8f0*/  @P3 STG.E.U16 desc[UR8][R8.64], R11 ;  /* 0x0000000b08003986 */ /* 0x0007e4000c101508 */
[----:B---3--:R-:W-:-:S02]  /*1b900*/  IMAD R8, R5, 0x2, R3 ;  /* 0x0000000205087824 */ /* 0x008fc400078e0203 */
[----:B------:R-:W3:Y:S01]  /*1b910*/  LDL.LU R11, [R1+0x24] ;  /* 0x00002400010b7983 */ /* 0x000ee20000300800 */
[----:B------:R-:W1:Y:S01]  /*1b920*/  LDC R9, c[0x0][0x3b8] ;  /* 0x0000ee00ff097b82 */ /* 0x000e620000000800 */
[----:B--2---:R-:W-:Y:S01]  /*1b930*/  ISETP.LT.AND P2, PT, R4, UR4, !P0 ;  /* 0x0000000404007c0c */ /* 0x004fe2000c741270 */
[----:B------:R-:W2:Y:S01]  /*1b940*/  LDCU UR4, c[0x0][0x39c] ;  /* 0x00007380ff0477ac */ /* 0x000ea20008000800 */
[----:B------:R-:W-:-:S04]  /*1b950*/  LEA R4, P6, R3, R2, 0x1 ;  /* 0x0000000203047211 */ /* 0x000fc800078c08ff */
[----:B------:R-:W-:Y:S02]  /*1b960*/  LEA.HI.X.SX32 R5, R3, R0, 0x1, P6 ;  /* 0x0000000003057211 */ /* 0x000fe400030f0eff */
[----:B----4-:R-:W-:Y:S02]  /*1b970*/  PRMT R3, R7, 0x7632, R3 ;  /* 0x0000763207037816 */ /* 0x010fe40000000003 */
[----:B------:R-:W4:Y:S04]  /*1b980*/  LDL.LU R7, [R1+0x148] ;  /* 0x0001480001077983 */ /* 0x000f280000300800 */
[----:B------:R0:W-:Y:S04]  /*1b990*/  @P5 STG.E.U16 desc[UR8][R4.64], R3 ;  /* 0x0000000304005986 */ /* 0x0001e8000c101508 */
[----:B0-----:R-:W2:Y:S01]  /*1b9a0*/  LDL.LU R3, [R1+0x28] ;  /* 0x0000280001037983 */ /* 0x001ea20000300800 */
[----:B------:R-:W-:Y:S01]  /*1b9b0*/  ISETP.LT.AND P3, PT, R6, UR5, !P0 ;  /* 0x0000000506007c0c */ /* 0x000fe2000c761270 */
[----:B------:R-:W0:Y:S01]  /*1b9c0*/  LDCU UR5, c[0x0][0x39c] ;  /* 0x00007380ff0577ac */ /* 0x000e220008000800 */
[----:B------:R-:W-:-:S02]  /*1b9d0*/  LEA R6, P6, R8, R2, 0x1 ;  /* 0x0000000208067211 */ /* 0x000fc400078c08ff */
[----:B---3--:R-:W-:Y:S02]  /*1b9e0*/  PRMT R5, R11, 0x7632, R5 ;  /* 0x000076320b057816 */ /* 0x008fe40000000005 */
[----:B------:R-:W-:Y:S01]  /*1b9f0*/  PRMT R12, R29, 0x7632, R12 ;  /* 0x000076321d0c7816 */ /* 0x000fe2000000000c */
[----:B------:R-:W3:Y:S01]  /*1ba00*/  LDC R11, c[0x0][0x3b8] ;  /* 0x0000ee00ff0b7b82 */ /* 0x000ee20000000800 */
[----:B----4-:R-:W-:Y:S01]  /*1ba10*/  ISETP.LT.AND P5, PT, R7, UR6, !P0 ;  /* 0x0000000607007c0c */ /* 0x010fe2000c7a1270 */
[----:B------:R-:W4:Y:S01]  /*1ba20*/  LDCU UR6, c[0x0][0x39c] ;  /* 0x00007380ff0677ac */ /* 0x000f220008000800 */
[----:B------:R-:W-:Y:S01]  /*1ba30*/  LEA.HI.X.SX32 R7, R8, R0, 0x1, P6 ;  /* 0x0000000008077211 */ /* 0x000fe200030f0eff */
[----:B------:R-:W-:Y:S02]  /*1ba40*/  IMAD R8, R28, 0x2, R8 ;  /* 0x000000021c087824 */ /* 0x000fe400078e0208 */
[----:B------:R-:W3:Y:S04]  /*1ba50*/  LDL.LU R28, [R1+0x158] ;  /* 0x00015800011c7983 */ /* 0x000ee80000300800 */
[----:B------:R0:W-:Y:S01]  /*1ba60*/  @P4 STG.E.U16 desc[UR8][R6.64], R5 ;  /* 0x0000000506004986 */ /* 0x0001e2000c101508 */
[----:B------:R-:W-:-:S03]  /*1ba70*/  LEA R4, P4, R8, R2, 0x1 ;  /* 0x0000000208047211 */ /* 0x000fc600078808ff */
[----:B0-----:R-:W3:Y:S01]  /*1ba80*/  LDL.LU R6, [R1+0x14c] ;  /* 0x00014c0001067983 */ /* 0x001ee20000300800 */
[----:B--2---:R-:W-:Y:S02]  /*1ba90*/  PRMT R7, R3, 0x7632, R7 ;  /* 0x0000763203077816 */ /* 0x004fe40000000007 */
[----:B------:R-:W-:Y:S01]  /*1baa0*/  LEA.HI.X.SX32 R5, R8, R0, 0x1, P4 ;  /* 0x0000000008057211 */ /* 0x000fe200020f0eff */
[----:B------:R-:W-:Y:S02]  /*1bab0*/  IMAD R3, R10, 0x2, R8 ;  /* 0x000000020a037824 */ /* 0x000fe400078e0208 */
[----:B------:R-:W4:Y:S01]  /*1bac0*/  LDL.LU R8, [R1+0x154] ;  /* 0x0001540001087983 */ /* 0x000f220000300800 */
[----:B------:R-:W0:Y:S03]  /*1bad0*/  LDC R10, c[0x0][0x3b8] ;  /* 0x0000ee00ff0a7b82 */ /* 0x000e260000000800 */
[----:B------:R-:W2:Y:S04]  /*1bae0*/  LDL.LU R29, [R1+0x160] ;  /* 0x00016000011d7983 */ /* 0x000ea80000300800 */
[----:B------:R1:W-:Y:S04]  /*1baf0*/  @P2 STG.E.U16 desc[UR8][R4.64], R7 ;  /* 0x0000000704002986 */ /* 0x0003e8000c101508 */
[----:B-1----:R-:W2:Y:S01]  /*1bb00*/  LDL.LU R4, [R1+0x150] ;  /* 0x0001500001047983 */ /* 0x002ea20000300800 */
[----:B------:R-:W-:-:S02]  /*1bb10*/  IMAD R5, R9, 0x2, R3 ;  /* 0x0000000209057824 */ /* 0x000fc400078e0203 */
[----:B------:R-:W1:Y:S01]  /*1bb20*/  LDC R9, c[0x0][0x3b8] ;  /* 0x0000ee00ff097b82 */ /* 0x000e620000000800 */
[----:B------:R-:W-:Y:S02]  /*1bb30*/  PRMT R13, R13, 0x7632, R13 ;  /* 0x000076320d0d7816 */ /* 0x000fe4000000000d */
[----:B------:R-:W-:Y:S02]  /*1bb40*/  PRMT R14, R14, 0x7632, R14 ;  /* 0x000076320e0e7816 */ /* 0x000fe4000000000e */
[----:B---3--:R-:W-:Y:S01]  /*1bb50*/  ISETP.LT.AND P4, PT, R6, UR4, !P0 ;  /* 0x0000000406007c0c */ /* 0x008fe2000c781270 */
[----:B------:R-:W3:Y:S01]  /*1bb60*/  LDCU UR4, c[0x0][0x39c] ;  /* 0x00007380ff0477ac */ /* 0x000ee20008000800 */
[----:B------:R-:W-:-:S04]  /*1bb70*/  LEA R6, P6, R3, R2, 0x1 ;  /* 0x0000000203067211 */ /* 0x000fc800078c08ff */
[----:B------:R-:W-:Y:S01]  /*1bb80*/  LEA.HI.X.SX32 R7, R3, R0, 0x1, P6 ;  /* 0x0000000003077211 */ /* 0x000fe200030f0eff */
[----:B------:R-:W-:Y:S02]  /*1bb90*/  IMAD R3, R11, 0x2, R5 ;  /* 0x000000020b037824 */ /* 0x000fe400078e0205 */
[----:B------:R-:W3:Y:S04]  /*1bba0*/  LDL.LU R11, [R1+0x164] ;  /* 0x00016400010b7983 */ /* 0x000ee80000300800 */
[----:B------:R0:W-:Y:S01]  /*1bbb0*/  @P3 STG.E.U16 desc[UR8][R6.64], R12 ;  /* 0x0000000c06003986 */ /* 0x0001e2000c101508 */
[----:B----4-:R-:W-:Y:S01]  /*1bbc0*/  ISETP.LT.AND P3, PT, R8, UR6, !P0 ;  /* 0x0000000608007c0c */ /* 0x010fe2000c761270 */
[----:B------:R-:W4:Y:S01]  /*1bbd0*/  LDCU UR6, c[0x0][0x39c] ;  /* 0x00007380ff0677ac */ /* 0x000f220008000800 */
[----:B------:R-:W3:Y:S01]  /*1bbe0*/  LDC R8, c[0x0][0x3b8] ;  /* 0x0000ee00ff087b82 */ /* 0x000ee20000000800 */
[----:B0-----:R-:W-:-:S02]  /*1bbf0*/  PRMT R7, R12, 0x7632, R7 ;  /* 0x000076320c077816 */ /* 0x001fc40000000007 */
[----:B------:R-:W3:Y:S01]  /*1bc00*/  LDL.LU R12, [R1+0x15c] ;  /* 0x00015c00010c7983 */ /* 0x000ee20000300800 */
[----:B--2---:R-:W-:Y:S01]  /*1bc10*/  ISETP.LT.AND P2, PT, R4, UR5, !P0 ;  /* 0x0000000504007c0c */ /* 0x004fe2000c741270 */
[----:B------:R-:W0:Y:S01]  /*1bc20*/  LDCU UR5, c[0x0][0x39c] ;  /* 0x00007380ff0577ac */ /* 0x000e220008000800 */
[----:B------:R-:W-:-:S04]  /*1bc30*/  LEA R4, P6, R5, R2, 0x1 ;  /* 0x0000000205047211 */ /* 0x000fc800078c08ff */
[----:B------:R-:W-:Y:S02]  /*1bc40*/  LEA.HI.X.SX32 R5, R5, R0, 0x1, P6 ;  /* 0x0000000005057211 */ /* 0x000fe400030f0eff */
[----:B------:R-:W-:-:S03]  /*1bc50*/  LEA R6, P6, R3, R2, 0x1 ;  /* 0x0000000203067211 */ /* 0x000fc600078c08ff */
[----:B------:R2:W-:Y:S02]  /*1bc60*/  @P5 STG.E.U16 desc[UR8][R4.64], R7 ;  /* 0x0000000704005986 */ /* 0x0005e4000c101508 */
[----:B--2---:R-:W-:Y:S01]  /*1bc70*/  IMAD R5, R10, 0x2, R3 ;  /* 0x000000020a057824 */ /* 0x004fe200078e0203 */
[----:B------:R-:W-:Y:S01]  /*1bc80*/  LEA.HI.X.SX32 R7, R3, R0, 0x1, P6 ;  /* 0x0000000003077211 */ /* 0x000fe200030f0eff */
[----:B------:R-:W2:Y:S03]  /*1bc90*/  LDC R10, c[0x0][0x3b8] ;  /* 0x0000ee00ff0a7b82 */ /* 0x000ea60000000800 */
[----:B------:R-:W-:Y:S01]  /*1bca0*/  LEA R4, P6, R5, R2, 0x1 ;  /* 0x0000000205047211 */ /* 0x000fe200078c08ff */
[----:B-1----:R-:W-:-:S03]  /*1bcb0*/  IMAD R3, R9, 0x2, R5 ;  /* 0x0000000209037824 */ /* 0x002fc600078e0205 */
[----:B------:R-:W-:Y:S01]  /*1bcc0*/  LEA.HI.X.SX32 R5, R5, R0, 0x1, P6 ;  /* 0x0000000005057211 */ /* 0x000fe200030f0eff */
[----:B------:R1:W-:Y:S01]  /*1bcd0*/  @P4 STG.E.U16 desc[UR8][R6.64], R13 ;  /* 0x0000000d06004986 */ /* 0x0003e2000c101508 */
[----:B---3--:R-:W-:Y:S01]  /*1bce0*/  ISETP.LT.AND P5, PT, R28, UR4, !P0 ;  /* 0x000000041c007c0c */ /* 0x008fe2000c7a1270 */
[----:B------:R-:W3:Y:S01]  /*1bcf0*/  LDCU UR4, c[0x0][0x39c] ;  /* 0x00007380ff0477ac */ /* 0x000ee20008000800 */
[----:B------:R-:W0:Y:S01]  /*1bd00*/  LDC R9, c[0x0][0x3b8] ;  /* 0x0000ee00ff097b82 */ /* 0x000e220000000800 */
[----:B------:R1:W-:Y:S01]  /*1bd10*/  @P2 STG.E.U16 desc[UR8][R4.64], R14 ;  /* 0x0000000e04002986 */ /* 0x0003e2000c101508 */
[----:B----4-:R-:W-:Y:S01]  /*1bd20*/  ISETP.LT.AND P2, PT, R29, UR6, !P0 ;  /* 0x000000061d007c0c */ /* 0x010fe2000c741270 */
[----:B------:R-:W4:Y:S02]  /*1bd30*/  LDCU UR6, c[0x0][0x39c] ;  /* 0x00007380ff0677ac */ /* 0x000f240008000800 */
[----:B------:R-:W4:Y:S04]  /*1bd40*/  LDL.LU R28, [R1+0x168] ;  /* 0x00016800011c7983 */ /* 0x000f280000300800 */
[----:B------:R-:W4:Y:S01]  /*1bd50*/  LDL.LU R29, [R1+0x16c] ;  /* 0x00016c00011d7983 */ /* 0x000f220000300800 */
[----:B-1----:R-:W-:-:S02]  /*1bd60*/  LEA R6, P6, R3, R2, 0x1 ;  /* 0x0000000203067211 */ /* 0x002fc400078c08ff */
[----:B------:R-:W-:Y:S02]  /*1bd70*/  PRMT R15, R15, 0x7632, R15 ;  /* 0x000076320f0f7816 */ /* 0x000fe4000000000f */
[----:B------:R-:W-:Y:S01]  /*1bd80*/  LEA.HI.X.SX32 R7, R3, R0, 0x1, P6 ;  /* 0x0000000003077211 */ /* 0x000fe200030f0eff */
[----:B------:R-:W-:Y:S01]  /*1bd90*/  IMAD R3, R8, 0x2, R3 ;  /* 0x0000000208037824 */ /* 0x000fe200078e0203 */
[----:B------:R-:W-:Y:S01]  /*1bda0*/  PRMT R16, R16, 0x7632, R16 ;  /* 0x0000763210107816 */ /* 0x000fe20000000010 */
[----:B------:R-:W1:Y:S02]  /*1bdb0*/  LDC R8, c[0x0][0x3b8] ;  /* 0x0000ee00ff087b82 */ /* 0x000e640000000800 */
[----:B------:R2:W-:Y:S01]  /*1bdc0*/  @P3 STG.E.U16 desc[UR8][R6.64], R15 ;  /* 0x0000000f06003986 */ /* 0x0005e2000c101508 */
[----:B------:R-:W-:-:S04]  /*1bdd0*/  LEA R4, P6, R3, R2, 0x1 ;  /* 0x0000000203047211 */ /* 0x000fc800078c08ff */
[----:B------:R-:W-:Y:S01]  /*1bde0*/  LEA.HI.X.SX32 R5, R3, R0, 0x1, P6 ;  /* 0x0000000003057211 */ /* 0x000fe200030f0eff */
[----:B--2---:R-:W-:-:S04]  /*1bdf0*/  IMAD R7, R10, 0x2, R3 ;  /* 0x000000020a077824 */ /* 0x004fc800078e0203 */
[----:B------:R2:W-:Y:S01]  /*1be00*/  @P5 STG.E.U16 desc[UR8][R4.64], R16 ;  /* 0x0000001004005986 */ /* 0x0005e2000c101508 */
[----:B------:R-:W0:Y:S01]  /*1be10*/  LDC R3, c[0x0][0x3b8] ;  /* 0x0000ee00ff037b82 */ /* 0x000e220000000800 */
[----:B------:R-:W-:Y:S02]  /*1be20*/  LEA R6, P6, R7, R2, 0x1 ;  /* 0x0000000207067211 */ /* 0x000fe400078c08ff */
[----:B------:R-:W-:-:S05]  /*1be30*/  PRMT R17, R17, 0x7632, R17 ;  /* 0x0000763211117816 */ /* 0x000fca0000000011 */
[----:B------:R-:W0:Y:S01]  /*1be40*/  LDC R10, c[0x0][0x3b8] ;  /* 0x0000ee00ff0a7b82 */ /* 0x000e220000000800 */
[----:B---3--:R-:W-:Y:S01]  /*1be50*/  ISETP.LT.AND P3, PT, R11, UR4, !P0 ;  /* 0x000000040b007c0c */ /* 0x008fe2000c761270 */
[----:B------:R-:W3:Y:S01]  /*1be60*/  LDCU UR4, c[0x0][0x39c] ;  /* 0x00007380ff0477ac */ /* 0x000ee20008000800 */
[----:B0-----:R-:W-:Y:S01]  /*1be70*/  ISETP.LT.AND P4, PT, R12, UR5, !P0 ;  /* 0x000000050c007c0c */ /* 0x001fe2000c781270 */
[----:B------:R-:W4:Y:S01]  /*1be80*/  LDCU UR5, c[0x0][0x39c] ;  /* 0x00007380ff0577ac */ /* 0x000f220008000800 */
[----:B------:R-:W3:Y:S04]  /*1be90*/  LDL.LU R12, [R1+0x174] ;  /* 0x00017400010c7983 */ /* 0x000ee80000300800 */
[----:B------:R-:W3:Y:S01]  /*1bea0*/  LDL.LU R15, [R1+0x170] ;  /* 0x00017000010f7983 */ /* 0x000ee20000300800 */
[----:B------:R-:W-:-:S03]  /*1beb0*/  IMAD R11, R9, 0x2, R7 ;  /* 0x00000002090b7824 */ /* 0x000fc600078e0207 */
[----:B------:R-:W3:Y:S01]  /*1bec0*/  LDL.LU R14, [R1+0x178] ;  /* 0x00017800010e7983 */ /* 0x000ee20000300800 */
[----:B------:R-:W0:Y:S01]  /*1bed0*/  LDC R9, c[0x0][0x3b8] ;  /* 0x0000ee00ff097b82 */ /* 0x000e220000000800 */
[----:B--2---:R-:W-:Y:S02]  /*1bee0*/  LEA R4, P5, R11, R2, 0x1 ;  /* 0x000000020b047211 */ /* 0x004fe400078a08ff */
[-C--:B------:R-:W-:Y:S02]  /*1bef0*/  LEA.HI.X.SX32 R7, R7, R0.reuse, 0x1, P6 ;  /* 0x0000000007077211 */ /* 0x080fe400030f0eff */
[----:B------:R-:W-:Y:S02]  /*1bf00*/  LEA.HI.X.SX32 R5, R11, R0, 0x1, P5 ;  /* 0x000000000b057211 */ /* 0x000fe400028f0eff */
[----:B----4-:R-:W-:Y:S01]  /*1bf10*/  ISETP.LT.AND P6, PT, R28, UR5, !P0 ;  /* 0x000000051c007c0c */ /* 0x010fe2000c7c1270 */
[----:B-1----:R-:W-:Y:S01]  /*1bf20*/  IMAD R13, R8, 0x2, R11 ;  /* 0x00000002080d7824 */ /* 0x002fe200078e020b */
[----:B------:R-:W2:Y:S01]  /*1bf30*/  LDL.LU R28, [R1+0x17c] ;  /* 0x00017c00011c7983 */ /* 0x000ea20000300800 */
[----:B------:R-:W1:Y:S01]  /*1bf40*/  LDC R11, c[0x0][0x3b8] ;  /* 0x0000ee00ff0b7b82 */ /* 0x000e620000000800 */
[----:B---3--:R-:W-:Y:S01]  /*1bf50*/  ISETP.LT.AND P5, PT, R29, UR4, !P0 ;  /* 0x000000041d007c0c */ /* 0x008fe2000c7a1270 */
[----:B------:R-:W3:Y:S01]  /*1bf60*/  LDCU UR4, c[0x0][0x39c] ;  /* 0x00007380ff0477ac */ /* 0x000ee20008000800 */
[----:B------:R-:W4:Y:S01]  /*1bf70*/  LDL.LU R29, [R1+0x144] ;  /* 0x00014400011d7983 */ /* 0x000f220000300800 */
[----:B------:R-:W-:-:S02]  /*1bf80*/  PRMT R18, R18, 0x7632, R18 ;  /* 0x0000763212127816 */ /* 0x000fc40000000012 */
[----:B------:R-:W-:Y:S01]  /*1bf90*/  PRMT R19, R19, 0x7632, R19 ;  /* 0x0000763213137816 */ /* 0x000fe20000000013 */
[----:B------:R0:W-:Y:S01]  /*1bfa0*/  @P4 STG.E.U16 desc[UR8][R6.64], R17 ;  /* 0x0000001106004986 */ /* 0x0001e2000c101508 */
[----:B------:R-:W-:Y:S01]  /*1bfb0*/  PRMT R20, R20, 0x7632, R20 ;  /* 0x0000763214147816 */ /* 0x000fe20000000014 */
[----:B------:R-:W2:Y:S01]  /*1bfc0*/  LDCU UR5, c[0x0][0x39c] ;  /* 0x00007380ff0577ac */ /* 0x000ea20008000800 */
[----:B0-----:R-:W-:-:S04]  /*1bfd0*/  LEA R6, P4, R13, R2, 0x1 ;  /* 0x000000020d067211 */ /* 0x001fc800078808ff */
[----:B------:R-:W-:Y:S01]  /*1bfe0*/  LEA.HI.X.SX32 R7, R13, R0, 0x1, P4 ;  /* 0x000000000d077211 */ /* 0x000fe200020f0eff */
[----:B------:R-:W-:Y:S02]  /*1bff0*/  IMAD R13, R3, 0x2, R13 ;  /* 0x00000002030d7824 */ /* 0x000fe400078e020d */
[----:B------:R-:W0:Y:S01]  /*1c000*/  LDC R3, c[0x0][0x3b8] ;  /* 0x0000ee00ff037b82 */ /* 0x000e220000000800 */
[----:B------:R1:W-:Y:S04]  /*1c010*/  @P2 STG.E.U16 desc[UR8][R4.64], R18 ;  /* 0x0000001204002986 */ /* 0x0003e8000c101508 */
[----:B------:R1:W-:Y:S01]  /*1c020*/  @P3 STG.E.U16 desc[UR8][R6.64], R19 ;  /* 0x0000001306003986 */ /* 0x0003e2000c101508 */
[----:B------:R-:W-:Y:S01]  /*1c030*/  LEA R8, P3, R13, R2, 0x1 ;  /* 0x000000020d087211 */ /* 0x000fe200078608ff */
[----:B-1----:R-:W-:-:S03]  /*1c040*/  IMAD R5, R9, 0x2, R13 ;  /* 0x0000000209057824 */ /* 0x002fc600078e020d */
[----:B------:R-:W-:Y:S02]  /*1c050*/  LEA.HI.X.SX32 R9, R13, R0, 0x1, P3 ;  /* 0x000000000d097211 */ /* 0x000fe400018f0eff */
[----:B------:R-:W1:Y:S01]  /*1c060*/  LDC R13, c[0x0][0x3b8] ;  /* 0x0000ee00ff0d7b82 */ /* 0x000e620000000800 */
[----:B------:R-:W-:Y:S01]  /*1c070*/  IMAD R7, R10, 0x2, R5 ;  /* 0x000000020a077824 */ /* 0x000fe200078e0205 */
[-C--:B------:R-:W-:Y:S01]  /*1c080*/  LEA R4, P3, R5, R2.reuse, 0x1 ;  /* 0x0000000205047211 */ /* 0x080fe200078608ff */
[----:B------:R0:W-:Y:S02]  /*1c090*/  @P6 STG.E.U16 desc[UR8][R8.64], R20 ;  /* 0x0000001408006986 */ /* 0x0001e4000c101508 */
[----:B------:R-:W-:Y:S01]  /*1c0a0*/  IMAD R11, R11, 0x2, R7 ;  /* 0x000000020b0b7824 */ /* 0x000fe200078e0207 */
[----:B------:R-:W-:Y:S02]  /*1c0b0*/  LEA R6, P6, R7, R2, 0x1 ;  /* 0x0000000207067211 */ /* 0x000fe400078c08ff */
[----:B------:R-:W1:Y:S01]  /*1c0c0*/  LDC R10, c[0x0][0x3b8] ;  /* 0x0000ee00ff0a7b82 */ /* 0x000e620000000800 */
[----:B------:R-:W-:-:S02]  /*1c0d0*/  LEA.HI.X.SX32 R5, R5, R0, 0x1, P3 ;  /* 0x0000000005057211 */ /* 0x000fc400018f0eff */
[----:B------:R-:W-:Y:S01]  /*1c0e0*/  PRMT R21, R21, 0x7632, R21 ;  /* 0x0000763215157816 */ /* 0x000fe20000000015 */
[----:B0-----:R-:W-:Y:S01]  /*1c0f0*/  IMAD R3, R3, 0x2, R11 ;  /* 0x0000000203037824 */ /* 0x001fe200078e020b */
[----:B------:R-:W-:Y:S02]  /*1c100*/  LEA.HI.X.SX32 R7, R7, R0, 0x1, P6 ;  /* 0x0000000007077211 */ /* 0x000fe400030f0eff */
[----:B------:R-:W-:Y:S01]  /*1c110*/  PRMT R22, R22, 0x7632, R22 ;  /* 0x0000763216167816 */ /* 0x000fe20000000016 */
[----:B------:R0:W-:Y:S01]  /*1c120*/  @P5 STG.E.U16 desc[UR8][R4.64], R21 ;  /* 0x0000001504005986 */ /* 0x0001e2000c101508 */
[----:B------:R-:W-:Y:S02]  /*1c130*/  LEA R8, P6, R11, R2, 0x1 ;  /* 0x000000020b087211 */ /* 0x000fe400078c08ff */
[----:B------:R-:W-:Y:S02]  /*1c140*/  PRMT R23, R23, 0x7632, R23 ;  /* 0x0000763217177816 */ /* 0x000fe40000000017 */
[----:B------:R-:W-:-:S02]  /*1c150*/  LEA.HI.X.SX32 R9, R11, R0, 0x1, P6 ;  /* 0x000000000b097211 */ /* 0x000fc400030f0eff */
[----:B------:R-:W-:Y:S02]  /*1c160*/  PRMT R25, R25, 0x7632, R25 ;  /* 0x0000763219197816 */ /* 0x000fe40000000019 */
[----:B------:R-:W-:Y:S02]  /*1c170*/  PRMT R26, R26, 0x7632, R26 ;  /* 0x000076321a1a7816 */ /* 0x000fe4000000001a */
[----:B------:R-:W-:Y:S02]  /*1c180*/  ISETP.LT.AND P4, PT, R12, UR7, !P0 ;  /* 0x000000070c007c0c */ /* 0x000fe4000c781270 */
[----:B------:R-:W0:Y:S01]  /*1c190*/  LDC R12, c[0x0][0x3b8] ;  /* 0x0000ee00ff0c7b82 */ /* 0x000e220000000800 */
[----:B------:R-:W-:Y:S01]  /*1c1a0*/  ISETP.LT.AND P2, PT, R15, UR6, !P0 ;  /* 0x000000060f007c0c */ /* 0x000fe2000c741270 */
[----:B------:R-:W4:Y:S01]  /*1c1b0*/  LDCU UR6, c[0x0][0x39c] ;  /* 0x00007380ff0677ac */ /* 0x000f220008000800 */
[----:B---3--:R-:W-:-:S11]  /*1c1c0*/  ISETP.LT.AND P3, PT, R14, UR4, !P0 ;  /* 0x000000040e007c0c */ /* 0x008fd6000c761270 */
[----:B------:R3:W-:Y:S01]  /*1c1d0*/  @P2 STG.E.U16 desc[UR8][R6.64], R22 ;  /* 0x0000001606002986 */ /* 0x0007e2000c101508 */
[----:B------:R-:W-:-:S04]  /*1c1e0*/  LEA R14, P2, R3, R2, 0x1 ;  /* 0x00000002030e7211 */ /* 0x000fc800078408ff */
[----:B------:R-:W-:Y:S01]  /*1c1f0*/  LEA.HI.X.SX32 R15, R3, R0, 0x1, P2 ;  /* 0x00000000030f7211 */ /* 0x000fe200010f0eff */
[----:B0-----:R-:W-:Y:S01]  /*1c200*/  IMAD R5, R12, 0x2, R3 ;  /* 0x000000020c057824 */ /* 0x001fe200078e0203 */
[----:B---3--:R-:W-:-:S03]  /*1c210*/  PRMT R7, R24, 0x7632, R7 ;  /* 0x0000763218077816 */ /* 0x008fc60000000007 */
[----:B-1----:R-:W-:Y:S01]  /*1c220*/  IMAD R13, R13, 0x2, R5 ;  /* 0x000000020d0d7824 */ /* 0x002fe200078e0205 */
[----:B------:R-:W-:Y:S01]  /*1c230*/  @P4 STG.E.U16 desc[UR8][R8.64], R23 ;  /* 0x0000001708004986 */ /* 0x000fe2000c101508 */
[----:B------:R-:W-:-:S03]  /*1c240*/  LEA R4, P2, R5, R2, 0x1 ;  /* 0x0000000205047211 */ /* 0x000fc600078408ff */
[----:B------:R0:W-:Y:S01]  /*1c250*/  @P3 STG.E.U16 desc[UR8][R14.64], R7 ;  /* 0x000000070e003986 */ /* 0x0001e2000c101508 */
[----:B------:R-:W-:Y:S02]  /*1c260*/  LEA R6, P3, R13, R2, 0x1 ;  /* 0x000000020d067211 */ /* 0x000fe400078608ff */
[----:B--2---:R-:W-:Y:S02]  /*1c270*/  ISETP.LT.AND P5, PT, R28, UR5, !P0 ;  /* 0x000000051c007c0c */ /* 0x004fe4000c7a1270 */
[----:B----4-:R-:W-:Y:S01]  /*1c280*/  ISETP.LT.AND P0, PT, R29, UR6, !P0 ;  /* 0x000000061d007c0c */ /* 0x010fe2000c701270 */
[----:B------:R-:W-:Y:S01]  /*1c290*/  IMAD R3, R10, 0x2, R13 ;  /* 0x000000020a037824 */ /* 0x000fe200078e020d */
[-C--:B------:R-:W-:Y:S02]  /*1c2a0*/  LEA.HI.X.SX32 R5, R5, R0.reuse, 0x1, P2 ;  /* 0x0000000005057211 */ /* 0x080fe400010f0eff */
[----:B0-----:R-:W-:Y:S02]  /*1c2b0*/  LEA.HI.X.SX32 R7, R13, R0, 0x1, P3 ;  /* 0x000000000d077211 */ /* 0x001fe400018f0eff */
[----:B------:R-:W-:-:S05]  /*1c2c0*/  LEA R2, P2, R3, R2, 0x1 ;  /* 0x0000000203027211 */ /* 0x000fca00078408ff */
[----:B------:R0:W-:Y:S01]  /*1c2d0*/  @P5 STG.E.U16 desc[UR8][R4.64], R25 ;  /* 0x0000001904005986 */ /* 0x0001e2000c101508 */
[----:B------:R-:W-:-:S03]  /*1c2e0*/  LEA.HI.X.SX32 R3, R3, R0, 0x1, P2 ;  /* 0x0000000003037211 */ /* 0x000fc600010f0eff */
[----:B------:R0:W-:Y:S01]  /*1c2f0*/  @P0 STG.E.U16 desc[UR8][R6.64], R26 ;  /* 0x0000001a06000986 */ /* 0x0001e2000c101508 */
[----:B------:R-:W-:Y:S05]  /*1c300*/  @!P1 EXIT ;  /* 0x000000000000994d */ /* 0x000fea0003800000 */
[----:B------:R-:W-:-:S05]  /*1c310*/  PRMT R27, R27, 0x7632, R27 ;  /* 0x000076321b1b7816 */ /* 0x000fca000000001b */
[----:B------:R-:W-:Y:S01]  /*1c320*/  STG.E.U16 desc[UR8][R2.64], R27 ;  /* 0x0000001b02007986 */ /* 0x000fe2000c101508 */
[----:B------:R-:W-:Y:S05]  /*1c330*/  EXIT ;  /* 0x000000000000794d */ /* 0x000fea0003800000 */
.L_x_3:
[----:B------:R-:W-:-:S00]  /*1c340*/  BRA `(.L_x_3) ;  /* 0xfffffffc00fc7947 */ /* 0x000fc0000383ffff */
[----:B------:R-:W-:-:S00]  /*1c350*/  NOP ;  /* 0x0000000000007918 */ /* 0x000fc00000000000 */
        /* <DEDUP_REMOVED lines=10> */
.L_x_4:


//--------------------- .nv.shared.matmul_kernel  --------------------------
	.section	.nv.shared.matmul_kernel,"aw",@nobits
	.sectionflags	@""
	.align	16
	.zero		1024


//--------------------- .nv.shared.reserved.0     --------------------------
	.section	.nv.shared.reserved.0,"aw",@nobits
	.weak		__nv_reservedSMEM_offset_0_alias
	.size		__nv_reservedSMEM_offset_0_alias, 0, 64
	.other		__nv_reservedSMEM_offset_0_alias,@"STO_CUDA_RESERVED_SHARED STV_DEFAULT"
__nv_reservedSMEM_offset_0_alias:
	.zero		0
	.zero		64


//--------------------- .nv.constant0.matmul_kernel --------------------------
	.section	.nv.constant0.matmul_kernel,"a",@progbits
	.sectionflags	@""
	.align	4
.nv.constant0.matmul_kernel:
	.zero		976


//--------------------- SYMBOLS --------------------------

	.type		.nv.reservedSmem.offset0,@object
	.size		.nv.reservedSmem.offset0,0x4
	.type		.nv.reservedSmem.cap,@object
	.size		.nv.reservedSmem.cap,0x4
